	.target	sm_80

	.elftype	@"ET_EXEC"


//--------------------- .note.nv.tkinfo           --------------------------
	.section	.note.nv.tkinfo,"",@"SHT_NOTE"
	.sectionflags	@"SHF_NOTE_NV_TKINFO"
	.tkinfo
        /*0018*/ 	.word	0x00000002
        /*0030*/ 	.string	""
        /*0030*/ 	.string	"ptxas"
        /*0030*/ 	.string	"Cuda compilation tools, release 13.0, V13.0.88"
        /*0030*/ 	.string	"Build cuda_13.0.r13.0/compiler.36424714_0"
        /*0030*/ 	.string	"-v  -suppress-debug-info  -lineinfo  -arch sm_80 "



//--------------------- .note.nv.cuinfo           --------------------------
	.section	.note.nv.cuinfo,"",@"SHT_NOTE"
	.sectionflags	@"SHF_NOTE_NV_CUINFO"
        /*0018*/ 	.short	0x0002
        /*001a*/ 	.short	0x0050
        /*001c*/ 	.short	0x0082
	.zero		2


//--------------------- .nv.info                  --------------------------
	.section	.nv.info,"",@"SHT_CUDA_INFO"
	.align	4


	//----- nvinfo : EIATTR_REGCOUNT
	.align		4
        /*0000*/ 	.byte	0x04, 0x2f
        /*0002*/ 	.short	(.L_1 - .L_0)
	.align		4
.L_0:
        /*0004*/ 	.word	index@(matmul_kernel)
        /*0008*/ 	.word	0x00000020


	//----- nvinfo : EIATTR_FRAME_SIZE
	.align		4
.L_1:
        /*000c*/ 	.byte	0x04, 0x11
        /*000e*/ 	.short	(.L_3 - .L_2)
	.align		4
.L_2:
        /*0010*/ 	.word	index@(matmul_kernel)
        /*0014*/ 	.word	0x00007bd8


	//----- nvinfo : EIATTR_MIN_STACK_SIZE
	.align		4
.L_3:
        /*0018*/ 	.byte	0x04, 0x12
        /*001a*/ 	.short	(.L_5 - .L_4)
	.align		4
.L_4:
        /*001c*/ 	.word	index@(matmul_kernel)
        /*0020*/ 	.word	0x00007bd8
.L_5:


//--------------------- .nv.info.matmul_kernel    --------------------------
	.section	.nv.info.matmul_kernel,"",@"SHT_CUDA_INFO"
	.sectionflags	@""
	.align	4


	//----- nvinfo : EIATTR_CUDA_API_VERSION
	.align		4
        /*0000*/ 	.byte	0x04, 0x37
        /*0002*/ 	.short	(.L_7 - .L_6)
.L_6:
        /*0004*/ 	.word	0x00000082


	//----- nvinfo : EIATTR_SW2861232_WAR
	.align		4
.L_7:
        /*0008*/ 	.byte	0x01, 0x35
	.zero		2


	//----- nvinfo : EIATTR_PARAM_CBANK
	.align		4
        /*000c*/ 	.byte	0x04, 0x0a
        /*000e*/ 	.short	(.L_9 - .L_8)
	.align		4
.L_8:
        /*0010*/ 	.word	index@(.nv.constant0.matmul_kernel)
        /*0014*/ 	.short	0x0160
        /*0016*/ 	.short	0x0050


	//----- nvinfo : EIATTR_CBANK_PARAM_SIZE
	.align		4
.L_9:
        /*0018*/ 	.byte	0x03, 0x19
        /*001a*/ 	.short	0x0050


	//----- nvinfo : EIATTR_KPARAM_INFO
	.align		4
        /*001c*/ 	.byte	0x04, 0x17
        /*001e*/ 	.short	(.L_11 - .L_10)
.L_10:
        /*0020*/ 	.word	0x00000000
        /*0024*/ 	.short	0x000d
        /*0026*/ 	.short	0x0048
        /*0028*/ 	.byte	0x00, 0xf4, 0x21, 0x00


	//----- nvinfo : EIATTR_KPARAM_INFO
	.align		4
.L_11:
        /*002c*/ 	.byte	0x04, 0x17
        /*002e*/ 	.short	(.L_13 - .L_12)
.L_12:
        /*0030*/ 	.word	0x00000000
        /*0034*/ 	.short	0x000c
        /*0036*/ 	.short	0x0040
        /*0038*/ 	.byte	0x00, 0xf4, 0x21, 0x00


	//----- nvinfo : EIATTR_KPARAM_INFO
	.align		4
.L_13:
        /*003c*/ 	.byte	0x04, 0x17
        /*003e*/ 	.short	(.L_15 - .L_14)
.L_14:
        /*0040*/ 	.word	0x00000000
        /*0044*/ 	.short	0x000b
        /*0046*/ 	.short	0x0038
        /*0048*/ 	.byte	0x00, 0xf0, 0x11, 0x00


	//----- nvinfo : EIATTR_KPARAM_INFO
	.align		4
.L_15:
        /*004c*/ 	.byte	0x04, 0x17
        /*004e*/ 	.short	(.L_17 - .L_16)
.L_16:
        /*0050*/ 	.word	0x00000000
        /*0054*/ 	.short	0x000a
        /*0056*/ 	.short	0x0034
        /*0058*/ 	.byte	0x00, 0xf0, 0x11, 0x00


	//----- nvinfo : EIATTR_KPARAM_INFO
	.align		4
.L_17:
        /*005c*/ 	.byte	0x04, 0x17
        /*005e*/ 	.short	(.L_19 - .L_18)
.L_18:
        /*0060*/ 	.word	0x00000000
        /*0064*/ 	.short	0x0009
        /*0066*/ 	.short	0x0030
        /*0068*/ 	.byte	0x00, 0xf0, 0x11, 0x00


	//----- nvinfo : EIATTR_KPARAM_INFO
	.align		4
.L_19:
        /*006c*/ 	.byte	0x04, 0x17
        /*006e*/ 	.short	(.L_21 - .L_20)
.L_20:
        /*0070*/ 	.word	0x00000000
        /*0074*/ 	.short	0x0008
        /*0076*/ 	.short	0x002c
        /*0078*/ 	.byte	0x00, 0xf0, 0x11, 0x00


	//----- nvinfo : EIATTR_KPARAM_INFO
	.align		4
.L_21:
        /*007c*/ 	.byte	0x04, 0x17
        /*007e*/ 	.short	(.L_23 - .L_22)
.L_22:
        /*0080*/ 	.word	0x00000000
        /*0084*/ 	.short	0x0007
        /*0086*/ 	.short	0x0028
        /*0088*/ 	.byte	0x00, 0xf0, 0x11, 0x00


	//----- nvinfo : EIATTR_KPARAM_INFO
	.align		4
.L_23:
        /*008c*/ 	.byte	0x04, 0x17
        /*008e*/ 	.short	(.L_25 - .L_24)
.L_24:
        /*0090*/ 	.word	0x00000000
        /*0094*/ 	.short	0x0006
        /*0096*/ 	.short	0x0024
        /*0098*/ 	.byte	0x00, 0xf0, 0x11, 0x00


	//----- nvinfo : EIATTR_KPARAM_INFO
	.align		4
.L_25:
        /*009c*/ 	.byte	0x04, 0x17
        /*009e*/ 	.short	(.L_27 - .L_26)
.L_26:
        /*00a0*/ 	.word	0x00000000
        /*00a4*/ 	.short	0x0005
        /*00a6*/ 	.short	0x0020
        /*00a8*/ 	.byte	0x00, 0xf0, 0x11, 0x00


	//----- nvinfo : EIATTR_KPARAM_INFO
	.align		4
.L_27:
        /*00ac*/ 	.byte	0x04, 0x17
        /*00ae*/ 	.short	(.L_29 - .L_28)
.L_28:
        /*00b0*/ 	.word	0x00000000
        /*00b4*/ 	.short	0x0004
        /*00b6*/ 	.short	0x001c
        /*00b8*/ 	.byte	0x00, 0xf0, 0x11, 0x00


	//----- nvinfo : EIATTR_KPARAM_INFO
	.align		4
.L_29:
        /*00bc*/ 	.byte	0x04, 0x17
        /*00be*/ 	.short	(.L_31 - .L_30)
.L_30:
        /*00c0*/ 	.word	0x00000000
        /*00c4*/ 	.short	0x0003
        /*00c6*/ 	.short	0x0018
        /*00c8*/ 	.byte	0x00, 0xf0, 0x11, 0x00


	//----- nvinfo : EIATTR_KPARAM_INFO
	.align		4
.L_31:
        /*00cc*/ 	.byte	0x04, 0x17
        /*00ce*/ 	.short	(.L_33 - .L_32)
.L_32:
        /*00d0*/ 	.word	0x00000000
        /*00d4*/ 	.short	0x0002
        /*00d6*/ 	.short	0x0010
        /*00d8*/ 	.byte	0x00, 0xf4, 0x21, 0x00


	//----- nvinfo : EIATTR_KPARAM_INFO
	.align		4
.L_33:
        /*00dc*/ 	.byte	0x04, 0x17
        /*00de*/ 	.short	(.L_35 - .L_34)
.L_34:
        /*00e0*/ 	.word	0x00000000
        /*00e4*/ 	.short	0x0001
        /*00e6*/ 	.short	0x0008
        /*00e8*/ 	.byte	0x00, 0xf4, 0x21, 0x00


	//----- nvinfo : EIATTR_KPARAM_INFO
	.align		4
.L_35:
        /*00ec*/ 	.byte	0x04, 0x17
        /*00ee*/ 	.short	(.L_37 - .L_36)
.L_36:
        /*00f0*/ 	.word	0x00000000
        /*00f4*/ 	.short	0x0000
        /*00f6*/ 	.short	0x0000
        /*00f8*/ 	.byte	0x00, 0xf4, 0x21, 0x00


	//----- nvinfo : EIATTR_MAXREG_COUNT
	.align		4
.L_37:
        /*00fc*/ 	.byte	0x03, 0x1b
        /*00fe*/ 	.short	0x00ff


	//----- nvinfo : EIATTR_NUM_BARRIERS
	.align		4
        /*0100*/ 	.byte	0x02, 0x4c
        /*0102*/ 	.byte	0x01
	.zero		1


	//----- nvinfo : EIATTR_ANNOTATIONS
	.align		4
        /*0104*/ 	.byte	0x04, 0x55
        /*0106*/ 	.short	(.L_39 - .L_38)


	//   ....[0]....
.L_38:
        /*0108*/ 	.word	0x00000001
        /*010c*/ 	.byte	0x70, 0x00, 0x00, 0x00, 0x01, 0x00, 0x00, 0x00, 0xb0, 0x00, 0x00, 0x00, 0x01, 0x00, 0x00, 0x00
        /* <DEDUP_REMOVED lines=3712> */
        /*e91c*/ 	.byte	0x80, 0x75, 0x03, 0x00


	//----- nvinfo : EIATTR_MERCURY_ISA_VERSION
	.align		4
.L_39:
        /*e920*/ 	.byte	0x03, 0x5f
        /*e922*/ 	.short	0x0000


	//----- nvinfo : EIATTR_EXIT_INSTR_OFFSETS
	.align		4
        /*e924*/ 	.byte	0x04, 0x1c
        /*e926*/ 	.short	(.L_41 - .L_40)


	//   ....[0]....
.L_40:
        /*e928*/ 	.word	0x000957a0


	//   ....[1]....
        /*e92c*/ 	.word	0x000957d0


	//----- nvinfo : EIATTR_REQNTID
	.align		4
.L_41:
        /*e930*/ 	.byte	0x04, 0x10
        /*e932*/ 	.short	(.L_43 - .L_42)
.L_42:
        /*e934*/ 	.word	0x00000080
        /*e938*/ 	.word	0x00000001
        /*e93c*/ 	.word	0x00000001
.L_43:


//--------------------- .nv.callgraph             --------------------------
	.section	.nv.callgraph,"",@"SHT_CUDA_CALLGRAPH"
	.align	4
	.sectionentsize	8
	.align		4
        /*0000*/ 	.word	0x00000000
	.align		4
        /*0004*/ 	.word	0xffffffff
	.align		4
        /*0008*/ 	.word	0x00000000
	.align		4
        /*000c*/ 	.word	0xfffffffe
	.align		4
        /*0010*/ 	.word	0x00000000
	.align		4
        /*0014*/ 	.word	0xfffffffd
	.align		4
        /*0018*/ 	.word	0x00000000
	.align		4
        /*001c*/ 	.word	0xfffffffc


//--------------------- .nv.rel.action            --------------------------
	.section	.nv.rel.action,"",@"SHT_CUDA_RELOCINFO"
	.align	8
	.sectionentsize	8
        /*0000*/ 	.byte	0x73, 0x00, 0x00, 0x00, 0x00, 0x00, 0x00, 0x00, 0x00, 0x00, 0x00, 0x11, 0x25, 0x00, 0x05, 0x36


//--------------------- .nv.constant0.matmul_kernel --------------------------
	.section	.nv.constant0.matmul_kernel,"a",@progbits
	.sectionflags	@""
	.align	4
.nv.constant0.matmul_kernel:
	.zero		432


//--------------------- .text.matmul_kernel       --------------------------
	.section	.text.matmul_kernel,"ax",@progbits
	.sectioninfo	@"SHI_REGISTERS=32"
	.align	128
        .global         matmul_kernel
        .type           matmul_kernel,@function
        .size           matmul_kernel,(.L_x_4 - matmul_kernel)
        .other          matmul_kernel,@"STO_CUDA_ENTRY STV_DEFAULT"
matmul_kernel:
.text.matmul_kernel:
[----:B------:R-:W-:-:S04]  /*0000*/  IMAD.MOV.U32 R1, RZ, RZ, c[0x0][0x28] ;  /* 0x00000a00ff017624 */ /* 0x000fc800078e00ff */
[----:B------:R-:W-:Y:S01]  /*0010*/  IMAD.MOV.U32 R0, RZ, RZ, c[0x0][0x17c] ;  /* 0x00005f00ff007624 */ /* 0x000fe200078e00ff */
[----:B------:R-:W-:Y:S01]  /*0020*/  IADD3 R1, R1, -0x7bd8, RZ ;  /* 0xffff842801017810 */ /* 0x000fe20007ffe0ff */
[----:B------:R-:W0:Y:S01]  /*0030*/  S2R R29, SR_TID.X ;  /* 0x00000000001d7919 */ /* 0x000e220000002100 */
[----:B------:R-:W-:Y:S01]  /*0040*/  CS2R R12, SRZ ;  /* 0x00000000000c7805 */ /* 0x000fe2000001ff00 */
[----:B------:R-:W-:Y:S01]  /*0050*/  CS2R R14, SRZ ;  /* 0x00000000000e7805 */ /* 0x000fe2000001ff00 */
[----:B------:R-:W-:Y:S01]  /*0060*/  IADD3 R0, R0, 0x7f, RZ ;  /* 0x0000007f00007810 */ /* 0x000fe20007ffe0ff */
[----:B------:R-:W-:Y:S01]  /*0070*/  STL [R1+0x190], RZ ;  /* 0x000190ff01007387 */ /* 0x000fe20000100800 */
[----:B------:R-:W-:Y:S01]  /*0080*/  CS2R R16, SRZ ;  /* 0x0000000000107805 */ /* 0x000fe2000001ff00 */
[----:B------:R-:W-:Y:S01]  /*0090*/  CS2R R18, SRZ ;  /* 0x0000000000127805 */ /* 0x000fe2000001ff00 */
[----:B------:R-:W-:Y:S01]  /*00a0*/  SHF.R.S32.HI R3, RZ, 0x1f, R0 ;  /* 0x0000001fff037819 */ /* 0x000fe20000011400 */
[----:B------:R-:W-:Y:S01]  /*00b0*/  STL [R1+0x194], RZ ;  /* 0x000194ff01007387 */ /* 0x000fe20000100800 */
[----:B------:R-:W-:Y:S01]  /*00c0*/  CS2R R20, SRZ ;  /* 0x0000000000147805 */ /* 0x000fe2000001ff00 */
[----:B------:R-:W-:Y:S01]  /*00d0*/  CS2R R22, SRZ ;  /* 0x0000000000167805 */ /* 0x000fe2000001ff00 */
[----:B------:R-:W-:Y:S01]  /*00e0*/  LEA.HI R3, R3, R0, RZ, 0x7 ;  /* 0x0000000003037211 */ /* 0x000fe200078f38ff */
[----:B------:R-:W-:Y:S01]  /*00f0*/  STL [R1+0x198], RZ ;  /* 0x000198ff01007387 */ /* 0x000fe20000100800 */
[----:B------:R-:W-:Y:S01]  /*0100*/  CS2R R24, SRZ ;  /* 0x0000000000187805 */ /* 0x000fe2000001ff00 */
[----:B------:R-:W-:Y:S01]  /*0110*/  CS2R R26, SRZ ;  /* 0x00000000001a7805 */ /* 0x000fe2000001ff00 */
[----:B------:R-:W-:Y:S01]  /*0120*/  SHF.R.S32.HI R0, RZ, 0x7, R3 ;  /* 0x00000007ff007819 */ /* 0x000fe20000011403 */
[----:B------:R-:W-:Y:S04]  /*0130*/  STL [R1+0x19c], RZ ;  /* 0x00019cff01007387 */ /* 0x000fe80000100800 */
[----:B------:R-:W-:Y:S01]  /*0140*/  IMAD.SHL.U32 R0, R0, 0x8, RZ ;  /* 0x0000000800007824 */ /* 0x000fe200078e00ff */
[----:B------:R-:W1:Y:S04]  /*0150*/  S2R R3, SR_CTAID.X ;  /* 0x0000000000037919 */ /* 0x000e680000002500 */
[-C--:B------:R-:W-:Y:S01]  /*0160*/  IABS R7, R0.reuse ;  /* 0x0000000000077213 */ /* 0x080fe20000000000 */
[----:B------:R-:W-:Y:S01]  /*0170*/  STL [R1+0x180], RZ ;  /* 0x000180ff01007387 */ /* 0x000fe20000100800 */
[----:B------:R-:W-:-:S02]  /*0180*/  IABS R10, R0 ;  /* 0x00000000000a7213 */ /* 0x000fc40000000000 */
[----:B------:R-:W2:Y:S01]  /*0190*/  I2F.RP R2, R7 ;  /* 0x0000000700027306 */ /* 0x000ea20000209400 */
[----:B------:R-:W-:Y:S04]  /*01a0*/  STL [R1+0x184], RZ ;  /* 0x000184ff01007387 */ /* 0x000fe80000100800 */
[----:B------:R-:W-:Y:S04]  /*01b0*/  STL [R1+0x188], RZ ;  /* 0x000188ff01007387 */ /* 0x000fe80000100800 */
[----:B------:R-:W-:Y:S04]  /*01c0*/  STL [R1+0x18c], RZ ;  /* 0x00018cff01007387 */ /* 0x000fe80000100800 */
[----:B------:R-:W-:Y:S01]  /*01d0*/  STL [R1+0x170], RZ ;  /* 0x000170ff01007387 */ /* 0x000fe20000100800 */
[----:B--2---:R-:W2:Y:S01]  /*01e0*/  MUFU.RCP R2, R2 ;  /* 0x0000000200027308 */ /* 0x004ea20000001000 */
[----:B-1----:R-:W-:-:S02]  /*01f0*/  IABS R8, R3 ;  /* 0x0000000300087213 */ /* 0x002fc40000000000 */
[----:B------:R-:W-:Y:S04]  /*0200*/  STL [R1+0x174], RZ ;  /* 0x000174ff01007387 */ /* 0x000fe80000100800 */
[----:B------:R-:W-:Y:S04]  /*0210*/  STL [R1+0x178], RZ ;  /* 0x000178ff01007387 */ /* 0x000fe80000100800 */
[----:B------:R-:W-:Y:S04]  /*0220*/  STL [R1+0x17c], RZ ;  /* 0x00017cff01007387 */ /* 0x000fe80000100800 */
[----:B------:R-:W-:Y:S01]  /*0230*/  STL [R1+0x160], RZ ;  /* 0x000160ff01007387 */ /* 0x000fe20000100800 */
[----:B--2---:R-:W-:Y:S01]  /*0240*/  IADD3 R4, R2, 0xffffffe, RZ ;  /* 0x0ffffffe02047810 */ /* 0x004fe20007ffe0ff */
[----:B------:R-:W-:-:S02]  /*0250*/  IMAD.MOV R2, RZ, RZ, -R10 ;  /* 0x000000ffff027224 */ /* 0x000fc400078e0a0a */
[----:B------:R-:W-:Y:S01]  /*0260*/  STL [R1+0x164], RZ ;  /* 0x000164ff01007387 */ /* 0x000fe20000100800 */
[----:B------:R1:W2:Y:S03]  /*0270*/  F2I.FTZ.U32.TRUNC.NTZ R5, R4 ;  /* 0x0000000400057305 */ /* 0x0002a6000021f000 */
[----:B------:R-:W-:Y:S04]  /*0280*/  STL [R1+0x168], RZ ;  /* 0x000168ff01007387 */ /* 0x000fe80000100800 */
[----:B------:R-:W-:Y:S01]  /*0290*/  STL [R1+0x16c], RZ ;  /* 0x00016cff01007387 */ /* 0x000fe20000100800 */
[----:B-1----:R-:W-:-:S03]  /*02a0*/  IMAD.MOV.U32 R4, RZ, RZ, RZ ;  /* 0x000000ffff047224 */ /* 0x002fc600078e00ff */
[----:B------:R-:W-:Y:S04]  /*02b0*/  STL [R1+0x150], RZ ;  /* 0x000150ff01007387 */ /* 0x000fe80000100800 */
[----:B------:R-:W-:Y:S01]  /*02c0*/  STL [R1+0x154], RZ ;  /* 0x000154ff01007387 */ /* 0x000fe20000100800 */
[----:B--2---:R-:W-:-:S03]  /*02d0*/  IMAD.MOV R6, RZ, RZ, -R5 ;  /* 0x000000ffff067224 */ /* 0x004fc600078e0a05 */
[----:B------:R-:W-:Y:S01]  /*02e0*/  STL [R1+0x158], RZ ;  /* 0x000158ff01007387 */ /* 0x000fe20000100800 */
[----:B------:R-:W-:Y:S02]  /*02f0*/  IMAD R9, R6, R7, RZ ;  /* 0x0000000706097224 */ /* 0x000fe400078e02ff */
[----:B------:R-:W-:Y:S01]  /*0300*/  IMAD.MOV.U32 R6, RZ, RZ, R8 ;  /* 0x000000ffff067224 */ /* 0x000fe200078e0008 */
[----:B------:R-:W-:Y:S01]  /*0310*/  STL [R1+0x15c], RZ ;  /* 0x00015cff01007387 */ /* 0x000fe20000100800 */
[----:B------:R-:W-:-:S03]  /*0320*/  IMAD.HI.U32 R5, R5, R9, R4 ;  /* 0x0000000905057227 */ /* 0x000fc600078e0004 */
[----:B------:R-:W-:Y:S03]  /*0330*/  STL [R1+0x140], RZ ;  /* 0x000140ff01007387 */ /* 0x000fe60000100800 */
[----:B------:R-:W-:Y:S01]  /*0340*/  IMAD.HI.U32 R5, R5, R6, RZ ;  /* 0x0000000605057227 */ /* 0x000fe200078e00ff */
[----:B------:R-:W-:Y:S03]  /*0350*/  STL [R1+0x144], RZ ;  /* 0x000144ff01007387 */ /* 0x000fe60000100800 */
[----:B------:R-:W-:Y:S01]  /*0360*/  IMAD R2, R5, R2, R6 ;  /* 0x0000000205027224 */ /* 0x000fe200078e0206 */
[----:B------:R-:W-:Y:S04]  /*0370*/  STL [R1+0x148], RZ ;  /* 0x000148ff01007387 */ /* 0x000fe80000100800 */
[----:B------:R-:W-:Y:S01]  /*0380*/  ISETP.GT.U32.AND P1, PT, R7, R2, PT ;  /* 0x000000020700720c */ /* 0x000fe20003f24070 */
[----:B------:R-:W-:Y:S04]  /*0390*/  STL [R1+0x14c], RZ ;  /* 0x00014cff01007387 */ /* 0x000fe80000100800 */
[----:B------:R-:W-:Y:S04]  /*03a0*/  STL [R1+0x130], RZ ;  /* 0x000130ff01007387 */ /* 0x000fe80000100800 */
[----:B------:R-:W-:Y:S04]  /*03b0*/  STL [R1+0x134], RZ ;  /* 0x000134ff01007387 */ /* 0x000fe80000100800 */
[----:B------:R-:W-:Y:S01]  /*03c0*/  @!P1 IMAD.IADD R2, R2, 0x1, -R7 ;  /* 0x0000000102029824 */ /* 0x000fe200078e0a07 */
[----:B------:R-:W-:Y:S01]  /*03d0*/  @!P1 IADD3 R5, R5, 0x1, RZ ;  /* 0x0000000105059810 */ /* 0x000fe20007ffe0ff */
[----:B------:R-:W-:Y:S01]  /*03e0*/  STL [R1+0x138], RZ ;  /* 0x000138ff01007387 */ /* 0x000fe20000100800 */
[----:B------:R-:W-:-:S02]  /*03f0*/  ISETP.NE.AND P1, PT, R0, RZ, PT ;  /* 0x000000ff0000720c */ /* 0x000fc40003f25270 */
[----:B------:R-:W-:Y:S01]  /*0400*/  ISETP.GE.U32.AND P0, PT, R2, R7, PT ;  /* 0x000000070200720c */ /* 0x000fe20003f06070 */
[----:B------:R-:W-:Y:S01]  /*0410*/  STL [R1+0x13c], RZ ;  /* 0x00013cff01007387 */ /* 0x000fe20000100800 */
[----:B------:R-:W-:-:S03]  /*0420*/  LOP3.LUT R2, R3, R0, RZ, 0x3c, !PT ;  /* 0x0000000003027212 */ /* 0x000fc600078e3cff */
[----:B------:R-:W-:Y:S01]  /*0430*/  STL [R1+0x120], RZ ;  /* 0x000120ff01007387 */ /* 0x000fe20000100800 */
[----:B------:R-:W-:Y:S01]  /*0440*/  ISETP.GE.AND P2, PT, R2, RZ, PT ;  /* 0x000000ff0200720c */ /* 0x000fe20003f46270 */
[----:B------:R-:W-:Y:S02]  /*0450*/  IMAD.MOV.U32 R2, RZ, RZ, c[0x0][0x178] ;  /* 0x00005e00ff027624 */ /* 0x000fe400078e00ff */
[----:B------:R-:W-:Y:S03]  /*0460*/  STL [R1+0x124], RZ ;  /* 0x000124ff01007387 */ /* 0x000fe60000100800 */
[----:B------:R-:W-:Y:S01]  /*0470*/  IADD3 R2, R2, 0x1ff, RZ ;  /* 0x000001ff02027810 */ /* 0x000fe20007ffe0ff */
[----:B------:R-:W-:Y:S01]  /*0480*/  STL [R1+0x128], RZ ;  /* 0x000128ff01007387 */ /* 0x000fe20000100800 */
[----:B------:R-:W-:-:S03]  /*0490*/  @P0 IADD3 R5, R5, 0x1, RZ ;  /* 0x0000000105050810 */ /* 0x000fc60007ffe0ff */
[----:B------:R-:W-:Y:S02]  /*04a0*/  STL [R1+0x12c], RZ ;  /* 0x00012cff01007387 */ /* 0x000fe40000100800 */
[----:B------:R-:W-:Y:S01]  /*04b0*/  IMAD.MOV.U32 R4, RZ, RZ, R5 ;  /* 0x000000ffff047224 */ /* 0x000fe200078e0005 */
[----:B------:R-:W-:Y:S01]  /*04c0*/  SHF.R.S32.HI R5, RZ, 0x1f, R2 ;  /* 0x0000001fff057819 */ /* 0x000fe20000011402 */
[----:B------:R-:W-:Y:S02]  /*04d0*/  STL [R1+0x110], RZ ;  /* 0x000110ff01007387 */ /* 0x000fe40000100800 */
[----:B------:R-:W-:Y:S01]  /*04e0*/  @!P2 IMAD.MOV R4, RZ, RZ, -R4 ;  /* 0x000000ffff04a224 */ /* 0x000fe200078e0a04 */
[----:B------:R-:W-:Y:S01]  /*04f0*/  @!P1 LOP3.LUT R4, RZ, R0, RZ, 0x33, !PT ;  /* 0x00000000ff049212 */ /* 0x000fe200078e33ff */
[----:B------:R-:W-:Y:S01]  /*0500*/  STL [R1+0x114], RZ ;  /* 0x000114ff01007387 */ /* 0x000fe20000100800 */
[----:B------:R-:W-:-:S03]  /*0510*/  LEA.HI R5, R5, R2, RZ, 0x9 ;  /* 0x0000000205057211 */ /* 0x000fc600078f48ff */
[----:B------:R-:W-:Y:S01]  /*0520*/  IMAD.SHL.U32 R2, R4, 0x8, RZ ;  /* 0x0000000804027824 */ /* 0x000fe200078e00ff */
[----:B------:R-:W-:Y:S01]  /*0530*/  STL [R1+0x118], RZ ;  /* 0x000118ff01007387 */ /* 0x000fe20000100800 */
[----:B------:R-:W-:-:S03]  /*0540*/  IMAD.MOV R4, RZ, RZ, -R4 ;  /* 0x000000ffff047224 */ /* 0x000fc600078e0a04 */
[----:B------:R-:W-:Y:S01]  /*0550*/  LEA.HI.SX32 R5, R5, -R2, 0x17 ;  /* 0x8000000205057211 */ /* 0x000fe200078fbaff */
[----:B------:R-:W-:Y:S01]  /*0560*/  IMAD R9, R0, R4, R3 ;  /* 0x0000000400097224 */ /* 0x000fe200078e0203 */
[----:B------:R-:W-:Y:S01]  /*0570*/  STL [R1+0x11c], RZ ;  /* 0x00011cff01007387 */ /* 0x000fe20000100800 */
[----:B------:R-:W-:Y:S01]  /*0580*/  IMAD.MOV.U32 R4, RZ, RZ, RZ ;  /* 0x000000ffff047224 */ /* 0x000fe200078e00ff */
[----:B------:R-:W-:Y:S02]  /*0590*/  IMNMX R10, R5, 0x8, PT ;  /* 0x00000008050a7817 */ /* 0x000fe40003800200 */
[----:B------:R-:W-:Y:S02]  /*05a0*/  STL [R1+0x100], RZ ;  /* 0x000100ff01007387 */ /* 0x000fe40000100800 */
[-C--:B------:R-:W-:Y:S02]  /*05b0*/  IABS R8, R10.reuse ;  /* 0x0000000a00087213 */ /* 0x080fe40000000000 */
[----:B------:R-:W-:Y:S01]  /*05c0*/  IABS R0, R10 ;  /* 0x0000000a00007213 */ /* 0x000fe20000000000 */
[----:B------:R-:W-:Y:S01]  /*05d0*/  STL [R1+0x104], RZ ;  /* 0x000104ff01007387 */ /* 0x000fe20000100800 */
[----:B------:R-:W1:Y:S03]  /*05e0*/  I2F.RP R6, R8 ;  /* 0x0000000800067306 */ /* 0x000e660000209400 */
[----:B------:R-:W-:Y:S04]  /*05f0*/  STL [R1+0x108], RZ ;  /* 0x000108ff01007387 */ /* 0x000fe80000100800 */
[----:B------:R-:W-:Y:S04]  /*0600*/  STL [R1+0x10c], RZ ;  /* 0x00010cff01007387 */ /* 0x000fe80000100800 */
[----:B------:R-:W-:Y:S04]  /*0610*/  STL [R1+0xf0], RZ ;  /* 0x0000f0ff01007387 */ /* 0x000fe80000100800 */
[----:B------:R-:W-:Y:S01]  /*0620*/  STL [R1+0xf4], RZ ;  /* 0x0000f4ff01007387 */ /* 0x000fe20000100800 */
[----:B-1----:R-:W1:Y:S03]  /*0630*/  MUFU.RCP R6, R6 ;  /* 0x0000000600067308 */ /* 0x002e660000001000 */
[----:B------:R-:W-:Y:S04]  /*0640*/  STL [R1+0xf8], RZ ;  /* 0x0000f8ff01007387 */ /* 0x000fe80000100800 */
[----:B------:R-:W-:Y:S04]  /*0650*/  STL [R1+0xfc], RZ ;  /* 0x0000fcff01007387 */ /* 0x000fe80000100800 */
[----:B------:R-:W-:Y:S04]  /*0660*/  STL [R1+0xe0], RZ ;  /* 0x0000e0ff01007387 */ /* 0x000fe80000100800 */
[----:B------:R-:W-:Y:S01]  /*0670*/  STL [R1+0xe4], RZ ;  /* 0x0000e4ff01007387 */ /* 0x000fe20000100800 */
[----:B-1----:R-:W-:-:S03]  /*0680*/  IADD3 R5, R6, 0xffffffe, RZ ;  /* 0x0ffffffe06057810 */ /* 0x002fc60007ffe0ff */
[----:B------:R-:W-:Y:S03]  /*0690*/  STL [R1+0xe8], RZ ;  /* 0x0000e8ff01007387 */ /* 0x000fe60000100800 */
[----:B------:R-:W1:Y:S01]  /*06a0*/  F2I.FTZ.U32.TRUNC.NTZ R5, R5 ;  /* 0x0000000500057305 */ /* 0x000e62000021f000 */
[----:B------:R-:W-:Y:S04]  /*06b0*/  STL [R1+0xec], RZ ;  /* 0x0000ecff01007387 */ /* 0x000fe80000100800 */
[----:B------:R-:W-:Y:S04]  /*06c0*/  STL [R1+0xd0], RZ ;  /* 0x0000d0ff01007387 */ /* 0x000fe80000100800 */
[----:B------:R-:W-:Y:S04]  /*06d0*/  STL [R1+0xd4], RZ ;  /* 0x0000d4ff01007387 */ /* 0x000fe80000100800 */
[----:B------:R-:W-:Y:S01]  /*06e0*/  STL [R1+0xd8], RZ ;  /* 0x0000d8ff01007387 */ /* 0x000fe20000100800 */
[----:B-1----:R-:W-:-:S03]  /*06f0*/  IMAD.MOV R7, RZ, RZ, -R5 ;  /* 0x000000ffff077224 */ /* 0x002fc600078e0a05 */
[----:B------:R-:W-:Y:S01]  /*0700*/  STL [R1+0xdc], RZ ;  /* 0x0000dcff01007387 */ /* 0x000fe20000100800 */
[----:B------:R-:W-:Y:S01]  /*0710*/  IMAD.MOV.U32 R3, RZ, RZ, R7 ;  /* 0x000000ffff037224 */ /* 0x000fe200078e0007 */
[----:B------:R-:W-:Y:S02]  /*0720*/  IABS R7, R9 ;  /* 0x0000000900077213 */ /* 0x000fe40000000000 */
[----:B------:R-:W-:Y:S01]  /*0730*/  STL [R1+0xc0], RZ ;  /* 0x0000c0ff01007387 */ /* 0x000fe20000100800 */
[----:B------:R-:W-:-:S03]  /*0740*/  IMAD R3, R3, R8, RZ ;  /* 0x0000000803037224 */ /* 0x000fc600078e02ff */
[----:B------:R-:W-:Y:S01]  /*0750*/  STL [R1+0xc4], RZ ;  /* 0x0000c4ff01007387 */ /* 0x000fe20000100800 */
[----:B------:R-:W-:-:S03]  /*0760*/  IMAD.HI.U32 R4, R5, R3, R4 ;  /* 0x0000000305047227 */ /* 0x000fc600078e0004 */
[----:B------:R-:W-:Y:S01]  /*0770*/  STL [R1+0xc8], RZ ;  /* 0x0000c8ff01007387 */ /* 0x000fe20000100800 */
[----:B------:R-:W-:Y:S02]  /*0780*/  IMAD.MOV R3, RZ, RZ, -R0 ;  /* 0x000000ffff037224 */ /* 0x000fe400078e0a00 */
[----:B------:R-:W-:Y:S01]  /*0790*/  IMAD.HI.U32 R0, R4, R7, RZ ;  /* 0x0000000704007227 */ /* 0x000fe200078e00ff */
[----:B------:R-:W-:Y:S03]  /*07a0*/  STL [R1+0xcc], RZ ;  /* 0x0000ccff01007387 */ /* 0x000fe60000100800 */
[----:B------:R-:W-:Y:S01]  /*07b0*/  IMAD R3, R0, R3, R7 ;  /* 0x0000000300037224 */ /* 0x000fe200078e0207 */
[----:B------:R-:W-:Y:S01]  /*07c0*/  STL [R1+0xb0], RZ ;  /* 0x0000b0ff01007387 */ /* 0x000fe20000100800 */
[----:B------:R-:W-:Y:S01]  /*07d0*/  ULDC.64 UR6, c[0x0][0x118] ;  /* 0x0000460000067ab9 */ /* 0x000fe20000000a00 */
[----:B------:R-:W-:-:S02]  /*07e0*/  CS2R R6, SRZ ;  /* 0x0000000000067805 */ /* 0x000fc4000001ff00 */
[----:B------:R-:W-:Y:S01]  /*07f0*/  ISETP.GT.U32.AND P1, PT, R8, R3, PT ;  /* 0x000000030800720c */ /* 0x000fe20003f24070 */
[----:B------:R-:W-:Y:S04]  /*0800*/  STL [R1+0xb4], RZ ;  /* 0x0000b4ff01007387 */ /* 0x000fe80000100800 */
[----:B------:R-:W-:Y:S04]  /*0810*/  STL [R1+0xb8], RZ ;  /* 0x0000b8ff01007387 */ /* 0x000fe80000100800 */
[----:B------:R-:W-:Y:S04]  /*0820*/  STL [R1+0xbc], RZ ;  /* 0x0000bcff01007387 */ /* 0x000fe80000100800 */
[----:B------:R-:W-:Y:S01]  /*0830*/  STL [R1+0xa0], RZ ;  /* 0x0000a0ff01007387 */ /* 0x000fe20000100800 */
[----:B------:R-:W-:Y:S01]  /*0840*/  @!P1 IMAD.IADD R3, R3, 0x1, -R8 ;  /* 0x0000000103039824 */ /* 0x000fe200078e0a08 */
[----:B------:R-:W-:-:S02]  /*0850*/  @!P1 IADD3 R0, R0, 0x1, RZ ;  /* 0x0000000100009810 */ /* 0x000fc40007ffe0ff */
[----:B------:R-:W-:Y:S01]  /*0860*/  STL [R1+0xa4], RZ ;  /* 0x0000a4ff01007387 */ /* 0x000fe20000100800 */
[----:B------:R-:W-:Y:S02]  /*0870*/  ISETP.NE.AND P1, PT, R10, RZ, PT ;  /* 0x000000ff0a00720c */ /* 0x000fe40003f25270 */
        /* <DEDUP_REMOVED lines=9> */
[----:B------:R-:W-:Y:S02]  /*0910*/  @P0 IADD3 R0, R0, 0x1, RZ ;  /* 0x0000000100000810 */ /* 0x000fe40007ffe0ff */
[----:B------:R-:W-:Y:S01]  /*0920*/  ISETP.GE.AND P0, PT, R3, 0x80, PT ;  /* 0x000000800300780c */ /* 0x000fe20003f06270 */
[----:B------:R-:W-:Y:S02]  /*0930*/  STL [R1+0x98], RZ ;  /* 0x000098ff01007387 */ /* 0x000fe40000100800 */
[----:B------:R-:W-:Y:S01]  /*0940*/  @!P2 IMAD.MOV R0, RZ, RZ, -R0 ;  /* 0x000000ffff00a224 */ /* 0x000fe200078e0a00 */
[----:B------:R-:W-:Y:S01]  /*0950*/  @!P1 LOP3.LUT R0, RZ, R10, RZ, 0x33, !PT ;  /* 0x0000000aff009212 */ /* 0x000fe200078e33ff */
[----:B------:R-:W-:Y:S04]  /*0960*/  STL [R1+0x9c], RZ ;  /* 0x00009cff01007387 */ /* 0x000fe80000100800 */
[----:B------:R-:W-:Y:S01]  /*0970*/  STL [R1+0x80], RZ ;  /* 0x000080ff01007387 */ /* 0x000fe20000100800 */
[----:B------:R-:W-:-:S02]  /*0980*/  IMAD.MOV R5, RZ, RZ, -R0 ;  /* 0x000000ffff057224 */ /* 0x000fc400078e0a00 */
[----:B------:R-:W-:Y:S01]  /*0990*/  IMAD.SHL.U32 R28, R0, 0x80, RZ ;  /* 0x00000080001c7824 */ /* 0x000fe200078e00ff */
[----:B------:R-:W-:Y:S01]  /*09a0*/  STL [R1+0x84], RZ ;  /* 0x000084ff01007387 */ /* 0x000fe20000100800 */
[----:B------:R-:W-:Y:S01]  /*09b0*/  IMAD R5, R10, R5, R9 ;  /* 0x000000050a057224 */ /* 0x000fe200078e0209 */
[----:B0-----:R-:W-:Y:S01]  /*09c0*/  LOP3.LUT R0, R29, 0x7f, RZ, 0xc0, !PT ;  /* 0x0000007f1d007812 */ /* 0x001fe200078ec0ff */
[----:B------:R-:W-:Y:S01]  /*09d0*/  CS2R R8, SRZ ;  /* 0x0000000000087805 */ /* 0x000fe2000001ff00 */
[----:B------:R-:W-:Y:S01]  /*09e0*/  STL [R1+0x88], RZ ;  /* 0x000088ff01007387 */ /* 0x000fe20000100800 */
[----:B------:R-:W-:Y:S01]  /*09f0*/  IMAD.IADD R2, R2, 0x1, R5 ;  /* 0x0000000102027824 */ /* 0x000fe200078e0205 */
[C---:B------:R-:W-:Y:S01]  /*0a00*/  IADD3 R29, R28.reuse, 0x2, RZ ;  /* 0x000000021c1d7810 */ /* 0x040fe20007ffe0ff */
[----:B------:R-:W-:Y:S01]  /*0a10*/  CS2R R4, SRZ ;  /* 0x0000000000047805 */ /* 0x000fe2000001ff00 */
[----:B------:R-:W-:Y:S01]  /*0a20*/  STL [R1+0x8c], RZ ;  /* 0x00008cff01007387 */ /* 0x000fe20000100800 */
[----:B------:R-:W-:Y:S01]  /*0a30*/  IADD3 R3, R28, 0x3, RZ ;  /* 0x000000031c037810 */ /* 0x000fe20007ffe0ff */
[----:B------:R-:W-:-:S02]  /*0a40*/  CS2R R10, SRZ ;  /* 0x00000000000a7805 */ /* 0x000fc4000001ff00 */
[----:B------:R-:W-:Y:S04]  /*0a50*/  STL [R1+0x70], RZ ;  /* 0x000070ff01007387 */ /* 0x000fe80000100800 */
        /* <DEDUP_REMOVED lines=27> */
[----:B------:R-:W-:Y:S04]  /*0c10*/  STL [R1], RZ ;  /* 0x000000ff01007387 */ /* 0x000fe80000100800 */
[----:B------:R-:W-:Y:S04]  /*0c20*/  STL [R1+0x4], RZ ;  /* 0x000004ff01007387 */ /* 0x000fe80000100800 */
[----:B------:R-:W-:Y:S04]  /*0c30*/  STL [R1+0x8], RZ ;  /* 0x000008ff01007387 */ /* 0x000fe80000100800 */
[----:B------:R-:W-:Y:S04]  /*0c40*/  STL [R1+0xc], RZ ;  /* 0x00000cff01007387 */ /* 0x000fe80000100800 */
[----:B------:R0:W-:Y:S04]  /*0c50*/  STL [R1+0x25e4], R4 ;  /* 0x0025e40401007387 */ /* 0x0001e80000100800 */
[----:B------:R-:W-:Y:S04]  /*0c60*/  STL [R1+0x270], RZ ;  /* 0x000270ff01007387 */ /* 0x000fe80000100800 */
[----:B------:R-:W-:Y:S01]  /*0c70*/  STL [R1+0x274], RZ ;  /* 0x000274ff01007387 */ /* 0x000fe20000100800 */
[----:B0-----:R-:W-:-:S03]  /*0c80*/  IADD3 R4, R28, 0x1, RZ ;  /* 0x000000011c047810 */ /* 0x001fc60007ffe0ff */
        /* <DEDUP_REMOVED lines=126> */
[----:B------:R-:W-:Y:S04]  /*1470*/  STL [R1+0xfcc], R28 ;  /* 0x000fcc1c01007387 */ /* 0x000fe80000100800 */
[----:B------:R0:W-:Y:S04]  /*1480*/  STL [R1+0x23f4], R4 ;  /* 0x0023f40401007387 */ /* 0x0001e80000100800 */
[----:B------:R1:W-:Y:S04]  /*1490*/  STL [R1+0x23f0], R29 ;  /* 0x0023f01d01007387 */ /* 0x0003e80000100800 */
[----:B------:R2:W-:Y:S01]  /*14a0*/  STL [R1+0x23ec], R3 ;  /* 0x0023ec0301007387 */ /* 0x0005e20000100800 */
[----:B0-----:R-:W-:-:S02]  /*14b0*/  IADD3 R4, R28, 0x4, RZ ;  /* 0x000000041c047810 */ /* 0x001fc40007ffe0ff */
[----:B-1----:R-:W-:-:S03]  /*14c0*/  IADD3 R29, R28, 0x5, RZ ;  /* 0x000000051c1d7810 */ /* 0x002fc60007ffe0ff */
[----:B------:R0:W-:Y:S01]  /*14d0*/  STL [R1+0x23e8], R4 ;  /* 0x0023e80401007387 */ /* 0x0001e20000100800 */
[----:B--2---:R-:W-:-:S03]  /*14e0*/  IADD3 R3, R28, 0x6, RZ ;  /* 0x000000061c037810 */ /* 0x004fc60007ffe0ff */
[----:B------:R1:W-:Y:S04]  /*14f0*/  STL [R1+0x23f8], R29 ;  /* 0x0023f81d01007387 */ /* 0x0003e80000100800 */
[----:B------:R2:W-:Y:S01]  /*1500*/  STL [R1+0x23fc], R3 ;  /* 0x0023fc0301007387 */ /* 0x0005e20000100800 */
[C---:B0-----:R-:W-:Y:S02]  /*1510*/  IADD3 R4, R28.reuse, 0x7, RZ ;  /* 0x000000071c047810 */ /* 0x041fe40007ffe0ff */
        /* <DEDUP_REMOVED lines=194> */
[----:B--2---:R-:W-:Y:S01]  /*2140*/  IMAD R3, R2, 0x200, R0 ;  /* 0x0000020002037824 */ /* 0x004fe200078e0200 */
[C---:B------:R-:W-:Y:S02]  /*2150*/  IADD3 R2, R28.reuse, 0x6a, RZ ;  /* 0x0000006a1c027810 */ /* 0x040fe40007ffe0ff */
[----:B------:R1:W-:Y:S01]  /*2160*/  STL [R1+0x2584], R29 ;  /* 0x0025841d01007387 */ /* 0x0003e20000100800 */
[C---:B------:R-:W-:Y:S02]  /*2170*/  IADD3 R0, R28.reuse, 0x6b, RZ ;  /* 0x0000006b1c007810 */ /* 0x040fe40007ffe0ff */
[----:B0-----:R-:W-:-:S05]  /*2180*/  IADD3 R4, R28, 0x69, RZ ;  /* 0x000000691c047810 */ /* 0x001fca0007ffe0ff */
[----:B------:R0:W-:Y:S01]  /*2190*/  STL [R1+0x2588], R4 ;  /* 0x0025880401007387 */ /* 0x0001e20000100800 */
[----:B-1----:R-:W-:-:S03]  /*21a0*/  IADD3 R29, R28, 0x72, RZ ;  /* 0x000000721c1d7810 */ /* 0x002fc60007ffe0ff */
[----:B------:R-:W-:Y:S04]  /*21b0*/  STL [R1+0xfd0], R3 ;  /* 0x000fd00301007387 */ /* 0x000fe80000100800 */
[----:B------:R1:W-:Y:S01]  /*21c0*/  STL [R1+0x258c], R2 ;  /* 0x00258c0201007387 */ /* 0x0003e20000100800 */
[----:B0-----:R-:W-:-:S03]  /*21d0*/  IADD3 R4, R28, 0x6c, RZ ;  /* 0x0000006c1c047810 */ /* 0x001fc60007ffe0ff */
[----:B------:R0:W-:Y:S04]  /*21e0*/  STL [R1+0x2590], R0 ;  /* 0x0025900001007387 */ /* 0x0001e80000100800 */
[----:B------:R2:W-:Y:S01]  /*21f0*/  STL [R1+0x2594], R4 ;  /* 0x0025940401007387 */ /* 0x0005e20000100800 */
[C---:B-1----:R-:W-:Y:S02]  /*2200*/  IADD3 R2, R28.reuse, 0x6d, RZ ;  /* 0x0000006d1c027810 */ /* 0x042fe40007ffe0ff */
[----:B0-----:R-:W-:-:S03]  /*2210*/  IADD3 R0, R28, 0x6e, RZ ;  /* 0x0000006e1c007810 */ /* 0x001fc60007ffe0ff */
        /* <DEDUP_REMOVED lines=9> */
[----:B------:R-:W-:Y:S01]  /*22b0*/  STL [R1+0x25a8], R0 ;  /* 0x0025a80001007387 */ /* 0x000fe20000100800 */
[----:B0-----:R-:W-:-:S03]  /*22c0*/  IADD3 R2, R28, 0x74, RZ ;  /* 0x000000741c027810 */ /* 0x001fc60007ffe0ff */
[----:B------:R0:W-:Y:S01]  /*22d0*/  STL [R1+0x25b0], R4 ;  /* 0x0025b00401007387 */ /* 0x0001e20000100800 */
[----:B-1----:R-:W-:-:S03]  /*22e0*/  IADD3 R29, R28, 0x77, RZ ;  /* 0x000000771c1d7810 */ /* 0x002fc60007ffe0ff */
[----:B------:R1:W-:Y:S01]  /*22f0*/  STL [R1+0x25b4], R2 ;  /* 0x0025b40201007387 */ /* 0x0003e20000100800 */
[C---:B0-----:R-:W-:Y:S02]  /*2300*/  IADD3 R4, R28.reuse, 0x75, RZ ;  /* 0x000000751c047810 */ /* 0x041fe40007ffe0ff */
[----:B-1----:R-:W-:-:S03]  /*2310*/  IADD3 R2, R28, 0x76, RZ ;  /* 0x000000761c027810 */ /* 0x002fc60007ffe0ff */
[----:B------:R0:W-:Y:S02]  /*2320*/  STL [R1+0x25b8], R4 ;  /* 0x0025b80401007387 */ /* 0x0001e40000100800 */
[----:B0-----:R-:W-:-:S05]  /*2330*/  IADD3 R4, R28, 0x78, RZ ;  /* 0x000000781c047810 */ /* 0x001fca0007ffe0ff */
[----:B------:R0:W-:Y:S04]  /*2340*/  STL [R1+0x25c4], R4 ;  /* 0x0025c40401007387 */ /* 0x0001e80000100800 */
[----:B------:R-:W-:Y:S04]  /*2350*/  STL [R1+0x25bc], R2 ;  /* 0x0025bc0201007387 */ /* 0x000fe80000100800 */
[----:B------:R-:W-:Y:S01]  /*2360*/  STL [R1+0x25c0], R29 ;  /* 0x0025c01d01007387 */ /* 0x000fe20000100800 */
[----:B0-----:R-:W-:-:S05]  /*2370*/  IADD3 R4, R28, 0x79, RZ ;  /* 0x000000791c047810 */ /* 0x001fca0007ffe0ff */
[----:B------:R0:W-:Y:S02]  /*2380*/  STL [R1+0x25c8], R4 ;  /* 0x0025c80401007387 */ /* 0x0001e40000100800 */
        /* <DEDUP_REMOVED lines=14> */
[C---:B0-----:R-:W-:Y:S02]  /*2470*/  IADD3 R4, R3.reuse, 0x100, RZ ;  /* 0x0000010003047810 */ /* 0x041fe40007ffe0ff */
[----:B------:R-:W-:-:S03]  /*2480*/  IADD3 R3, R3, 0x180, RZ ;  /* 0x0000018003037810 */ /* 0x000fc60007ffe0ff */
[----:B------:R0:W-:Y:S04]  /*2490*/  STL [R1+0xfd8], R4 ;  /* 0x000fd80401007387 */ /* 0x0001e80000100800 */
[----:B0-----:R0:W5:Y:S04]  /*24a0*/  LDL.LU R4, [R1+0x25e4] ;  /* 0x0025e40001047983 */ /* 0x0011680000300800 */
[----:B------:R1:W-:Y:S02]  /*24b0*/  STL [R1+0xfdc], R3 ;  /* 0x000fdc0301007387 */ /* 0x0003e40000100800 */
[----:B-1----:R-:W-:-:S05]  /*24c0*/  IMAD.MOV.U32 R3, RZ, RZ, c[0x0][0x180] ;  /* 0x00006000ff037624 */ /* 0x002fca00078e00ff */
[----:B------:R-:W-:Y:S01]  /*24d0*/  IADD3 R3, R3, 0x7f, RZ ;  /* 0x0000007f03037810 */ /* 0x000fe20007ffe0ff */
[----:B------:R-:W-:Y:S05]  /*24e0*/  @!P0 BRA `(.L_x_0) ;  /* 0x0008682000008947 */ /* 0x000fea0003800000 */
[----:B0-----:R-:W2:Y:S04]  /*24f0*/  LDL R8, [R1+0xfd0] ;  /* 0x000fd00001087983 */ /* 0x001ea80000100800 */
[----:B------:R-:W3:Y:S04]  /*2500*/  LDL R9, [R1+0xfd4] ;  /* 0x000fd40001097983 */ /* 0x000ee80000100800 */
[----:B------:R-:W4:Y:S04]  /*2510*/  LDL R10, [R1+0xfd8] ;  /* 0x000fd800010a7983 */ /* 0x000f280000100800 */
        /* <DEDUP_REMOVED lines=11> */
[----:B------:R-:W4:Y:S01]  /*25d0*/  LDL R25, [R1+0x25b0] ;  /* 0x0025b00001197983 */ /* 0x000f220000100800 */
[----:B------:R-:W-:Y:S01]  /*25e0*/  IMAD.MOV.U32 R23, RZ, RZ, R0 ;  /* 0x000000ffff177224 */ /* 0x000fe200078e0000 */
[----:B------:R-:W-:Y:S01]  /*25f0*/  IABS R0, c[0x0][0x178] ;  /* 0x00005e0000007a13 */ /* 0x000fe20000000000 */
[----:B------:R-:W-:Y:S01]  /*2600*/  IMAD.MOV.U32 R26, RZ, RZ, R2 ;  /* 0x000000ffff1a7224 */ /* 0x000fe200078e0002 */
[----:B------:R-:W4:Y:S03]  /*2610*/  LDL R22, [R1+0x25ac] ;  /* 0x0025ac0001167983 */ /* 0x000f260000100800 */
[----:B------:R-:W-:-:S04]  /*2620*/  IMAD.MOV.U32 R11, RZ, RZ, R0 ;  /* 0x000000ffff0b7224 */ /* 0x000fc800078e0000 */
[----:B------:R-:W0:Y:S01]  /*2630*/  I2F.RP R2, R11 ;  /* 0x0000000b00027306 */ /* 0x000e220000209400 */
[----:B------:R-:W-:Y:S01]  /*2640*/  IMAD.MOV.U32 R21, RZ, RZ, R29 ;  /* 0x000000ffff157224 */ /* 0x000fe200078e001d */
[----:B------:R-:W-:-:S06]  /*2650*/  IABS R29, c[0x0][0x17c] ;  /* 0x00005f00001d7a13 */ /* 0x000fcc0000000000 */
[----:B------:R1:W1:Y:S08]  /*2660*/  I2F.RP R0, R29 ;  /* 0x0000001d00007306 */ /* 0x0002700000209400 */
[----:B0-----:R-:W0:Y:S01]  /*2670*/  MUFU.RCP R2, R2 ;  /* 0x0000000200027308 */ /* 0x001e220000001000 */
[----:B-1----:R-:W1:Y:S07]  /*2680*/  S2R R29, SR_TID.X ;  /* 0x00000000001d7919 */ /* 0x002e6e0000002100 */
[----:B------:R-:W1:Y:S01]  /*2690*/  MUFU.RCP R0, R0 ;  /* 0x0000000000007308 */ /* 0x000e620000001000 */
[----:B0-----:R-:W-:-:S07]  /*26a0*/  IADD3 R2, R2, 0xffffffe, RZ ;  /* 0x0ffffffe02027810 */ /* 0x001fce0007ffe0ff */
[----:B------:R0:W0:Y:S01]  /*26b0*/  F2I.FTZ.U32.TRUNC.NTZ R5, R2 ;  /* 0x0000000200057305 */ /* 0x000022000021f000 */
[----:B-1----:R-:W-:Y:S01]  /*26c0*/  IADD3 R0, R0, 0xffffffe, RZ ;  /* 0x0ffffffe00007810 */ /* 0x002fe20007ffe0ff */
[----:B------:R-:W-:-:S06]  /*26d0*/  IMAD.SHL.U32 R6, R29, 0x2, RZ ;  /* 0x000000021d067824 */ /* 0x000fcc00078e00ff */
[----:B------:R1:W1:Y:S01]  /*26e0*/  F2I.FTZ.U32.TRUNC.NTZ R7, R0 ;  /* 0x0000000000077305 */ /* 0x000262000021f000 */
[----:B0-----:R-:W-:Y:S02]  /*26f0*/  LOP3.LUT R2, R29, 0x7, RZ, 0xc0, !PT ;  /* 0x000000071d027812 */ /* 0x001fe400078ec0ff */
[----:B-----5:R-:W-:-:S03]  /*2700*/  LOP3.LUT R4, R6, 0x10, RZ, 0xc0, !PT ;  /* 0x0000001006047812 */ /* 0x020fc600078ec0ff */
[----:B------:R-:W-:Y:S01]  /*2710*/  IMAD R2, R2, 0x410, RZ ;  /* 0x0000041002027824 */ /* 0x000fe200078e02ff */
[----:B------:R-:W-:Y:S01]  /*2720*/  LOP3.LUT R4, R4, 0x60, R29, 0xf8, !PT ;  /* 0x0000006004047812 */ /* 0x000fe200078ef81d */
[----:B-1----:R-:W-:Y:S01]  /*2730*/  IMAD.MOV R0, RZ, RZ, -R5 ;  /* 0x000000ffff007224 */ /* 0x002fe200078e0a05 */
[----:B------:R-:W-:Y:S02]  /*2740*/  SHF.R.S32.HI R6, RZ, 0x1f, R3 ;  /* 0x0000001fff067819 */ /* 0x000fe40000011403 */
[----:B------:R-:W-:Y:S01]  /*2750*/  LOP3.LUT R2, R2, R4, RZ, 0x3c, !PT ;  /* 0x0000000402027212 */ /* 0x000fe200078e3cff */
[----:B------:R-:W-:Y:S02]  /*2760*/  IMAD R0, R0, R11, RZ ;  /* 0x0000000b00007224 */ /* 0x000fe400078e02ff */
[----:B------:R-:W-:Y:S01]  /*2770*/  IMAD.MOV.U32 R4, RZ, RZ, RZ ;  /* 0x000000ffff047224 */ /* 0x000fe200078e00ff */
[----:B------:R-:W-:Y:S02]  /*2780*/  LEA.HI R3, R6, R3, RZ, 0x7 ;  /* 0x0000000306037211 */ /* 0x000fe400078f38ff */
[----:B------:R-:W-:Y:S01]  /*2790*/  IABS R29, c[0x0][0x17c] ;  /* 0x00005f00001d7a13 */ /* 0x000fe20000000000 */
[----:B------:R-:W-:-:S04]  /*27a0*/  IMAD.HI.U32 R4, R5, R0, R4 ;  /* 0x0000000005047227 */ /* 0x000fc800078e0004 */
[--C-:B------:R-:W-:Y:S01]  /*27b0*/  IMAD.MOV R0, RZ, RZ, -R7.reuse ;  /* 0x000000ffff007224 */ /* 0x100fe200078e0a07 */
[----:B------:R4:W-:Y:S01]  /*27c0*/  STL [R1+0x278], R3 ;  /* 0x0002780301007387 */ /* 0x0009e20000100800 */
[----:B------:R-:W-:Y:S02]  /*27d0*/  IMAD.MOV.U32 R6, RZ, RZ, RZ ;  /* 0x000000ffff067224 */ /* 0x000fe400078e00ff */
[----:B------:R-:W-:Y:S01]  /*27e0*/  IMAD R0, R0, R29, RZ ;  /* 0x0000001d00007224 */ /* 0x000fe200078e02ff */
[----:B------:R0:W-:Y:S03]  /*27f0*/  STL [R1+0x19c], R2 ;  /* 0x00019c0201007387 */ /* 0x0001e60000100800 */
[----:B------:R-:W-:Y:S01]  /*2800*/  IMAD.HI.U32 R0, R7, R0, R6 ;  /* 0x0000000007007227 */ /* 0x000fe200078e0006 */
[----:B------:R-:W-:Y:S02]  /*2810*/  IABS R28, R28 ;  /* 0x0000001c001c7213 */ /* 0x000fe40000000000 */
[----:B--2---:R-:W-:-:S02]  /*2820*/  IABS R8, R8 ;  /* 0x0000000800087213 */ /* 0x004fc40000000000 */
[----:B---3--:R-:W-:-:S03]  /*2830*/  IABS R5, R9 ;  /* 0x0000000900057213 */ /* 0x008fc60000000000 */
[----:B------:R-:W-:Y:S01]  /*2840*/  IMAD.HI.U32 R9, R4, R8, RZ ;  /* 0x0000000804097227 */ /* 0x000fe200078e00ff */
[----:B----4-:R-:W-:-:S03]  /*2850*/  IABS R3, R10 ;  /* 0x0000000a00037213 */ /* 0x010fc60000000000 */
[----:B------:R-:W-:Y:S01]  /*2860*/  IMAD.HI.U32 R10, R4, R5, RZ ;  /* 0x00000005040a7227 */ /* 0x000fe200078e00ff */
[----:B0-----:R-:W-:-:S03]  /*2870*/  IABS R2, R12 ;  /* 0x0000000c00027213 */ /* 0x001fc60000000000 */
[----:B------:R-:W-:-:S04]  /*2880*/  IMAD.HI.U32 R6, R4, R3, RZ ;  /* 0x0000000304067227 */ /* 0x000fc800078e00ff */
[----:B------:R-:W-:-:S04]  /*2890*/  IMAD.HI.U32 R4, R4, R2, RZ ;  /* 0x0000000204047227 */ /* 0x000fc800078e00ff */
[----:B------:R-:W-:Y:S02]  /*28a0*/  IMAD.MOV R9, RZ, RZ, -R9 ;  /* 0x000000ffff097224 */ /* 0x000fe400078e0a09 */
[----:B------:R-:W-:Y:S02]  /*28b0*/  IMAD.MOV R7, RZ, RZ, -R10 ;  /* 0x000000ffff077224 */ /* 0x000fe400078e0a0a */
[----:B------:R-:W-:Y:S02]  /*28c0*/  IMAD.MOV R6, RZ, RZ, -R6 ;  /* 0x000000ffff067224 */ /* 0x000fe400078e0a06 */
[----:B------:R-:W-:Y:S02]  /*28d0*/  IMAD.MOV R4, RZ, RZ, -R4 ;  /* 0x000000ffff047224 */ /* 0x000fe400078e0a04 */
[C---:B------:R-:W-:Y:S02]  /*28e0*/  IMAD R8, R11.reuse, R9, R8 ;  /* 0x000000090b087224 */ /* 0x040fe400078e0208 */
[----:B------:R-:W-:-:S02]  /*28f0*/  IMAD R5, R11, R7, R5 ;  /* 0x000000070b057224 */ /* 0x000fc400078e0205 */
[C---:B------:R-:W-:Y:S01]  /*2900*/  IMAD R3, R11.reuse, R6, R3 ;  /* 0x000000060b037224 */ /* 0x040fe200078e0203 */
[----:B------:R-:W-:Y:S01]  /*2910*/  IABS R9, R13 ;  /* 0x0000000d00097213 */ /* 0x000fe20000000000 */
[----:B------:R-:W-:Y:S01]  /*2920*/  IMAD R2, R11, R4, R2 ;  /* 0x000000040b027224 */ /* 0x000fe200078e0202 */
[----:B------:R0:W-:Y:S01]  /*2930*/  STL [R1+0x64], R8 ;  /* 0x0000640801007387 */ /* 0x0001e20000100800 */
[----:B------:R-:W-:-:S03]  /*2940*/  IABS R7, R14 ;  /* 0x0000000e00077213 */ /* 0x000fc60000000000 */
[----:B------:R1:W-:Y:S01]  /*2950*/  STL [R1+0x60], R5 ;  /* 0x0000600501007387 */ /* 0x0003e20000100800 */
[----:B------:R-:W-:-:S03]  /*2960*/  IMAD.HI.U32 R10, R0, R9, RZ ;  /* 0x00000009000a7227 */ /* 0x000fc600078e00ff */
[----:B------:R2:W-:Y:S01]  /*2970*/  STL [R1+0x5c], R3 ;  /* 0x00005c0301007387 */ /* 0x0005e20000100800 */
[----:B0-----:R-:W-:-:S03]  /*2980*/  IMAD.HI.U32 R8, R0, R7, RZ ;  /* 0x0000000700087227 */ /* 0x001fc600078e00ff */
[----:B------:R0:W-:Y:S01]  /*2990*/  STL [R1+0x58], R2 ;  /* 0x0000580201007387 */ /* 0x0001e20000100800 */
[----:B-1----:R-:W-:Y:S01]  /*29a0*/  IABS R5, R15 ;  /* 0x0000000f00057213 */ /* 0x002fe20000000000 */
[----:B------:R-:W-:Y:S02]  /*29b0*/  IMAD.MOV R10, RZ, RZ, -R10 ;  /* 0x000000ffff0a7224 */ /* 0x000fe400078e0a0a */
[----:B--2---:R-:W-:Y:S01]  /*29c0*/  IMAD.HI.U32 R3, R0, R28, RZ ;  /* 0x0000001c00037227 */ /* 0x004fe200078e00ff */
[----:B0-----:R-:W-:-:S03]  /*29d0*/  IABS R2, R16 ;  /* 0x0000001000027213 */ /* 0x001fc60000000000 */
[----:B------:R-:W-:-:S04]  /*29e0*/  IMAD.HI.U32 R6, R0, R5, RZ ;  /* 0x0000000500067227 */ /* 0x000fc800078e00ff */
[----:B------:R-:W-:Y:S02]  /*29f0*/  IMAD.MOV R3, RZ, RZ, -R3 ;  /* 0x000000ffff037224 */ /* 0x000fe400078e0a03 */
[----:B------:R-:W-:-:S04]  /*2a00*/  IMAD.HI.U32 R4, R0, R2, RZ ;  /* 0x0000000200047227 */ /* 0x000fc800078e00ff */
[----:B------:R-:W-:Y:S02]  /*2a10*/  IMAD.MOV R8, RZ, RZ, -R8 ;  /* 0x000000ffff087224 */ /* 0x000fe400078e0a08 */
[----:B------:R-:W-:Y:S02]  /*2a20*/  IMAD.MOV R6, RZ, RZ, -R6 ;  /* 0x000000ffff067224 */ /* 0x000fe400078e0a06 */
[C---:B------:R-:W-:Y:S02]  /*2a30*/  IMAD R9, R29.reuse, R10, R9 ;  /* 0x0000000a1d097224 */ /* 0x040fe400078e0209 */
[C---:B------:R-:W-:Y:S01]  /*2a40*/  IMAD R28, R29.reuse, R3, R28 ;  /* 0x000000031d1c7224 */ /* 0x040fe200078e021c */
[----:B------:R-:W-:Y:S01]  /*2a50*/  IABS R3, R17 ;  /* 0x0000001100037213 */ /* 0x000fe20000000000 */
[----:B------:R-:W-:Y:S02]  /*2a60*/  IMAD.MOV R4, RZ, RZ, -R4 ;  /* 0x000000ffff047224 */ /* 0x000fe400078e0a04 */
[C---:B------:R-:W-:Y:S01]  /*2a70*/  IMAD R7, R29.reuse, R8, R7 ;  /* 0x000000081d077224 */ /* 0x040fe200078e0207 */
[----:B------:R0:W-:Y:S01]  /*2a80*/  STL [R1+0x54], R9 ;  /* 0x0000540901007387 */ /* 0x0001e20000100800 */
[----:B------:R-:W-:-:S02]  /*2a90*/  IMAD R5, R29, R6, R5 ;  /* 0x000000061d057224 */ /* 0x000fc400078e0205 */
[----:B------:R-:W-:Y:S01]  /*2aa0*/  IMAD R2, R29, R4, R2 ;  /* 0x000000041d027224 */ /* 0x000fe200078e0202 */
[----:B------:R1:W-:Y:S01]  /*2ab0*/  STL [R1+0x50], R7 ;  /* 0x0000500701007387 */ /* 0x0003e20000100800 */
[----:B------:R-:W-:Y:S01]  /*2ac0*/  IMAD.HI.U32 R4, R0, R3, RZ ;  /* 0x0000000300047227 */ /* 0x000fe200078e00ff */
[----:B0-----:R-:W-:Y:S02]  /*2ad0*/  IABS R9, R18 ;  /* 0x0000001200097213 */ /* 0x001fe40000000000 */
[----:B------:R0:W-:Y:S01]  /*2ae0*/  STL [R1+0x4c], R5 ;  /* 0x00004c0501007387 */ /* 0x0001e20000100800 */
[----:B-1----:R-:W-:-:S03]  /*2af0*/  IABS R7, R19 ;  /* 0x0000001300077213 */ /* 0x002fc60000000000 */
[----:B------:R1:W-:Y:S01]  /*2b00*/  STL [R1+0x48], R2 ;  /* 0x0000480201007387 */ /* 0x0003e20000100800 */
[----:B------:R-:W-:Y:S02]  /*2b10*/  IMAD.MOV R4, RZ, RZ, -R4 ;  /* 0x000000ffff047224 */ /* 0x000fe400078e0a04 */
[----:B------:R-:W-:Y:S01]  /*2b20*/  IMAD.HI.U32 R10, R0, R9, RZ ;  /* 0x00000009000a7227 */ /* 0x000fe200078e00ff */
[----:B0-----:R-:W-:-:S03]  /*2b30*/  IABS R5, R20 ;  /* 0x0000001400057213 */ /* 0x001fc60000000000 */
[----:B------:R-:W-:Y:S01]  /*2b40*/  IMAD.HI.U32 R8, R0, R7, RZ ;  /* 0x0000000700087227 */ /* 0x000fe200078e00ff */
[----:B-1----:R-:W-:-:S03]  /*2b50*/  IABS R2, R21 ;  /* 0x0000001500027213 */ /* 0x002fc60000000000 */
[----:B------:R-:W-:Y:S02]  /*2b60*/  IMAD R3, R29, R4, R3 ;  /* 0x000000041d037224 */ /* 0x000fe400078e0203 */
[----:B------:R-:W-:-:S04]  /*2b70*/  IMAD.HI.U32 R6, R0, R5, RZ ;  /* 0x0000000500067227 */ /* 0x000fc800078e00ff */
[----:B------:R-:W-:Y:S02]  /*2b80*/  IMAD.MOV R10, RZ, RZ, -R10 ;  /* 0x000000ffff0a7224 */ /* 0x000fe400078e0a0a */
[----:B------:R-:W-:-:S04]  /*2b90*/  IMAD.HI.U32 R4, R0, R2, RZ ;  /* 0x0000000200047227 */ /* 0x000fc800078e00ff */
[----:B------:R-:W-:Y:S02]  /*2ba0*/  IMAD.MOV R8, RZ, RZ, -R8 ;  /* 0x000000ffff087224 */ /* 0x000fe400078e0a08 */
[----:B------:R-:W-:Y:S02]  /*2bb0*/  IMAD.MOV R6, RZ, RZ, -R6 ;  /* 0x000000ffff067224 */ /* 0x000fe400078e0a06 */
[C---:B------:R-:W-:Y:S02]  /*2bc0*/  IMAD R9, R29.reuse, R10, R9 ;  /* 0x0000000a1d097224 */ /* 0x040fe400078e0209 */
[----:B------:R-:W-:Y:S02]  /*2bd0*/  IMAD.MOV R4, RZ, RZ, -R4 ;  /* 0x000000ffff047224 */ /* 0x000fe400078e0a04 */
[C---:B------:R-:W-:Y:S01]  /*2be0*/  IMAD R7, R29.reuse, R8, R7 ;  /* 0x000000081d077224 */ /* 0x040fe200078e0207 */
[----:B------:R0:W-:Y:S01]  /*2bf0*/  STL [R1+0x44], R3 ;  /* 0x0000440301007387 */ /* 0x0001e20000100800 */
[----:B------:R-:W-:-:S02]  /*2c00*/  IMAD R5, R29, R6, R5 ;  /* 0x000000061d057224 */ /* 0x000fc400078e0205 */
[----:B------:R-:W-:Y:S01]  /*2c10*/  IMAD R2, R29, R4, R2 ;  /* 0x000000041d027224 */ /* 0x000fe200078e0202 */
[----:B------:R1:W-:Y:S04]  /*2c20*/  STL [R1+0x40], R9 ;  /* 0x0000400901007387 */ /* 0x0003e80000100800 */
[----:B------:R2:W-:Y:S01]  /*2c30*/  STL [R1+0x3c], R7 ;  /* 0x00003c0701007387 */ /* 0x0005e20000100800 */
[----:B0-----:R-:W-:-:S03]  /*2c40*/  IABS R3, R26 ;  /* 0x0000001a00037213 */ /* 0x001fc60000000000 */
[----:B------:R-:W3:Y:S01]  /*2c50*/  LDL R26, [R1+0x25a4] ;  /* 0x0025a400011a7983 */ /* 0x000ee20000100800 */
[----:B-1----:R-:W-:-:S03]  /*2c60*/  IABS R9, R27 ;  /* 0x0000001b00097213 */ /* 0x002fc60000000000 */
[----:B------:R0:W-:Y:S04]  /*2c70*/  STL [R1+0x38], R5 ;  /* 0x0000380501007387 */ /* 0x0001e80000100800 */
[----:B------:R1:W-:Y:S04]  /*2c80*/  STL [R1+0x194], R2 ;  /* 0x0001940201007387 */ /* 0x0003e80000100800 */
[----:B------:R-:W4:Y:S01]  /*2c90*/  LDL R27, [R1+0x25a0] ;  /* 0x0025a000011b7983 */ /* 0x000f220000100800 */
[----:B--2---:R-:W-:-:S03]  /*2ca0*/  IABS R7, R24 ;  /* 0x0000001800077213 */ /* 0x004fc60000000000 */
[----:B------:R-:W2:Y:S01]  /*2cb0*/  LDL R24, [R1+0x259c] ;  /* 0x00259c0001187983 */ /* 0x000ea20000100800 */
[----:B0-----:R-:W-:-:S03]  /*2cc0*/  IABS R5, R25 ;  /* 0x0000001900057213 */ /* 0x001fc60000000000 */
[----:B------:R-:W2:Y:S01]  /*2cd0*/  LDL R25, [R1+0x2598] ;  /* 0x0025980001197983 */ /* 0x000ea20000100800 */
[----:B------:R-:W-:-:S04]  /*2ce0*/  IMAD.HI.U32 R4, R0, R3, RZ ;  /* 0x0000000300047227 */ /* 0x000fc800078e00ff */
[----:B------:R-:W-:-:S04]  /*2cf0*/  IMAD.HI.U32 R10, R0, R9, RZ ;  /* 0x00000009000a7227 */ /* 0x000fc800078e00ff */
[----:B------:R-:W-:-:S04]  /*2d00*/  IMAD.HI.U32 R8, R0, R7, RZ ;  /* 0x0000000700087227 */ /* 0x000fc800078e00ff */
[----:B------:R-:W-:Y:S02]  /*2d10*/  IMAD.MOV R4, RZ, RZ, -R4 ;  /* 0x000000ffff047224 */ /* 0x000fe400078e0a04 */
[----:B------:R-:W-:Y:S02]  /*2d20*/  IMAD.MOV R10, RZ, RZ, -R10 ;  /* 0x000000ffff0a7224 */ /* 0x000fe400078e0a0a */
[----:B------:R-:W-:Y:S02]  /*2d30*/  IMAD.MOV R8, RZ, RZ, -R8 ;  /* 0x000000ffff087224 */ /* 0x000fe400078e0a08 */
[C---:B------:R-:W-:Y:S02]  /*2d40*/  IMAD R3, R29.reuse, R4, R3 ;  /* 0x000000041d037224 */ /* 0x040fe400078e0203 */
[C---:B------:R-:W-:Y:S01]  /*2d50*/  IMAD R9, R29.reuse, R10, R9 ;  /* 0x0000000a1d097224 */ /* 0x040fe200078e0209 */
[----:B-1----:R-:W-:Y:S01]  /*2d60*/  IABS R2, R22 ;  /* 0x0000001600027213 */ /* 0x002fe20000000000 */
[----:B------:R-:W-:Y:S01]  /*2d70*/  IMAD R7, R29, R8, R7 ;  /* 0x000000081d077224 */ /* 0x000fe200078e0207 */
[----:B------:R-:W2:Y:S01]  /*2d80*/  LDL R22, [R1+0x2594] ;  /* 0x0025940001167983 */ /* 0x000ea20000100800 */
[----:B------:R-:W-:-:S03]  /*2d90*/  IMAD.HI.U32 R6, R0, R5, RZ ;  /* 0x0000000500067227 */ /* 0x000fc600078e00ff */
[----:B------:R0:W-:Y:S01]  /*2da0*/  STL [R1+0x198], R3 ;  /* 0x0001980301007387 */ /* 0x0001e20000100800 */
[----:B------:R-:W-:-:S03]  /*2db0*/  IMAD.HI.U32 R4, R0, R2, RZ ;  /* 0x0000000200047227 */ /* 0x000fc600078e00ff */
[----:B------:R-:W-:Y:S04]  /*2dc0*/  STL [R1+0x178], R9 ;  /* 0x0001780901007387 */ /* 0x000fe80000100800 */
[----:B------:R4:W-:Y:S01]  /*2dd0*/  STL [R1+0x184], R7 ;  /* 0x0001840701007387 */ /* 0x0009e20000100800 */
[----:B0-----:R-:W-:-:S03]  /*2de0*/  IABS R3, R23 ;  /* 0x0000001700037213 */ /* 0x001fc60000000000 */
[----:B------:R-:W2:Y:S01]  /*2df0*/  LDL R23, [R1+0x2590] ;  /* 0x0025900001177983 */ /* 0x000ea20000100800 */
[----:B------:R-:W-:Y:S02]  /*2e00*/  IMAD.MOV R6, RZ, RZ, -R6 ;  /* 0x000000ffff067224 */ /* 0x000fe400078e0a06 */
[----:B------:R-:W-:Y:S02]  /*2e10*/  IMAD.MOV R4, RZ, RZ, -R4 ;  /* 0x000000ffff047224 */ /* 0x000fe400078e0a04 */
[C---:B------:R-:W-:Y:S02]  /*2e20*/  IMAD R5, R29.reuse, R6, R5 ;  /* 0x000000061d057224 */ /* 0x040fe400078e0205 */
[----:B------:R-:W-:-:S03]  /*2e30*/  IMAD R2, R29, R4, R2 ;  /* 0x000000041d027224 */ /* 0x000fc600078e0202 */
[----:B------:R2:W-:Y:S04]  /*2e40*/  STL [R1+0x18c], R5 ;  /* 0x00018c0501007387 */ /* 0x0005e80000100800 */
[----:B------:R0:W-:Y:S01]  /*2e50*/  STL [R1+0x190], R2 ;  /* 0x0001900201007387 */ /* 0x0001e20000100800 */
[----:B---3--:R-:W-:-:S03]  /*2e60*/  IABS R8, R26 ;  /* 0x0000001a00087213 */ /* 0x008fc60000000000 */
[----:B------:R-:W3:Y:S01]  /*2e70*/  LDL R26, [R1+0x258c] ;  /* 0x00258c00011a7983 */ /* 0x000ee20000100800 */
[----:B----4-:R-:W-:-:S03]  /*2e80*/  IABS R7, R27 ;  /* 0x0000001b00077213 */ /* 0x010fc60000000000 */
[----:B------:R-:W4:Y:S01]  /*2e90*/  LDL R27, [R1+0x2588] ;  /* 0x00258800011b7983 */ /* 0x000f220000100800 */
[----:B--2---:R-:W-:-:S03]  /*2ea0*/  IABS R5, R24 ;  /* 0x0000001800057213 */ /* 0x004fc60000000000 */
[----:B------:R-:W2:Y:S01]  /*2eb0*/  LDL R24, [R1+0x2584] ;  /* 0x0025840001187983 */ /* 0x000ea20000100800 */
[----:B0-----:R-:W-:-:S03]  /*2ec0*/  IABS R2, R25 ;  /* 0x0000001900027213 */ /* 0x001fc60000000000 */
[----:B------:R-:W2:Y:S01]  /*2ed0*/  LDL R25, [R1+0x2580] ;  /* 0x0025800001197983 */ /* 0x000ea20000100800 */
[----:B------:R-:W-:-:S04]  /*2ee0*/  IMAD.HI.U32 R4, R0, R3, RZ ;  /* 0x0000000300047227 */ /* 0x000fc800078e00ff */
[----:B------:R-:W-:Y:S02]  /*2ef0*/  IMAD.MOV R4, RZ, RZ, -R4 ;  /* 0x000000ffff047224 */ /* 0x000fe400078e0a04 */
[----:B------:R-:W-:-:S04]  /*2f00*/  IMAD.HI.U32 R9, R0, R8, RZ ;  /* 0x0000000800097227 */ /* 0x000fc800078e00ff */
[----:B------:R-:W-:-:S04]  /*2f10*/  IMAD.HI.U32 R10, R0, R7, RZ ;  /* 0x00000007000a7227 */ /* 0x000fc800078e00ff */
        /* <DEDUP_REMOVED lines=12> */
[----:B------:R-:W-:Y:S04]  /*2fe0*/  STL [R1+0x180], R8 ;  /* 0x0001800801007387 */ /* 0x000fe80000100800 */
[----:B------:R3:W-:Y:S01]  /*2ff0*/  STL [R1+0x160], R7 ;  /* 0x0001600701007387 */ /* 0x0007e20000100800 */
[----:B0-----:R-:W-:-:S03]  /*3000*/  IABS R3, R22 ;  /* 0x0000001600037213 */ /* 0x001fc60000000000 */
[----:B------:R-:W2:Y:S01]  /*3010*/  LDL R22, [R1+0x257c] ;  /* 0x00257c0001167983 */ /* 0x000ea20000100800 */
[----:B------:R-:W-:-:S03]  /*3020*/  IABS R9, R23 ;  /* 0x0000001700097213 */ /* 0x000fc60000000000 */
[----:B------:R4:W-:Y:S04]  /*3030*/  STL [R1+0x168], R5 ;  /* 0x0001680501007387 */ /* 0x0009e80000100800 */
[----:B------:R2:W-:Y:S04]  /*3040*/  STL [R1+0x16c], R2 ;  /* 0x00016c0201007387 */ /* 0x0005e80000100800 */
[----:B------:R-:W2:Y:S01]  /*3050*/  LDL R23, [R1+0x2578] ;  /* 0x0025780001177983 */ /* 0x000ea20000100800 */
[----:B------:R-:W-:-:S04]  /*3060*/  IMAD.HI.U32 R4, R0, R3, RZ ;  /* 0x0000000300047227 */ /* 0x000fc800078e00ff */
[----:B------:R-:W-:-:S04]  /*3070*/  IMAD.HI.U32 R10, R0, R9, RZ ;  /* 0x00000009000a7227 */ /* 0x000fc800078e00ff */
[----:B------:R-:W-:Y:S02]  /*3080*/  IMAD.MOV R4, RZ, RZ, -R4 ;  /* 0x000000ffff047224 */ /* 0x000fe400078e0a04 */
[----:B------:R-:W-:Y:S02]  /*3090*/  IMAD.MOV R10, RZ, RZ, -R10 ;  /* 0x000000ffff0a7224 */ /* 0x000fe400078e0a0a */
[C---:B------:R-:W-:Y:S02]  /*30a0*/  IMAD R3, R29.reuse, R4, R3 ;  /* 0x000000041d037224 */ /* 0x040fe400078e0203 */
[----:B------:R-:W-:Y:S01]  /*30b0*/  IMAD R9, R29, R10, R9 ;  /* 0x0000000a1d097224 */ /* 0x000fe200078e0209 */
[----:B---3--:R-:W-:Y:S02]  /*30c0*/  IABS R7, R26 ;  /* 0x0000001a00077213 */ /* 0x008fe40000000000 */
[----:B------:R-:W3:Y:S03]  /*30d0*/  LDL R26, [R1+0x2574] ;  /* 0x00257400011a7983 */ /* 0x000ee60000100800 */
[----:B------:R-:W-:Y:S01]  /*30e0*/  IMAD.HI.U32 R8, R0, R7, RZ ;  /* 0x0000000700087227 */ /* 0x000fe200078e00ff */
[----:B----4-:R-:W-:-:S02]  /*30f0*/  IABS R5, R27 ;  /* 0x0000001b00057213 */ /* 0x010fc40000000000 */
[----:B------:R-:W4:Y:S01]  /*3100*/  LDL R27, [R1+0x2570] ;  /* 0x00257000011b7983 */ /* 0x000f220000100800 */
[----:B------:R-:W-:Y:S01]  /*3110*/  IMAD.MOV R8, RZ, RZ, -R8 ;  /* 0x000000ffff087224 */ /* 0x000fe200078e0a08 */
[----:B--2---:R-:W-:Y:S02]  /*3120*/  IABS R2, R24 ;  /* 0x0000001800027213 */ /* 0x004fe40000000000 */
[----:B------:R-:W2:Y:S01]  /*3130*/  LDL R24, [R1+0x256c] ;  /* 0x00256c0001187983 */ /* 0x000ea20000100800 */
[----:B------:R-:W-:-:S03]  /*3140*/  IMAD R7, R29, R8, R7 ;  /* 0x000000081d077224 */ /* 0x000fc600078e0207 */
[----:B------:R0:W-:Y:S04]  /*3150*/  STL [R1+0x164], R3 ;  /* 0x0001640301007387 */ /* 0x0001e80000100800 */
[----:B------:R-:W-:Y:S04]  /*3160*/  STL [R1+0x144], R9 ;  /* 0x0001440901007387 */ /* 0x000fe80000100800 */
[----:B------:R1:W-:Y:S01]  /*3170*/  STL [R1+0x14c], R7 ;  /* 0x00014c0701007387 */ /* 0x0003e20000100800 */
[----:B0-----:R-:W-:-:S03]  /*3180*/  IABS R3, R25 ;  /* 0x0000001900037213 */ /* 0x001fc60000000000 */
[----:B------:R-:W2:Y:S01]  /*3190*/  LDL R25, [R1+0x2568] ;  /* 0x0025680001197983 */ /* 0x000ea20000100800 */
[----:B------:R-:W-:-:S04]  /*31a0*/  IMAD.HI.U32 R6, R0, R5, RZ ;  /* 0x0000000500067227 */ /* 0x000fc800078e00ff */
[----:B------:R-:W-:-:S04]  /*31b0*/  IMAD.HI.U32 R4, R0, R2, RZ ;  /* 0x0000000200047227 */ /* 0x000fc800078e00ff */
[----:B------:R-:W-:Y:S02]  /*31c0*/  IMAD.MOV R6, RZ, RZ, -R6 ;  /* 0x000000ffff067224 */ /* 0x000fe400078e0a06 */
[----:B------:R-:W-:Y:S02]  /*31d0*/  IMAD.MOV R4, RZ, RZ, -R4 ;  /* 0x000000ffff047224 */ /* 0x000fe400078e0a04 */
[C---:B------:R-:W-:Y:S02]  /*31e0*/  IMAD R5, R29.reuse, R6, R5 ;  /* 0x000000061d057224 */ /* 0x040fe400078e0205 */
[----:B------:R-:W-:-:S03]  /*31f0*/  IMAD R2, R29, R4, R2 ;  /* 0x000000041d027224 */ /* 0x000fc600078e0202 */
[----:B------:R3:W-:Y:S04]  /*3200*/  STL [R1+0x154], R5 ;  /* 0x0001540501007387 */ /* 0x0007e80000100800 */
[----:B------:R4:W-:Y:S01]  /*3210*/  STL [R1+0x15c], R2 ;  /* 0x00015c0201007387 */ /* 0x0009e20000100800 */
[----:B------:R-:W-:-:S03]  /*3220*/  IABS R8, R22 ;  /* 0x0000001600087213 */ /* 0x000fc60000000000 */
[----:B------:R-:W2:Y:S01]  /*3230*/  LDL R22, [R1+0x2564] ;  /* 0x0025640001167983 */ /* 0x000ea20000100800 */
[----:B-1----:R-:W-:-:S03]  /*3240*/  IABS R7, R23 ;  /* 0x0000001700077213 */ /* 0x002fc60000000000 */
[----:B------:R-:W2:Y:S01]  /*3250*/  LDL R23, [R1+0x2560] ;  /* 0x0025600001177983 */ /* 0x000ea20000100800 */
[----:B------:R-:W-:-:S04]  /*3260*/  IMAD.HI.U32 R4, R0, R3, RZ ;  /* 0x0000000300047227 */ /* 0x000fc800078e00ff */
[----:B------:R-:W-:Y:S02]  /*3270*/  IMAD.MOV R4, RZ, RZ, -R4 ;  /* 0x000000ffff047224 */ /* 0x000fe400078e0a04 */
[----:B------:R-:W-:-:S04]  /*3280*/  IMAD.HI.U32 R9, R0, R8, RZ ;  /* 0x0000000800097227 */ /* 0x000fc800078e00ff */
[----:B------:R-:W-:-:S04]  /*3290*/  IMAD.HI.U32 R10, R0, R7, RZ ;  /* 0x00000007000a7227 */ /* 0x000fc800078e00ff */
[C---:B------:R-:W-:Y:S02]  /*32a0*/  IMAD R3, R29.reuse, R4, R3 ;  /* 0x000000041d037224 */ /* 0x040fe400078e0203 */
        /* <DEDUP_REMOVED lines=8> */
[----:B------:R-:W4:Y:S03]  /*3330*/  LDL R27, [R1+0x2558] ;  /* 0x00255800011b7983 */ /* 0x000f260000100800 */
[----:B------:R-:W-:-:S04]  /*3340*/  IMAD.HI.U32 R4, R0, R2, RZ ;  /* 0x0000000200047227 */ /* 0x000fc800078e00ff */
[----:B------:R-:W-:Y:S02]  /*3350*/  IMAD.MOV R6, RZ, RZ, -R6 ;  /* 0x000000ffff067224 */ /* 0x000fe400078e0a06 */
[----:B------:R-:W-:Y:S01]  /*3360*/  IMAD.MOV R4, RZ, RZ, -R4 ;  /* 0x000000ffff047224 */ /* 0x000fe200078e0a04 */
[----:B------:R2:W-:Y:S01]  /*3370*/  STL [R1+0x150], R3 ;  /* 0x0001500301007387 */ /* 0x0005e20000100800 */
[C---:B------:R-:W-:Y:S02]  /*3380*/  IMAD R5, R29.reuse, R6, R5 ;  /* 0x000000061d057224 */ /* 0x040fe400078e0205 */
[----:B------:R-:W-:Y:S01]  /*3390*/  IMAD R2, R29, R4, R2 ;  /* 0x000000041d027224 */ /* 0x000fe200078e0202 */
[----:B------:R-:W-:Y:S04]  /*33a0*/  STL [R1+0x148], R8 ;  /* 0x0001480801007387 */ /* 0x000fe80000100800 */
[----:B------:R0:W-:Y:S01]  /*33b0*/  STL [R1+0x120], R7 ;  /* 0x0001200701007387 */ /* 0x0001e20000100800 */
[----:B--2---:R-:W-:-:S03]  /*33c0*/  IABS R3, R24 ;  /* 0x0000001800037213 */ /* 0x004fc60000000000 */
[----:B------:R-:W2:Y:S01]  /*33d0*/  LDL R24, [R1+0x2554] ;  /* 0x0025540001187983 */ /* 0x000ea20000100800 */
[----:B------:R-:W-:-:S03]  /*33e0*/  IABS R9, R25 ;  /* 0x0000001900097213 */ /* 0x000fc60000000000 */
[----:B------:R1:W-:Y:S04]  /*33f0*/  STL [R1+0x130], R5 ;  /* 0x0001300501007387 */ /* 0x0003e80000100800 */
[----:B------:R3:W-:Y:S04]  /*3400*/  STL [R1+0x134], R2 ;  /* 0x0001340201007387 */ /* 0x0007e80000100800 */
[----:B------:R-:W2:Y:S01]  /*3410*/  LDL R25, [R1+0x2550] ;  /* 0x0025500001197983 */ /* 0x000ea20000100800 */
[----:B------:R-:W-:-:S04]  /*3420*/  IMAD.HI.U32 R4, R0, R3, RZ ;  /* 0x0000000300047227 */ /* 0x000fc800078e00ff */
[----:B------:R-:W-:-:S04]  /*3430*/  IMAD.HI.U32 R10, R0, R9, RZ ;  /* 0x00000009000a7227 */ /* 0x000fc800078e00ff */
[----:B------:R-:W-:Y:S01]  /*3440*/  IMAD.MOV R4, RZ, RZ, -R4 ;  /* 0x000000ffff047224 */ /* 0x000fe200078e0a04 */
[----:B0-----:R-:W-:Y:S02]  /*3450*/  IABS R7, R22 ;  /* 0x0000001600077213 */ /* 0x001fe40000000000 */
[----:B------:R-:W2:Y:S03]  /*3460*/  LDL R22, [R1+0x254c] ;  /* 0x00254c0001167983 */ /* 0x000ea60000100800 */
[----:B------:R-:W-:Y:S01]  /*3470*/  IMAD.HI.U32 R8, R0, R7, RZ ;  /* 0x0000000700087227 */ /* 0x000fe200078e00ff */
[----:B-1----:R-:W-:Y:S02]  /*3480*/  IABS R5, R23 ;  /* 0x0000001700057213 */ /* 0x002fe40000000000 */
[----:B------:R-:W2:Y:S01]  /*3490*/  LDL R23, [R1+0x2548] ;  /* 0x0025480001177983 */ /* 0x000ea20000100800 */
[----:B------:R-:W-:-:S02]  /*34a0*/  IMAD.MOV R10, RZ, RZ, -R10 ;  /* 0x000000ffff0a7224 */ /* 0x000fc400078e0a0a */
[----:B------:R-:W-:Y:S02]  /*34b0*/  IMAD.MOV R8, RZ, RZ, -R8 ;  /* 0x000000ffff087224 */ /* 0x000fe400078e0a08 */
[C---:B------:R-:W-:Y:S02]  /*34c0*/  IMAD R3, R29.reuse, R4, R3 ;  /* 0x000000041d037224 */ /* 0x040fe400078e0203 */
[C---:B------:R-:W-:Y:S02]  /*34d0*/  IMAD R9, R29.reuse, R10, R9 ;  /* 0x0000000a1d097224 */ /* 0x040fe400078e0209 */
[----:B------:R-:W-:Y:S02]  /*34e0*/  IMAD R7, R29, R8, R7 ;  /* 0x000000081d077224 */ /* 0x000fe400078e0207 */
[----:B------:R-:W-:-:S04]  /*34f0*/  IMAD.HI.U32 R6, R0, R5, RZ ;  /* 0x0000000500067227 */ /* 0x000fc800078e00ff */
[----:B------:R-:W-:-:S04]  /*3500*/  IMAD.MOV R6, RZ, RZ, -R6 ;  /* 0x000000ffff067224 */ /* 0x000fc800078e0a06 */
[----:B------:R-:W-:Y:S01]  /*3510*/  IMAD R5, R29, R6, R5 ;  /* 0x000000061d057224 */ /* 0x000fe200078e0205 */
[----:B---3--:R-:W-:Y:S02]  /*3520*/  IABS R2, R26 ;  /* 0x0000001a00027213 */ /* 0x008fe40000000000 */
[----:B------:R-:W3:Y:S04]  /*3530*/  LDL R26, [R1+0x2544] ;  /* 0x00254400011a7983 */ /* 0x000ee80000100800 */
[----:B------:R4:W-:Y:S01]  /*3540*/  STL [R1+0x124], R3 ;  /* 0x0001240301007387 */ /* 0x0009e20000100800 */
[----:B------:R-:W-:-:S03]  /*3550*/  IMAD.HI.U32 R4, R0, R2, RZ ;  /* 0x0000000200047227 */ /* 0x000fc600078e00ff */
[----:B------:R-:W-:Y:S04]  /*3560*/  STL [R1+0xf8], R9 ;  /* 0x0000f80901007387 */ /* 0x000fe80000100800 */
[----:B------:R0:W-:Y:S01]  /*3570*/  STL [R1+0x100], R7 ;  /* 0x0001000701007387 */ /* 0x0001e20000100800 */
[----:B----4-:R-:W-:-:S03]  /*3580*/  IABS R3, R27 ;  /* 0x0000001b00037213 */ /* 0x010fc60000000000 */
[----:B------:R-:W4:Y:S01]  /*3590*/  LDL R27, [R1+0x2540] ;  /* 0x00254000011b7983 */ /* 0x000f220000100800 */
[----:B------:R-:W-:-:S04]  /*35a0*/  IMAD.MOV R4, RZ, RZ, -R4 ;  /* 0x000000ffff047224 */ /* 0x000fc800078e0a04 */
[----:B------:R-:W-:Y:S01]  /*35b0*/  IMAD R2, R29, R4, R2 ;  /* 0x000000041d027224 */ /* 0x000fe200078e0202 */
[----:B------:R1:W-:Y:S04]  /*35c0*/  STL [R1+0x118], R5 ;  /* 0x0001180501007387 */ /* 0x0003e80000100800 */
[----:B------:R0:W-:Y:S01]  /*35d0*/  STL [R1+0x11c], R2 ;  /* 0x00011c0201007387 */ /* 0x0001e20000100800 */
[----:B--2---:R-:W-:-:S03]  /*35e0*/  IABS R8, R24 ;  /* 0x0000001800087213 */ /* 0x004fc60000000000 */
[----:B------:R-:W2:Y:S01]  /*35f0*/  LDL R24, [R1+0x253c] ;  /* 0x00253c0001187983 */ /* 0x000ea20000100800 */
[----:B0-----:R-:W-:-:S03]  /*3600*/  IABS R7, R25 ;  /* 0x0000001900077213 */ /* 0x001fc60000000000 */
[----:B------:R-:W2:Y:S01]  /*3610*/  LDL R25, [R1+0x2538] ;  /* 0x0025380001197983 */ /* 0x000ea20000100800 */
[----:B------:R-:W-:-:S04]  /*3620*/  IMAD.HI.U32 R4, R0, R3, RZ ;  /* 0x0000000300047227 */ /* 0x000fc800078e00ff */
[----:B------:R-:W-:Y:S02]  /*3630*/  IMAD.MOV R4, RZ, RZ, -R4 ;  /* 0x000000ffff047224 */ /* 0x000fe400078e0a04 */
[----:B------:R-:W-:-:S04]  /*3640*/  IMAD.HI.U32 R9, R0, R8, RZ ;  /* 0x0000000800097227 */ /* 0x000fc800078e00ff */
[C---:B------:R-:W-:Y:S01]  /*3650*/  IMAD.HI.U32 R10, R0.reuse, R7, RZ ;  /* 0x00000007000a7227 */ /* 0x040fe200078e00ff */
[----:B-1----:R-:W-:Y:S02]  /*3660*/  IABS R5, R22 ;  /* 0x0000001600057213 */ /* 0x002fe40000000000 */
[----:B------:R-:W2:Y:S01]  /*3670*/  LDL R22, [R1+0x2534] ;  /* 0x0025340001167983 */ /* 0x000ea20000100800 */
[----:B------:R-:W-:Y:S02]  /*3680*/  IMAD R3, R29, R4, R3 ;  /* 0x000000041d037224 */ /* 0x000fe400078e0203 */
[----:B------:R-:W-:Y:S01]  /*3690*/  IMAD.HI.U32 R6, R0, R5, RZ ;  /* 0x0000000500067227 */ /* 0x000fe200078e00ff */
[----:B------:R-:W-:Y:S02]  /*36a0*/  IABS R2, R23 ;  /* 0x0000001700027213 */ /* 0x000fe40000000000 */
[----:B------:R-:W2:Y:S01]  /*36b0*/  LDL R23, [R1+0x2530] ;  /* 0x0025300001177983 */ /* 0x000ea20000100800 */
[----:B------:R-:W-:-:S02]  /*36c0*/  IMAD.MOV R9, RZ, RZ, -R9 ;  /* 0x000000ffff097224 */ /* 0x000fc400078e0a09 */
        /* <DEDUP_REMOVED lines=11> */
[----:B---3--:R-:W-:-:S03]  /*3780*/  IABS R3, R26 ;  /* 0x0000001a00037213 */ /* 0x008fc60000000000 */
[----:B------:R-:W3:Y:S04]  /*3790*/  LDL R26, [R1+0x252c] ;  /* 0x00252c00011a7983 */ /* 0x000ee80000100800 */
[----:B------:R0:W-:Y:S04]  /*37a0*/  STL [R1+0x30], R5 ;  /* 0x0000300501007387 */ /* 0x0001e80000100800 */
[----:B------:R1:W-:Y:S01]  /*37b0*/  STL [R1+0xf0], R2 ;  /* 0x0000f00201007387 */ /* 0x0003e20000100800 */
[----:B----4-:R-:W-:-:S03]  /*37c0*/  IABS R9, R27 ;  /* 0x0000001b00097213 */ /* 0x010fc60000000000 */
        /* <DEDUP_REMOVED lines=19> */
[----:B------:R3:W-:Y:S04]  /*3900*/  STL [R1+0x2c], R9 ;  /* 0x00002c0901007387 */ /* 0x0007e80000100800 */
        /* <DEDUP_REMOVED lines=23> */
[----:B------:R-:W-:-:S04]  /*3a80*/  IMAD.HI.U32 R4, R0, R2, RZ ;  /* 0x0000000200047227 */ /* 0x000fc800078e00ff */
[----:B------:R-:W-:Y:S02]  /*3a90*/  IMAD.MOV R10, RZ, RZ, -R10 ;  /* 0x000000ffff0a7224 */ /* 0x000fe400078e0a0a */
[----:B------:R-:W-:Y:S02]  /*3aa0*/  IMAD.MOV R8, RZ, RZ, -R8 ;  /* 0x000000ffff087224 */ /* 0x000fe400078e0a08 */
[----:B------:R-:W-:Y:S02]  /*3ab0*/  IMAD.MOV R6, RZ, RZ, -R6 ;  /* 0x000000ffff067224 */ /* 0x000fe400078e0a06 */
[----:B------:R-:W-:Y:S02]  /*3ac0*/  IMAD.MOV R4, RZ, RZ, -R4 ;  /* 0x000000ffff047224 */ /* 0x000fe400078e0a04 */
[C---:B------:R-:W-:Y:S02]  /*3ad0*/  IMAD R9, R29.reuse, R10, R9 ;  /* 0x0000000a1d097224 */ /* 0x040fe400078e0209 */
[C---:B------:R-:W-:Y:S01]  /*3ae0*/  IMAD R7, R29.reuse, R8, R7 ;  /* 0x000000081d077224 */ /* 0x040fe200078e0207 */
[----:B------:R0:W-:Y:S01]  /*3af0*/  STL [R1+0xd4], R3 ;  /* 0x0000d40301007387 */ /* 0x0001e20000100800 */
[----:B------:R-:W-:-:S02]  /*3b00*/  IMAD R5, R29, R6, R5 ;  /* 0x000000061d057224 */ /* 0x000fc400078e0205 */
[----:B------:R-:W-:Y:S01]  /*3b10*/  IMAD R2, R29, R4, R2 ;  /* 0x000000041d027224 */ /* 0x000fe200078e0202 */
[----:B------:R1:W-:Y:S04]  /*3b20*/  STL [R1+0x28], R9 ;  /* 0x0000280901007387 */ /* 0x0003e80000100800 */
[----:B------:R3:W-:Y:S01]  /*3b30*/  STL [R1+0xb8], R7 ;  /* 0x0000b80701007387 */ /* 0x0007e20000100800 */
[----:B0-----:R-:W-:-:S03]  /*3b40*/  IABS R3, R22 ;  /* 0x0000001600037213 */ /* 0x001fc60000000000 */
[----:B------:R-:W2:Y:S01]  /*3b50*/  LDL R22, [R1+0x2504] ;  /* 0x0025040001167983 */ /* 0x000ea20000100800 */
[----:B-1----:R-:W-:-:S03]  /*3b60*/  IABS R9, R23 ;  /* 0x0000001700097213 */ /* 0x002fc60000000000 */
        /* <DEDUP_REMOVED lines=14> */
[----:B------:R-:W-:-:S04]  /*3c50*/  IMAD.MOV R8, RZ, RZ, -R8 ;  /* 0x000000ffff087224 */ /* 0x000fc800078e0a08 */
[----:B------:R-:W-:Y:S01]  /*3c60*/  IMAD R7, R29, R8, R7 ;  /* 0x000000081d077224 */ /* 0x000fe200078e0207 */
[----:B--2---:R-:W-:Y:S02]  /*3c70*/  IABS R2, R24 ;  /* 0x0000001800027213 */ /* 0x004fe40000000000 */
[----:B------:R-:W2:Y:S04]  /*3c80*/  LDL R24, [R1+0x24f4] ;  /* 0x0024f40001187983 */ /* 0x000ea80000100800 */
[----:B------:R0:W-:Y:S04]  /*3c90*/  STL [R1+0xbc], R3 ;  /* 0x0000bc0301007387 */ /* 0x0001e80000100800 */
[----:B------:R1:W-:Y:S04]  /*3ca0*/  STL [R1+0x24], R9 ;  /* 0x0000240901007387 */ /* 0x0003e80000100800 */
        /* <DEDUP_REMOVED lines=11> */
[----:B------:R-:W-:Y:S01]  /*3d60*/  IMAD.HI.U32 R4, R0, R3, RZ ;  /* 0x0000000300047227 */ /* 0x000fe200078e00ff */
[----:B-1----:R-:W-:Y:S02]  /*3d70*/  IABS R9, R22 ;  /* 0x0000001600097213 */ /* 0x002fe40000000000 */
[----:B------:R-:W2:Y:S01]  /*3d80*/  LDL R22, [R1+0x24ec] ;  /* 0x0024ec0001167983 */ /* 0x000ea20000100800 */
[----:B------:R-:W-:-:S03]  /*3d90*/  IABS R7, R23 ;  /* 0x0000001700077213 */ /* 0x000fc60000000000 */
[----:B------:R-:W2:Y:S01]  /*3da0*/  LDL R23, [R1+0x24e4] ;  /* 0x0024e40001177983 */ /* 0x000ea20000100800 */
        /* <DEDUP_REMOVED lines=19> */
[----:B------:R0:W-:Y:S04]  /*3ee0*/  STL [R1+0x90], R9 ;  /* 0x0000900901007387 */ /* 0x0001e80000100800 */
[----:B------:R1:W-:Y:S01]  /*3ef0*/  STL [R1+0x98], R7 ;  /* 0x0000980701007387 */ /* 0x0003e20000100800 */
[----:B--2---:R-:W-:-:S03]  /*3f00*/  IABS R3, R24 ;  /* 0x0000001800037213 */ /* 0x004fc60000000000 */
[----:B------:R-:W2:Y:S04]  /*3f10*/  LDL R24, [R1+0x24dc] ;  /* 0x0024dc0001187983 */ /* 0x000ea80000100800 */
[----:B------:R0:W-:Y:S04]  /*3f20*/  STL [R1+0xa0], R5 ;  /* 0x0000a00501007387 */ /* 0x0001e80000100800 */
[----:B------:R3:W-:Y:S01]  /*3f30*/  STL [R1+0xa4], R2 ;  /* 0x0000a40201007387 */ /* 0x0007e20000100800 */
[----:B------:R-:W-:-:S03]  /*3f40*/  IABS R8, R25 ;  /* 0x0000001900087213 */ /* 0x000fc60000000000 */
[----:B------:R-:W2:Y:S01]  /*3f50*/  LDL R25, [R1+0x24d8] ;  /* 0x0024d80001197983 */ /* 0x000ea20000100800 */
[----:B------:R-:W-:-:S04]  /*3f60*/  IMAD.HI.U32 R4, R0, R3, RZ ;  /* 0x0000000300047227 */ /* 0x000fc800078e00ff */
[----:B0-----:R-:W-:-:S04]  /*3f70*/  IMAD.HI.U32 R9, R0, R8, RZ ;  /* 0x0000000800097227 */ /* 0x001fc800078e00ff */
[----:B------:R-:W-:Y:S02]  /*3f80*/  IMAD.MOV R4, RZ, RZ, -R4 ;  /* 0x000000ffff047224 */ /* 0x000fe400078e0a04 */
[----:B------:R-:W-:Y:S02]  /*3f90*/  IMAD.MOV R9, RZ, RZ, -R9 ;  /* 0x000000ffff097224 */ /* 0x000fe400078e0a09 */
[C---:B------:R-:W-:Y:S02]  /*3fa0*/  IMAD R3, R29.reuse, R4, R3 ;  /* 0x000000041d037224 */ /* 0x040fe400078e0203 */
[----:B------:R-:W-:Y:S01]  /*3fb0*/  IMAD R8, R29, R9, R8 ;  /* 0x000000091d087224 */ /* 0x000fe200078e0208 */
[----:B-1----:R-:W-:Y:S02]  /*3fc0*/  IABS R7, R22 ;  /* 0x0000001600077213 */ /* 0x002fe40000000000 */
[----:B------:R-:W2:Y:S03]  /*3fd0*/  LDL R22, [R1+0x24d4] ;  /* 0x0024d40001167983 */ /* 0x000ea60000100800 */
[----:B------:R-:W-:Y:S01]  /*3fe0*/  IMAD.HI.U32 R10, R0, R7, RZ ;  /* 0x00000007000a7227 */ /* 0x000fe200078e00ff */
[----:B------:R-:W-:-:S02]  /*3ff0*/  IABS R5, R23 ;  /* 0x0000001700057213 */ /* 0x000fc40000000000 */
[----:B------:R-:W2:Y:S01]  /*4000*/  LDL R23, [R1+0x24d0] ;  /* 0x0024d00001177983 */ /* 0x000ea20000100800 */
[----:B------:R-:W-:-:S04]  /*4010*/  IMAD.MOV R10, RZ, RZ, -R10 ;  /* 0x000000ffff0a7224 */ /* 0x000fc800078e0a0a */
        /* <DEDUP_REMOVED lines=29> */
[----:B-1----:R-:W-:Y:S02]  /*41f0*/  IABS R5, R22 ;  /* 0x0000001600057213 */ /* 0x002fe40000000000 */
[----:B------:R-:W2:Y:S03]  /*4200*/  LDL R22, [R1+0x24bc] ;  /* 0x0024bc0001167983 */ /* 0x000ea60000100800 */
[----:B------:R-:W-:Y:S01]  /*4210*/  IMAD.HI.U32 R6, R0, R5, RZ ;  /* 0x0000000500067227 */ /* 0x000fe200078e00ff */
[----:B------:R-:W-:-:S03]  /*4220*/  IABS R2, R23 ;  /* 0x0000001700027213 */ /* 0x000fc60000000000 */
[----:B------:R-:W-:Y:S01]  /*4230*/  IMAD.MOV R6, RZ, RZ, -R6 ;  /* 0x000000ffff067224 */ /* 0x000fe200078e0a06 */
[----:B------:R-:W2:Y:S01]  /*4240*/  LDL R23, [R1+0x24b8] ;  /* 0x0024b80001177983 */ /* 0x000ea20000100800 */
[----:B------:R-:W-:-:S04]  /*4250*/  IMAD.HI.U32 R4, R0, R2, RZ ;  /* 0x0000000200047227 */ /* 0x000fc800078e00ff */
[----:B------:R-:W-:Y:S01]  /*4260*/  IMAD.MOV R4, RZ, RZ, -R4 ;  /* 0x000000ffff047224 */ /* 0x000fe200078e0a04 */
[----:B------:R3:W-:Y:S01]  /*4270*/  STL [R1+0x84], R3 ;  /* 0x0000840301007387 */ /* 0x0007e20000100800 */
[C---:B------:R-:W-:Y:S02]  /*4280*/  IMAD R5, R29.reuse, R6, R5 ;  /* 0x000000061d057224 */ /* 0x040fe400078e0205 */
        /* <DEDUP_REMOVED lines=19> */
[----:B------:R-:W-:Y:S02]  /*43c0*/  IMAD R3, R29, R4, R3 ;  /* 0x000000041d037224 */ /* 0x000fe400078e0203 */
[----:B------:R-:W-:-:S04]  /*43d0*/  IMAD.HI.U32 R6, R0, R5, RZ ;  /* 0x0000000500067227 */ /* 0x000fc800078e00ff */
[C---:B------:R-:W-:Y:S02]  /*43e0*/  IMAD R8, R29.reuse, R9, R8 ;  /* 0x000000091d087224 */ /* 0x040fe400078e0208 */
[C---:B------:R-:W-:Y:S02]  /*43f0*/  IMAD R7, R29.reuse, R10, R7 ;  /* 0x0000000a1d077224 */ /* 0x040fe400078e0207 */
[----:B------:R-:W-:Y:S01]  /*4400*/  IMAD.MOV R6, RZ, RZ, -R6 ;  /* 0x000000ffff067224 */ /* 0x000fe200078e0a06 */
[----:B-1----:R-:W-:Y:S02]  /*4410*/  IABS R2, R22 ;  /* 0x0000001600027213 */ /* 0x002fe40000000000 */
[----:B------:R-:W2:Y:S03]  /*4420*/  LDL R22, [R1+0x24a4] ;  /* 0x0024a40001167983 */ /* 0x000ea60000100800 */
[----:B------:R-:W-:Y:S01]  /*4430*/  IMAD.HI.U32 R4, R0, R2, RZ ;  /* 0x0000000200047227 */ /* 0x000fe200078e00ff */
[----:B------:R0:W-:Y:S03]  /*4440*/  STL [R1+0x1a4], R3 ;  /* 0x0001a40301007387 */ /* 0x0001e60000100800 */
[----:B------:R-:W-:Y:S01]  /*4450*/  IMAD.MOV R4, RZ, RZ, -R4 ;  /* 0x000000ffff047224 */ /* 0x000fe200078e0a04 */
[----:B------:R-:W-:Y:S01]  /*4460*/  STL [R1+0x74], R8 ;  /* 0x0000740801007387 */ /* 0x000fe20000100800 */
[----:B------:R-:W-:-:S02]  /*4470*/  IMAD R5, R29, R6, R5 ;  /* 0x000000061d057224 */ /* 0x000fc400078e0205 */
[----:B------:R-:W-:Y:S01]  /*4480*/  IMAD R2, R29, R4, R2 ;  /* 0x000000041d027224 */ /* 0x000fe200078e0202 */
[----:B------:R4:W-:Y:S01]  /*4490*/  STL [R1+0x6c], R7 ;  /* 0x00006c0701007387 */ /* 0x0009e20000100800 */
[----:B0-----:R-:W-:-:S03]  /*44a0*/  IABS R3, R23 ;  /* 0x0000001700037213 */ /* 0x001fc60000000000 */
[----:B------:R-:W2:Y:S04]  /*44b0*/  LDL R23, [R1+0x24a0] ;  /* 0x0024a00001177983 */ /* 0x000ea80000100800 */
        /* <DEDUP_REMOVED lines=29> */
[----:B------:R-:W2:Y:S04]  /*4690*/  LDL R22, [R1+0x248c] ;  /* 0x00248c0001167983 */ /* 0x000ea80000100800 */
[----:B------:R4:W-:Y:S04]  /*46a0*/  STL [R1+0x140], R5 ;  /* 0x0001400501007387 */ /* 0x0009e80000100800 */
[----:B------:R2:W-:Y:S01]  /*46b0*/  STL [R1+0x158], R2 ;  /* 0x0001580201007387 */ /* 0x0005e20000100800 */
[----:B------:R-:W-:-:S03]  /*46c0*/  IABS R8, R23 ;  /* 0x0000001700087213 */ /* 0x000fc60000000000 */
[----:B------:R-:W2:Y:S01]  /*46d0*/  LDL R23, [R1+0x2488] ;  /* 0x0024880001177983 */ /* 0x000ea20000100800 */
[----:B------:R-:W-:-:S04]  /*46e0*/  IMAD.HI.U32 R4, R0, R3, RZ ;  /* 0x0000000300047227 */ /* 0x000fc800078e00ff */
[----:B-1----:R-:W-:-:S04]  /*46f0*/  IMAD.HI.U32 R9, R0, R8, RZ ;  /* 0x0000000800097227 */ /* 0x002fc800078e00ff */
        /* <DEDUP_REMOVED lines=24> */
[----:B------:R3:W-:Y:S01]  /*4880*/  STL [R1+0x110], R5 ;  /* 0x0001100501007387 */ /* 0x0007e20000100800 */
[----:B------:R-:W-:-:S04]  /*4890*/  IMAD.HI.U32 R4, R0, R3, RZ ;  /* 0x0000000300047227 */ /* 0x000fc800078e00ff */
[----:B------:R-:W-:-:S04]  /*48a0*/  IMAD.MOV R4, RZ, RZ, -R4 ;  /* 0x000000ffff047224 */ /* 0x000fc800078e0a04 */
[----:B------:R-:W-:Y:S01]  /*48b0*/  IMAD R3, R29, R4, R3 ;  /* 0x000000041d037224 */ /* 0x000fe200078e0203 */
[----:B------:R-:W-:Y:S02]  /*48c0*/  IABS R9, R22 ;  /* 0x0000001600097213 */ /* 0x000fe40000000000 */
[----:B------:R-:W2:Y:S04]  /*48d0*/  LDL R22, [R1+0x2474] ;  /* 0x0024740001167983 */ /* 0x000ea80000100800 */
[----:B------:R4:W-:Y:S01]  /*48e0*/  STL [R1+0x114], R2 ;  /* 0x0001140201007387 */ /* 0x0009e20000100800 */
[----:B-1----:R-:W-:-:S03]  /*48f0*/  IABS R7, R23 ;  /* 0x0000001700077213 */ /* 0x002fc60000000000 */
        /* <DEDUP_REMOVED lines=9> */
[----:B------:R-:W-:-:S04]  /*4990*/  IMAD.HI.U32 R6, R0, R5, RZ ;  /* 0x0000000500067227 */ /* 0x000fc800078e00ff */
[----:B------:R-:W-:Y:S01]  /*49a0*/  IMAD.MOV R6, RZ, RZ, -R6 ;  /* 0x000000ffff067224 */ /* 0x000fe200078e0a06 */
[----:B----4-:R-:W-:-:S03]  /*49b0*/  IABS R2, R27 ;  /* 0x0000001b00027213 */ /* 0x010fc60000000000 */
[----:B------:R-:W-:Y:S01]  /*49c0*/  IMAD R5, R29, R6, R5 ;  /* 0x000000061d057224 */ /* 0x000fe200078e0205 */
[----:B------:R-:W4:Y:S01]  /*49d0*/  LDL R27, [R1+0x2464] ;  /* 0x00246400011b7983 */ /* 0x000f220000100800 */
[----:B------:R-:W-:-:S04]  /*49e0*/  IMAD.HI.U32 R4, R0, R2, RZ ;  /* 0x0000000200047227 */ /* 0x000fc800078e00ff */
[----:B------:R-:W-:Y:S01]  /*49f0*/  IMAD.MOV R4, RZ, RZ, -R4 ;  /* 0x000000ffff047224 */ /* 0x000fe200078e0a04 */
[----:B------:R2:W-:Y:S03]  /*4a00*/  STL [R1+0x10c], R3 ;  /* 0x00010c0301007387 */ /* 0x0005e60000100800 */
[----:B------:R-:W-:Y:S01]  /*4a10*/  IMAD R2, R29, R4, R2 ;  /* 0x000000041d027224 */ /* 0x000fe200078e0202 */
[----:B------:R-:W-:Y:S04]  /*4a20*/  STL [R1+0xc8], R9 ;  /* 0x0000c80901007387 */ /* 0x000fe80000100800 */
[----:B------:R-:W-:Y:S01]  /*4a30*/  STL [R1+0xd8], R7 ;  /* 0x0000d80701007387 */ /* 0x000fe20000100800 */
[----:B--2---:R-:W-:-:S03]  /*4a40*/  IABS R3, R24 ;  /* 0x0000001800037213 */ /* 0x004fc60000000000 */
[----:B------:R0:W-:Y:S04]  /*4a50*/  STL [R1+0xe0], R5 ;  /* 0x0000e00501007387 */ /* 0x0001e80000100800 */
[----:B------:R-:W2:Y:S04]  /*4a60*/  LDL R24, [R1+0x2468] ;  /* 0x0024680001187983 */ /* 0x000ea80000100800 */
[----:B------:R3:W-:Y:S01]  /*4a70*/  STL [R1+0xf4], R2 ;  /* 0x0000f40201007387 */ /* 0x0007e20000100800 */
[----:B------:R-:W-:Y:S01]  /*4a80*/  IABS R8, R25 ;  /* 0x0000001900087213 */ /* 0x000fe20000000000 */
[----:B0-----:R-:W-:-:S02]  /*4a90*/  IMAD.HI.U32 R5, R0, R3, RZ ;  /* 0x0000000300057227 */ /* 0x001fc400078e00ff */
[----:B------:R-:W2:Y:S04]  /*4aa0*/  LDL R25, [R1+0x2460] ;  /* 0x0024600001197983 */ /* 0x000ea80000100800 */
[----:B------:R-:W2:Y:S01]  /*4ab0*/  LDL R21, [R1+0x245c] ;  /* 0x00245c0001157983 */ /* 0x000ea20000100800 */
[----:B------:R-:W-:Y:S02]  /*4ac0*/  IMAD.MOV R5, RZ, RZ, -R5 ;  /* 0x000000ffff057224 */ /* 0x000fe400078e0a05 */
[----:B------:R-:W-:-:S04]  /*4ad0*/  IMAD.HI.U32 R9, R0, R8, RZ ;  /* 0x0000000800097227 */ /* 0x000fc800078e00ff */
[----:B------:R-:W-:Y:S02]  /*4ae0*/  IMAD R3, R29, R5, R3 ;  /* 0x000000051d037224 */ /* 0x000fe400078e0203 */
[----:B------:R-:W-:-:S04]  /*4af0*/  IMAD.MOV R9, RZ, RZ, -R9 ;  /* 0x000000ffff097224 */ /* 0x000fc800078e0a09 */
[----:B------:R-:W-:Y:S01]  /*4b00*/  IMAD R8, R29, R9, R8 ;  /* 0x000000091d087224 */ /* 0x000fe200078e0208 */
[----:B------:R-:W-:Y:S02]  /*4b10*/  IABS R7, R22 ;  /* 0x0000001600077213 */ /* 0x000fe40000000000 */
[----:B------:R-:W2:Y:S01]  /*4b20*/  LDL R22, [R1+0x2454] ;  /* 0x0024540001167983 */ /* 0x000ea20000100800 */
[----:B------:R-:W-:-:S03]  /*4b30*/  IABS R4, R23 ;  /* 0x0000001700047213 */ /* 0x000fc60000000000 */
[----:B------:R-:W2:Y:S01]  /*4b40*/  LDL R23, [R1+0x2458] ;  /* 0x0024580001177983 */ /* 0x000ea20000100800 */
[----:B------:R-:W-:-:S03]  /*4b50*/  IMAD.HI.U32 R10, R0, R7, RZ ;  /* 0x00000007000a7227 */ /* 0x000fc600078e00ff */
[----:B------:R0:W-:Y:S01]  /*4b60*/  STL [R1+0xdc], R3 ;  /* 0x0000dc0301007387 */ /* 0x0001e20000100800 */
[----:B------:R-:W-:-:S04]  /*4b70*/  IMAD.HI.U32 R5, R0, R4, RZ ;  /* 0x0000000400057227 */ /* 0x000fc800078e00ff */
[----:B------:R-:W-:Y:S02]  /*4b80*/  IMAD.MOV R10, RZ, RZ, -R10 ;  /* 0x000000ffff0a7224 */ /* 0x000fe400078e0a0a */
[----:B------:R-:W-:Y:S02]  /*4b90*/  IMAD.MOV R5, RZ, RZ, -R5 ;  /* 0x000000ffff057224 */ /* 0x000fe400078e0a05 */
[C---:B------:R-:W-:Y:S02]  /*4ba0*/  IMAD R7, R29.reuse, R10, R7 ;  /* 0x0000000a1d077224 */ /* 0x040fe400078e0207 */
[----:B------:R-:W-:Y:S01]  /*4bb0*/  IMAD R4, R29, R5, R4 ;  /* 0x000000051d047224 */ /* 0x000fe200078e0204 */
[----:B------:R-:W-:Y:S04]  /*4bc0*/  STL [R1+0xd0], R8 ;  /* 0x0000d00801007387 */ /* 0x000fe80000100800 */
[----:B------:R1:W-:Y:S01]  /*4bd0*/  STL [R1+0x20], R7 ;  /* 0x0000200701007387 */ /* 0x0003e20000100800 */
[----:B---3--:R-:W-:-:S03]  /*4be0*/  IABS R2, R26 ;  /* 0x0000001a00027213 */ /* 0x008fc60000000000 */
[----:B------:R-:W3:Y:S02]  /*4bf0*/  LDL R26, [R1+0x244c] ;  /* 0x00244c00011a7983 */ /* 0x000ee40000100800 */
[----:B0-----:R-:W-:-:S04]  /*4c00*/  IMAD.HI.U32 R3, R0, R2, RZ ;  /* 0x0000000200037227 */ /* 0x001fc800078e00ff */
[----:B------:R-:W-:-:S04]  /*4c10*/  IMAD.MOV R3, RZ, RZ, -R3 ;  /* 0x000000ffff037224 */ /* 0x000fc800078e0a03 */
[----:B------:R-:W-:Y:S01]  /*4c20*/  IMAD R3, R29, R3, R2 ;  /* 0x000000031d037224 */ /* 0x000fe200078e0202 */
[----:B----4-:R-:W-:Y:S02]  /*4c30*/  IABS R6, R27 ;  /* 0x0000001b00067213 */ /* 0x010fe40000000000 */
[----:B------:R-:W4:Y:S04]  /*4c40*/  LDL R27, [R1+0x2450] ;  /* 0x00245000011b7983 */ /* 0x000f280000100800 */
[----:B------:R0:W-:Y:S04]  /*4c50*/  STL [R1+0x1c], R4 ;  /* 0x00001c0401007387 */ /* 0x0001e80000100800 */
[----:B------:R0:W-:Y:S01]  /*4c60*/  STL [R1+0x18], R3 ;  /* 0x0000180301007387 */ /* 0x0001e20000100800 */
[----:B--2---:R-:W-:-:S03]  /*4c70*/  IABS R5, R24 ;  /* 0x0000001800057213 */ /* 0x004fc60000000000 */
[----:B------:R-:W2:Y:S01]  /*4c80*/  LDL R24, [R1+0x2444] ;  /* 0x0024440001187983 */ /* 0x000ea20000100800 */
[----:B------:R-:W-:-:S03]  /*4c90*/  IABS R2, R25 ;  /* 0x0000001900027213 */ /* 0x000fc60000000000 */
[----:B------:R-:W2:Y:S01]  /*4ca0*/  LDL R25, [R1+0x2448] ;  /* 0x0024480001197983 */ /* 0x000ea20000100800 */
[----:B-1----:R-:W-:Y:S01]  /*4cb0*/  IMAD.HI.U32 R7, R0, R6, RZ ;  /* 0x0000000600077227 */ /* 0x002fe200078e00ff */
[----:B0-----:R-:W-:-:S03]  /*4cc0*/  IABS R4, R21 ;  /* 0x0000001500047213 */ /* 0x001fc60000000000 */
[----:B------:R-:W-:Y:S02]  /*4cd0*/  IMAD.MOV R7, RZ, RZ, -R7 ;  /* 0x000000ffff077224 */ /* 0x000fe400078e0a07 */
[----:B------:R-:W-:-:S04]  /*4ce0*/  IMAD.HI.U32 R9, R0, R5, RZ ;  /* 0x0000000500097227 */ /* 0x000fc800078e00ff */
[----:B------:R-:W-:Y:S02]  /*4cf0*/  IMAD R6, R29, R7, R6 ;  /* 0x000000071d067224 */ /* 0x000fe400078e0206 */
[----:B------:R-:W-:-:S04]  /*4d00*/  IMAD.HI.U32 R10, R0, R2, RZ ;  /* 0x00000002000a7227 */ /* 0x000fc800078e00ff */
[----:B------:R-:W-:-:S04]  /*4d10*/  IMAD.HI.U32 R8, R0, R4, RZ ;  /* 0x0000000400087227 */ /* 0x000fc800078e00ff */
[----:B------:R-:W-:-:S04]  /*4d20*/  IMAD.MOV R8, RZ, RZ, -R8 ;  /* 0x000000ffff087224 */ /* 0x000fc800078e0a08 */
[----:B------:R-:W-:Y:S01]  /*4d30*/  IMAD R4, R29, R8, R4 ;  /* 0x000000081d047224 */ /* 0x000fe200078e0204 */
[----:B------:R-:W-:Y:S02]  /*4d40*/  IABS R3, R23 ;  /* 0x0000001700037213 */ /* 0x000fe40000000000 */
[----:B------:R-:W2:Y:S03]  /*4d50*/  LDL R23, [R1+0x2440] ;  /* 0x0024400001177983 */ /* 0x000ea60000100800 */
[----:B------:R-:W-:Y:S01]  /*4d60*/  IMAD.HI.U32 R7, R0, R3, RZ ;  /* 0x0000000300077227 */ /* 0x000fe200078e00ff */
[----:B------:R0:W-:Y:S03]  /*4d70*/  STL [R1+0x14], R6 ;  /* 0x0000140601007387 */ /* 0x0001e60000100800 */
[----:B------:R-:W-:-:S02]  /*4d80*/  IMAD.MOV R7, RZ, RZ, -R7 ;  /* 0x000000ffff077224 */ /* 0x000fc400078e0a07 */
[----:B0-----:R-:W-:Y:S02]  /*4d90*/  IMAD.MOV R6, RZ, RZ, -R9 ;  /* 0x000000ffff067224 */ /* 0x001fe400078e0a09 */
[----:B------:R-:W-:Y:S01]  /*4da0*/  IMAD.MOV R9, RZ, RZ, -R10 ;  /* 0x000000ffff097224 */ /* 0x000fe200078e0a0a */
[----:B------:R-:W-:Y:S01]  /*4db0*/  IABS R10, R22 ;  /* 0x00000016000a7213 */ /* 0x000fe20000000000 */
[C---:B------:R-:W-:Y:S02]  /*4dc0*/  IMAD R6, R29.reuse, R6, R5 ;  /* 0x000000061d067224 */ /* 0x040fe400078e0205 */
[C---:B------:R-:W-:Y:S02]  /*4dd0*/  IMAD R5, R29.reuse, R9, R2 ;  /* 0x000000091d057224 */ /* 0x040fe400078e0202 */
[----:B------:R-:W-:Y:S01]  /*4de0*/  IMAD R3, R29, R7, R3 ;  /* 0x000000071d037224 */ /* 0x000fe200078e0203 */
[----:B------:R-:W-:Y:S01]  /*4df0*/  STL [R1+0x10], R6 ;  /* 0x0000100601007387 */ /* 0x000fe20000100800 */
[----:B------:R-:W-:-:S03]  /*4e00*/  IMAD.MOV.U32 R2, RZ, RZ, R10 ;  /* 0x000000ffff027224 */ /* 0x000fc600078e000a */
[----:B------:R-:W-:Y:S04]  /*4e10*/  STL [R1+0xc], R5 ;  /* 0x00000c0501007387 */ /* 0x000fe80000100800 */
[----:B------:R-:W-:Y:S04]  /*4e20*/  STL [R1+0x8], R4 ;  /* 0x0000080401007387 */ /* 0x000fe80000100800 */
[----:B------:R0:W-:Y:S04]  /*4e30*/  STL [R1+0x4], R3 ;  /* 0x0000040301007387 */ /* 0x0001e80000100800 */
[----:B------:R-:W2:Y:S04]  /*4e40*/  LDL R22, [R1+0x243c] ;  /* 0x00243c0001167983 */ /* 0x000ea80000100800 */
[----:B------:R-:W2:Y:S01]  /*4e50*/  LDL R21, [R1+0x2438] ;  /* 0x0024380001157983 */ /* 0x000ea20000100800 */
[----:B0-----:R-:W-:-:S03]  /*4e60*/  IMAD.HI.U32 R3, R0, R2, RZ ;  /* 0x0000000200037227 */ /* 0x001fc600078e00ff */
[----:B------:R-:W2:Y:S01]  /*4e70*/  LDL R20, [R1+0x2434] ;  /* 0x0024340001147983 */ /* 0x000ea20000100800 */
[----:B------:R-:W-:-:S03]  /*4e80*/  IMAD.MOV R3, RZ, RZ, -R3 ;  /* 0x000000ffff037224 */ /* 0x000fc600078e0a03 */
[----:B------:R-:W2:Y:S01]  /*4e90*/  LDL R19, [R1+0x2430] ;  /* 0x0024300001137983 */ /* 0x000ea20000100800 */
[----:B------:R-:W-:-:S05]  /*4ea0*/  IMAD R2, R29, R3, R2 ;  /* 0x000000031d027224 */ /* 0x000fca00078e0202 */
[----:B------:R0:W-:Y:S04]  /*4eb0*/  STL [R1], R2 ;  /* 0x0000000201007387 */ /* 0x0001e80000100800 */
[----:B------:R-:W2:Y:S01]  /*4ec0*/  LDL R18, [R1+0x242c] ;  /* 0x00242c0001127983 */ /* 0x000ea20000100800 */
[----:B---3--:R-:W-:-:S05]  /*4ed0*/  IABS R26, R26 ;  /* 0x0000001a001a7213 */ /* 0x008fca0000000000 */
[----:B------:R-:W-:Y:S01]  /*4ee0*/  IMAD.HI.U32 R6, R0, R26, RZ ;  /* 0x0000001a00067227 */ /* 0x000fe200078e00ff */
[----:B----4-:R-:W-:-:S05]  /*4ef0*/  IABS R27, R27 ;  /* 0x0000001b001b7213 */ /* 0x010fca0000000000 */
[----:B------:R-:W-:-:S04]  /*4f00*/  IMAD.HI.U32 R5, R0, R27, RZ ;  /* 0x0000001b00057227 */ /* 0x000fc800078e00ff */
[----:B0-----:R-:W-:Y:S02]  /*4f10*/  IMAD.MOV R2, RZ, RZ, -R5 ;  /* 0x000000ffff027224 */ /* 0x001fe400078e0a05 */
[----:B------:R-:W-:Y:S02]  /*4f20*/  IMAD.MOV R5, RZ, RZ, -R6 ;  /* 0x000000ffff057224 */ /* 0x000fe400078e0a06 */
[----:B------:R-:W-:Y:S01]  /*4f30*/  IMAD R27, R29, R2, R27 ;  /* 0x000000021d1b7224 */ /* 0x000fe200078e021b */
[----:B--2---:R-:W-:-:S05]  /*4f40*/  IABS R24, R24 ;  /* 0x0000001800187213 */ /* 0x004fca0000000000 */
[----:B------:R-:W-:Y:S01]  /*4f50*/  IMAD.HI.U32 R3, R0, R24, RZ ;  /* 0x0000001800037227 */ /* 0x000fe200078e00ff */
[----:B------:R-:W-:-:S05]  /*4f60*/  IABS R25, R25 ;  /* 0x0000001900197213 */ /* 0x000fca0000000000 */
[----:B------:R-:W-:-:S04]  /*4f70*/  IMAD.HI.U32 R4, R0, R25, RZ ;  /* 0x0000001900047227 */ /* 0x000fc800078e00ff */
[----:B------:R-:W-:Y:S02]  /*4f80*/  IMAD.MOV R4, RZ, RZ, -R4 ;  /* 0x000000ffff047224 */ /* 0x000fe400078e0a04 */
[----:B------:R-:W-:Y:S02]  /*4f90*/  IMAD.MOV R3, RZ, RZ, -R3 ;  /* 0x000000ffff037224 */ /* 0x000fe400078e0a03 */
[C---:B------:R-:W-:Y:S02]  /*4fa0*/  IMAD R26, R29.reuse, R5, R26 ;  /* 0x000000051d1a7224 */ /* 0x040fe400078e021a */
[C---:B------:R-:W-:Y:S02]  /*4fb0*/  IMAD R25, R29.reuse, R4, R25 ;  /* 0x000000041d197224 */ /* 0x040fe400078e0219 */
[----:B------:R-:W-:Y:S01]  /*4fc0*/  IMAD R24, R29, R3, R24 ;  /* 0x000000031d187224 */ /* 0x000fe200078e0218 */
[----:B------:R-:W-:Y:S04]  /*4fd0*/  STL [R1+0x2778], R27 ;  /* 0x0027781b01007387 */ /* 0x000fe80000100800 */
[----:B------:R-:W-:Y:S04]  /*4fe0*/  STL [R1+0x2758], R26 ;  /* 0x0027581a01007387 */ /* 0x000fe80000100800 */
[----:B------:R-:W-:Y:S04]  /*4ff0*/  STL [R1+0x2754], R25 ;  /* 0x0027541901007387 */ /* 0x000fe80000100800 */
[----:B------:R0:W-:Y:S04]  /*5000*/  STL [R1+0x2750], R24 ;  /* 0x0027501801007387 */ /* 0x0001e80000100800 */
[----:B------:R-:W2:Y:S04]  /*5010*/  LDL R17, [R1+0x2428] ;  /* 0x0024280001117983 */ /* 0x000ea80000100800 */
[----:B------:R-:W3:Y:S04]  /*5020*/  LDL R16, [R1+0x2424] ;  /* 0x0024240001107983 */ /* 0x000ee80000100800 */
[----:B------:R-:W4:Y:S04]  /*5030*/  LDL R15, [R1+0x2420] ;  /* 0x00242000010f7983 */ /* 0x000f280000100800 */
[----:B------:R-:W4:Y:S01]  /*5040*/  LDL R14, [R1+0x241c] ;  /* 0x00241c00010e7983 */ /* 0x000f220000100800 */
[----:B------:R-:W-:-:S05]  /*5050*/  IABS R23, R23 ;  /* 0x0000001700177213 */ /* 0x000fca0000000000 */
[----:B------:R-:W-:-:S04]  /*5060*/  IMAD.HI.U32 R2, R0, R23, RZ ;  /* 0x0000001700027227 */ /* 0x000fc800078e00ff */
[----:B------:R-:W-:-:S04]  /*5070*/  IMAD.MOV R2, RZ, RZ, -R2 ;  /* 0x000000ffff027224 */ /* 0x000fc800078e0a02 */
[----:B------:R-:W-:-:S05]  /*5080*/  IMAD R23, R29, R2, R23 ;  /* 0x000000021d177224 */ /* 0x000fca00078e0217 */
[----:B------:R-:W-:Y:S04]  /*5090*/  STL [R1+0x274c], R23 ;  /* 0x00274c1701007387 */ /* 0x000fe80000100800 */
[----:B------:R-:W4:Y:S01]  /*50a0*/  LDL R13, [R1+0x2418] ;  /* 0x00241800010d7983 */ /* 0x000f220000100800 */
[----:B------:R-:W-:Y:S02]  /*50b0*/  IABS R22, R22 ;  /* 0x0000001600167213 */ /* 0x000fe40000000000 */
[----:B------:R-:W-:-:S03]  /*50c0*/  IABS R21, R21 ;  /* 0x0000001500157213 */ /* 0x000fc60000000000 */
[----:B------:R-:W-:Y:S01]  /*50d0*/  IMAD.HI.U32 R5, R0, R22, RZ ;  /* 0x0000001600057227 */ /* 0x000fe200078e00ff */
[----:B------:R-:W-:-:S03]  /*50e0*/  IABS R20, R20 ;  /* 0x0000001400147213 */ /* 0x000fc60000000000 */
[----:B------:R-:W-:Y:S01]  /*50f0*/  IMAD.HI.U32 R6, R0, R21, RZ ;  /* 0x0000001500067227 */ /* 0x000fe200078e00ff */
[----:B------:R-:W-:-:S03]  /*5100*/  IABS R19, R19 ;  /* 0x0000001300137213 */ /* 0x000fc60000000000 */
[----:B------:R-:W-:-:S04]  /*5110*/  IMAD.HI.U32 R4, R0, R20, RZ ;  /* 0x0000001400047227 */ /* 0x000fc800078e00ff */
[----:B------:R-:W-:-:S04]  /*5120*/  IMAD.HI.U32 R3, R0, R19, RZ ;  /* 0x0000001300037227 */ /* 0x000fc800078e00ff */
[----:B------:R-:W-:Y:S02]  /*5130*/  IMAD.MOV R2, RZ, RZ, -R5 ;  /* 0x000000ffff027224 */ /* 0x000fe400078e0a05 */
[----:B------:R-:W-:Y:S01]  /*5140*/  IMAD.MOV R5, RZ, RZ, -R6 ;  /* 0x000000ffff057224 */ /* 0x000fe200078e0a06 */
[----:B------:R-:W-:Y:S01]  /*5150*/  IABS R18, R18 ;  /* 0x0000001200127213 */ /* 0x000fe20000000000 */
[----:B------:R-:W-:Y:S02]  /*5160*/  IMAD.MOV R4, RZ, RZ, -R4 ;  /* 0x000000ffff047224 */ /* 0x000fe400078e0a04 */
[----:B------:R-:W-:Y:S02]  /*5170*/  IMAD.MOV R3, RZ, RZ, -R3 ;  /* 0x000000ffff037224 */ /* 0x000fe400078e0a03 */
[C---:B------:R-:W-:Y:S02]  /*5180*/  IMAD R22, R29.reuse, R2, R22 ;  /* 0x000000021d167224 */ /* 0x040fe400078e0216 */
[----:B------:R-:W-:-:S02]  /*5190*/  IMAD R21, R29, R5, R21 ;  /* 0x000000051d157224 */ /* 0x000fc400078e0215 */
[C---:B------:R-:W-:Y:S02]  /*51a0*/  IMAD R20, R29.reuse, R4, R20 ;  /* 0x000000041d147224 */ /* 0x040fe400078e0214 */
[----:B------:R-:W-:Y:S01]  /*51b0*/  IMAD R19, R29, R3, R19 ;  /* 0x000000031d137224 */ /* 0x000fe200078e0213 */
[----:B------:R-:W-:Y:S01]  /*51c0*/  STL [R1+0x2748], R22 ;  /* 0x0027481601007387 */ /* 0x000fe20000100800 */
[----:B------:R-:W-:-:S03]  /*51d0*/  IMAD.HI.U32 R2, R0, R18, RZ ;  /* 0x0000001200027227 */ /* 0x000fc600078e00ff */
[----:B------:R-:W-:Y:S01]  /*51e0*/  STL [R1+0x275c], R21 ;  /* 0x00275c1501007387 */ /* 0x000fe20000100800 */
[----:B------:R-:W-:-:S03]  /*51f0*/  IMAD.MOV R2, RZ, RZ, -R2 ;  /* 0x000000ffff027224 */ /* 0x000fc600078e0a02 */
[----:B------:R1:W-:Y:S04]  /*5200*/  STL [R1+0x2760], R20 ;  /* 0x0027601401007387 */ /* 0x0003e80000100800 */
[----:B------:R-:W-:Y:S01]  /*5210*/  STL [R1+0x2764], R19 ;  /* 0x0027641301007387 */ /* 0x000fe20000100800 */
[----:B------:R-:W-:-:S03]  /*5220*/  IMAD R18, R29, R2, R18 ;  /* 0x000000021d127224 */ /* 0x000fc600078e0212 */
[----:B------:R-:W4:Y:S04]  /*5230*/  LDL R12, [R1+0x2414] ;  /* 0x00241400010c7983 */ /* 0x000f280000100800 */
[----:B------:R-:W4:Y:S04]  /*5240*/  LDL R11, [R1+0x2410] ;  /* 0x00241000010b7983 */ /* 0x000f280000100800 */
[----:B------:R-:W4:Y:S04]  /*5250*/  LDL R10, [R1+0x240c] ;  /* 0x00240c00010a7983 */ /* 0x000f280000100800 */
[----:B------:R-:W4:Y:S04]  /*5260*/  LDL R9, [R1+0x2408] ;  /* 0x0024080001097983 */ /* 0x000f280000100800 */
[----:B------:R0:W-:Y:S04]  /*5270*/  STL [R1+0x2768], R18 ;  /* 0x0027681201007387 */ /* 0x0001e80000100800 */
[----:B------:R-:W4:Y:S01]  /*5280*/  LDL R8, [R1+0x2404] ;  /* 0x0024040001087983 */ /* 0x000f220000100800 */
[----:B--2---:R-:W-:-:S02]  /*5290*/  IABS R17, R17 ;  /* 0x0000001100117213 */ /* 0x004fc40000000000 */
[----:B---3--:R-:W-:-:S03]  /*52a0*/  IABS R16, R16 ;  /* 0x0000001000107213 */ /* 0x008fc60000000000 */
[----:B------:R-:W-:Y:S01]  /*52b0*/  IMAD.HI.U32 R5, R0, R17, RZ ;  /* 0x0000001100057227 */ /* 0x000fe200078e00ff */
[----:B----4-:R-:W-:-:S03]  /*52c0*/  IABS R15, R15 ;  /* 0x0000000f000f7213 */ /* 0x010fc60000000000 */
[----:B------:R-:W-:Y:S01]  /*52d0*/  IMAD.HI.U32 R6, R0, R16, RZ ;  /* 0x0000001000067227 */ /* 0x000fe200078e00ff */
[----:B------:R-:W-:-:S03]  /*52e0*/  IABS R14, R14 ;  /* 0x0000000e000e7213 */ /* 0x000fc60000000000 */
        /* <DEDUP_REMOVED lines=8> */
[C---:B------:R-:W-:Y:S02]  /*5370*/  IMAD R15, R29.reuse, R4, R15 ;  /* 0x000000041d0f7224 */ /* 0x040fe400078e020f */
[----:B------:R-:W-:Y:S01]  /*5380*/  IMAD R14, R29, R3, R14 ;  /* 0x000000031d0e7224 */ /* 0x000fe200078e020e */
[----:B------:R-:W-:Y:S04]  /*5390*/  STL [R1+0x276c], R17 ;  /* 0x00276c1101007387 */ /* 0x000fe80000100800 */
[----:B------:R-:W-:Y:S04]  /*53a0*/  STL [R1+0x2770], R16 ;  /* 0x0027701001007387 */ /* 0x000fe80000100800 */
[----:B------:R-:W-:Y:S04]  /*53b0*/  STL [R1+0x2774], R15 ;  /* 0x0027740f01007387 */ /* 0x000fe80000100800 */
[----:B------:R-:W-:Y:S04]  /*53c0*/  STL [R1+0x277c], R14 ;  /* 0x00277c0e01007387 */ /* 0x000fe80000100800 */
[----:B------:R-:W2:Y:S04]  /*53d0*/  LDL R7, [R1+0x2400] ;  /* 0x0024000001077983 */ /* 0x000ea80000100800 */
[----:B0-----:R-:W3:Y:S04]  /*53e0*/  LDL R24, [R1+0x23fc] ;  /* 0x0023fc0001187983 */ /* 0x001ee80000100800 */
[----:B------:R-:W4:Y:S01]  /*53f0*/  LDL R25, [R1+0x23f8] ;  /* 0x0023f80001197983 */ /* 0x000f220000100800 */
[----:B------:R-:W-:-:S03]  /*5400*/  IABS R13, R13 ;  /* 0x0000000d000d7213 */ /* 0x000fc60000000000 */
[----:B------:R-:W4:Y:S04]  /*5410*/  LDL R26, [R1+0x23e8] ;  /* 0x0023e800011a7983 */ /* 0x000f280000100800 */
[----:B-1----:R-:W4:Y:S04]  /*5420*/  LDL.LU R20, [R1+0x64] ;  /* 0x0000640001147983 */ /* 0x002f280000300800 */
[----:B------:R-:W4:Y:S01]  /*5430*/  LDL.LU R21, [R1+0x60] ;  /* 0x0000600001157983 */ /* 0x000f220000300800 */
[----:B------:R-:W-:-:S03]  /*5440*/  IMAD.HI.U32 R2, R0, R13, RZ ;  /* 0x0000000d00027227 */ /* 0x000fc600078e00ff */
[----:B------:R-:W4:Y:S01]  /*5450*/  LDL.LU R22, [R1+0x5c] ;  /* 0x00005c0001167983 */ /* 0x000f220000300800 */
[----:B------:R-:W-:-:S03]  /*5460*/  IMAD.MOV R2, RZ, RZ, -R2 ;  /* 0x000000ffff027224 */ /* 0x000fc600078e0a02 */
[----:B------:R-:W4:Y:S01]  /*5470*/  LDL.LU R27, [R1+0x58] ;  /* 0x00005800011b7983 */ /* 0x000f220000300800 */
[----:B------:R-:W-:-:S05]  /*5480*/  IMAD R13, R29, R2, R13 ;  /* 0x000000021d0d7224 */ /* 0x000fca00078e020d */
[----:B------:R-:W-:Y:S01]  /*5490*/  STL [R1+0x2780], R13 ;  /* 0x0027800d01007387 */ /* 0x000fe20000100800 */
[----:B------:R-:W-:Y:S02]  /*54a0*/  IABS R12, R12 ;  /* 0x0000000c000c7213 */ /* 0x000fe40000000000 */
[----:B------:R-:W-:-:S03]  /*54b0*/  IABS R11, R11 ;  /* 0x0000000b000b7213 */ /* 0x000fc60000000000 */
[----:B------:R-:W-:Y:S01]  /*54c0*/  IMAD.HI.U32 R5, R0, R12, RZ ;  /* 0x0000000c00057227 */ /* 0x000fe200078e00ff */
[----:B------:R-:W-:-:S03]  /*54d0*/  IABS R10, R10 ;  /* 0x0000000a000a7213 */ /* 0x000fc60000000000 */
[----:B------:R-:W-:Y:S01]  /*54e0*/  IMAD.HI.U32 R6, R0, R11, RZ ;  /* 0x0000000b00067227 */ /* 0x000fe200078e00ff */
[----:B------:R-:W-:-:S03]  /*54f0*/  IABS R9, R9 ;  /* 0x0000000900097213 */ /* 0x000fc60000000000 */
[----:B------:R-:W-:-:S04]  /*5500*/  IMAD.HI.U32 R4, R0, R10, RZ ;  /* 0x0000000a00047227 */ /* 0x000fc800078e00ff */
[----:B------:R-:W-:Y:S02]  /*5510*/  IMAD.MOV R2, RZ, RZ, -R5 ;  /* 0x000000ffff027224 */ /* 0x000fe400078e0a05 */
[----:B------:R-:W-:Y:S01]  /*5520*/  IMAD.HI.U32 R3, R0, R9, RZ ;  /* 0x0000000900037227 */ /* 0x000fe200078e00ff */
[----:B------:R-:W-:-:S03]  /*5530*/  IABS R8, R8 ;  /* 0x0000000800087213 */ /* 0x000fc60000000000 */
[----:B------:R-:W-:Y:S02]  /*5540*/  IMAD.MOV R5, RZ, RZ, -R6 ;  /* 0x000000ffff057224 */ /* 0x000fe400078e0a06 */
[----:B------:R-:W-:Y:S02]  /*5550*/  IMAD.MOV R4, RZ, RZ, -R4 ;  /* 0x000000ffff047224 */ /* 0x000fe400078e0a04 */
[----:B------:R-:W-:Y:S02]  /*5560*/  IMAD R12, R29, R2, R12 ;  /* 0x000000021d0c7224 */ /* 0x000fe400078e020c */
[----:B------:R-:W-:Y:S02]  /*5570*/  IMAD.MOV R3, RZ, RZ, -R3 ;  /* 0x000000ffff037224 */ /* 0x000fe400078e0a03 */
[----:B------:R-:W-:-:S04]  /*5580*/  IMAD.HI.U32 R2, R0, R8, RZ ;  /* 0x0000000800027227 */ /* 0x000fc800078e00ff */
[C---:B------:R-:W-:Y:S02]  /*5590*/  IMAD R11, R29.reuse, R5, R11 ;  /* 0x000000051d0b7224 */ /* 0x040fe400078e020b */
[C---:B------:R-:W-:Y:S02]  /*55a0*/  IMAD R10, R29.reuse, R4, R10 ;  /* 0x000000041d0a7224 */ /* 0x040fe400078e020a */
[C---:B------:R-:W-:Y:S02]  /*55b0*/  IMAD R9, R29.reuse, R3, R9 ;  /* 0x000000031d097224 */ /* 0x040fe400078e0209 */
[----:B------:R-:W-:Y:S01]  /*55c0*/  IMAD.MOV R2, RZ, RZ, -R2 ;  /* 0x000000ffff027224 */ /* 0x000fe200078e0a02 */
[----:B------:R-:W-:Y:S03]  /*55d0*/  STL [R1+0x2784], R12 ;  /* 0x0027840c01007387 */ /* 0x000fe60000100800 */
[----:B------:R-:W-:Y:S01]  /*55e0*/  IMAD R8, R29, R2, R8 ;  /* 0x000000021d087224 */ /* 0x000fe200078e0208 */
[----:B------:R-:W-:Y:S04]  /*55f0*/  STL [R1+0x2788], R11 ;  /* 0x0027880b01007387 */ /* 0x000fe80000100800 */
[----:B------:R-:W-:Y:S04]  /*5600*/  STL [R1+0x278c], R10 ;  /* 0x00278c0a01007387 */ /* 0x000fe80000100800 */
[----:B------:R0:W-:Y:S04]  /*5610*/  STL [R1+0x2790], R9 ;  /* 0x0027900901007387 */ /* 0x0001e80000100800 */
[----:B------:R-:W4:Y:S04]  /*5620*/  LDL.LU R18, [R1+0x54] ;  /* 0x0000540001127983 */ /* 0x000f280000300800 */
[----:B------:R-:W4:Y:S01]  /*5630*/  LDL.LU R23, [R1+0x50] ;  /* 0x0000500001177983 */ /* 0x000f220000300800 */
[----:B--2---:R-:W-:-:S02]  /*5640*/  IABS R7, R7 ;  /* 0x0000000700077213 */ /* 0x004fc40000000000 */
[----:B---3--:R-:W-:-:S03]  /*5650*/  IABS R6, R24 ;  /* 0x0000001800067213 */ /* 0x008fc60000000000 */
[----:B0-----:R-:W-:Y:S01]  /*5660*/  IMAD.HI.U32 R9, R0, R7, RZ ;  /* 0x0000000700097227 */ /* 0x001fe200078e00ff */
[----:B------:R-:W2:Y:S04]  /*5670*/  LDL.LU R24, [R1+0x4c] ;  /* 0x00004c0001187983 */ /* 0x000ea80000300800 */
[----:B------:R0:W-:Y:S01]  /*5680*/  STL [R1+0x2794], R8 ;  /* 0x0027940801007387 */ /* 0x0001e20000100800 */
[----:B------:R-:W-:-:S03]  /*5690*/  IMAD.MOV R10, RZ, RZ, -R9 ;  /* 0x000000ffff0a7224 */ /* 0x000fc600078e0a09 */
[----:B0-----:R-:W3:Y:S04]  /*56a0*/  LDL.LU R8, [R1+0x48] ;  /* 0x0000480001087983 */ /* 0x001ee80000300800 */
[----:B------:R-:W2:Y:S04]  /*56b0*/  LDL.LU R9, [R1+0x44] ;  /* 0x0000440001097983 */ /* 0x000ea80000300800 */
[----:B------:R-:W2:Y:S04]  /*56c0*/  LDL.LU R13, [R1+0x40] ;  /* 0x00004000010d7983 */ /* 0x000ea80000300800 */
[----:B------:R-:W2:Y:S01]  /*56d0*/  LDL.LU R14, [R1+0x3c] ;  /* 0x00003c00010e7983 */ /* 0x000ea20000300800 */
[----:B----4-:R-:W-:-:S02]  /*56e0*/  IABS R5, R25 ;  /* 0x0000001900057213 */ /* 0x010fc40000000000 */
[----:B------:R-:W-:Y:S01]  /*56f0*/  IABS R25, c[0x0][0x178] ;  /* 0x00005e0000197a13 */ /* 0x000fe20000000000 */
[----:B------:R-:W4:Y:S03]  /*5700*/  LDL.LU R15, [R1+0x38] ;  /* 0x00003800010f7983 */ /* 0x000f260000300800 */
[C---:B------:R-:W-:Y:S01]  /*5710*/  ISETP.GT.U32.AND P1, PT, R25.reuse, R21, PT ;  /* 0x000000151900720c */ /* 0x040fe20003f24070 */
[----:B------:R-:W4:Y:S01]  /*5720*/  LDL.LU R16, [R1+0x194] ;  /* 0x0001940001107983 */ /* 0x000f220000300800 */
[C---:B------:R-:W-:Y:S02]  /*5730*/  ISETP.GT.U32.AND P0, PT, R25.reuse, R20, PT ;  /* 0x000000141900720c */ /* 0x040fe40003f04070 */
[C---:B------:R-:W-:Y:S02]  /*5740*/  ISETP.GT.U32.AND P2, PT, R25.reuse, R22, PT ;  /* 0x000000161900720c */ /* 0x040fe40003f44070 */
[----:B------:R-:W-:-:S07]  /*5750*/  ISETP.GT.U32.AND P3, PT, R25, R27, PT ;  /* 0x0000001b1900720c */ /* 0x000fce0003f64070 */
[--C-:B------:R-:W-:Y:S02]  /*5760*/  @!P1 IMAD.IADD R21, R21, 0x1, -R25.reuse ;  /* 0x0000000115159824 */ /* 0x100fe400078e0a19 */
[--C-:B------:R-:W-:Y:S02]  /*5770*/  @!P0 IMAD.IADD R20, R20, 0x1, -R25.reuse ;  /* 0x0000000114148824 */ /* 0x100fe400078e0a19 */
[----:B------:R-:W-:Y:S01]  /*5780*/  @!P2 IMAD.IADD R22, R22, 0x1, -R25 ;  /* 0x000000011616a824 */ /* 0x000fe200078e0a19 */
[----:B------:R-:W-:-:S04]  /*5790*/  ISETP.GT.U32.AND P0, PT, R25, R21, PT ;  /* 0x000000151900720c */ /* 0x000fc80003f04070 */
[----:B------:R-:W-:Y:S01]  /*57a0*/  ISETP.GT.U32.AND P1, PT, R25, R22, PT ;  /* 0x000000161900720c */ /* 0x000fe20003f24070 */
[--C-:B------:R-:W-:Y:S01]  /*57b0*/  @!P3 IMAD.IADD R27, R27, 0x1, -R25.reuse ;  /* 0x000000011b1bb824 */ /* 0x100fe200078e0a19 */
[----:B------:R-:W-:Y:S02]  /*57c0*/  IABS R4, R26 ;  /* 0x0000001a00047213 */ /* 0x000fe40000000000 */
[----:B------:R-:W4:Y:S01]  /*57d0*/  LDL.LU R26, [R1+0x198] ;  /* 0x00019800011a7983 */ /* 0x000f220000300800 */
[----:B------:R-:W-:Y:S02]  /*57e0*/  ISETP.GT.U32.AND P3, PT, R29, R28, PT ;  /* 0x0000001c1d00720c */ /* 0x000fe40003f64070 */
[----:B------:R-:W-:Y:S02]  /*57f0*/  ISETP.GT.U32.AND P5, PT, R25, R20, PT ;  /* 0x000000141900720c */ /* 0x000fe40003fa4070 */
[----:B------:R-:W-:Y:S01]  /*5800*/  @!P0 IMAD.IADD R21, R21, 0x1, -R25 ;  /* 0x0000000115158824 */ /* 0x000fe200078e0a19 */
[----:B------:R-:W-:-:S03]  /*5810*/  ISETP.GT.U32.AND P2, PT, R25, R27, PT ;  /* 0x0000001b1900720c */ /* 0x000fc60003f44070 */
[----:B------:R-:W-:Y:S02]  /*5820*/  @!P1 IMAD.IADD R22, R22, 0x1, -R25 ;  /* 0x0000000116169824 */ /* 0x000fe400078e0a19 */
[----:B------:R-:W-:-:S03]  /*5830*/  IMAD R7, R29, R10, R7 ;  /* 0x0000000a1d077224 */ /* 0x000fc600078e0207 */
[----:B------:R-:W-:Y:S02]  /*5840*/  @!P3 IMAD.IADD R28, R28, 0x1, -R29 ;  /* 0x000000011c1cb824 */ /* 0x000fe400078e0a1d */
[--C-:B------:R-:W-:Y:S01]  /*5850*/  @!P5 IMAD.IADD R20, R20, 0x1, -R25.reuse ;  /* 0x000000011414d824 */ /* 0x100fe200078e0a19 */
[----:B------:R-:W-:Y:S02]  /*5860*/  STL [R1+0x2798], R7 ;  /* 0x0027980701007387 */ /* 0x000fe40000100800 */
[----:B------:R-:W-:Y:S02]  /*5870*/  @!P2 IMAD.IADD R27, R27, 0x1, -R25 ;  /* 0x000000011b1ba824 */ /* 0x000fe400078e0a19 */
[----:B------:R0:W-:Y:S04]  /*5880*/  STL [R1+0x64], R20 ;  /* 0x0000641401007387 */ /* 0x0001e80000100800 */
[----:B------:R1:W-:Y:S04]  /*5890*/  STL [R1+0x60], R21 ;  /* 0x0000601501007387 */ /* 0x0003e80000100800 */
[----:B------:R-:W4:Y:S04]  /*58a0*/  LDL R25, [R1+0x23ec] ;  /* 0x0023ec0001197983 */ /* 0x000f280000100800 */
[----:B------:R-:W4:Y:S01]  /*58b0*/  LDL.LU R17, [R1+0x178] ;  /* 0x0001780001117983 */ /* 0x000f220000300800 */
[----:B------:R-:W-:-:S02]  /*58c0*/  ISETP.GT.U32.AND P4, PT, R29, R18, PT ;  /* 0x000000121d00720c */ /* 0x000fc40003f84070 */
[----:B------:R-:W-:-:S11]  /*58d0*/  ISETP.GT.U32.AND P6, PT, R29, R23, PT ;  /* 0x000000171d00720c */ /* 0x000fd60003fc4070 */
[--C-:B------:R-:W-:Y:S01]  /*58e0*/  @!P4 IMAD.IADD R18, R18, 0x1, -R29.reuse ;  /* 0x000000011212c824 */ /* 0x100fe200078e0a1d */
[----:B------:R0:W-:Y:S04]  /*58f0*/  STL [R1+0x5c], R22 ;  /* 0x00005c1601007387 */ /* 0x0001e80000100800 */
[----:B------:R-:W4:Y:S01]  /*5900*/  LDL.LU R19, [R1+0x184] ;  /* 0x0001840001137983 */ /* 0x000f220000300800 */
[----:B------:R-:W-:-:S03]  /*5910*/  @!P6 IMAD.IADD R23, R23, 0x1, -R29 ;  /* 0x000000011717e824 */ /* 0x000fc600078e0a1d */
[----:B------:R1:W-:Y:S04]  /*5920*/  STL [R1+0x58], R27 ;  /* 0x0000581b01007387 */ /* 0x0003e80000100800 */
[----:B0-----:R-:W4:Y:S04]  /*5930*/  LDL.LU R20, [R1+0x18c] ;  /* 0x00018c0001147983 */ /* 0x001f280000300800 */
[----:B-1----:R-:W4:Y:S04]  /*5940*/  LDL.LU R21, [R1+0x190] ;  /* 0x0001900001157983 */ /* 0x002f280000300800 */
[----:B------:R-:W4:Y:S04]  /*5950*/  LDL.LU R22, [R1+0x188] ;  /* 0x0001880001167983 */ /* 0x000f280000300800 */
[----:B------:R-:W4:Y:S01]  /*5960*/  LDL.LU R27, [R1+0x180] ;  /* 0x00018000011b7983 */ /* 0x000f220000300800 */
[----:B---3--:R-:W-:-:S02]  /*5970*/  ISETP.GT.U32.AND P0, PT, R29, R8, PT ;  /* 0x000000081d00720c */ /* 0x008fc40003f04070 */
[C---:B--2---:R-:W-:Y:S02]  /*5980*/  ISETP.GT.U32.AND P1, PT, R29.reuse, R9, PT ;  /* 0x000000091d00720c */ /* 0x044fe40003f24070 */
[----:B------:R-:W-:-:S09]  /*5990*/  ISETP.GT.U32.AND P2, PT, R29, R13, PT ;  /* 0x0000000d1d00720c */ /* 0x000fd20003f44070 */
[--C-:B------:R-:W-:Y:S01]  /*59a0*/  @!P0 IMAD.IADD R8, R8, 0x1, -R29.reuse ;  /* 0x0000000108088824 */ /* 0x100fe200078e0a1d */
[----:B------:R-:W-:Y:S01]  /*59b0*/  ISETP.GT.U32.AND P0, PT, R29, R28, PT ;  /* 0x0000001c1d00720c */ /* 0x000fe20003f04070 */
[--C-:B------:R-:W-:Y:S01]  /*59c0*/  @!P1 IMAD.IADD R9, R9, 0x1, -R29.reuse ;  /* 0x0000000109099824 */ /* 0x100fe200078e0a1d */
[C---:B------:R-:W-:Y:S02]  /*59d0*/  ISETP.GT.U32.AND P1, PT, R29.reuse, R18, PT ;  /* 0x000000121d00720c */ /* 0x040fe40003f24070 */
[C---:B------:R-:W-:Y:S02]  /*59e0*/  ISETP.GT.U32.AND P5, PT, R29.reuse, R24, PT ;  /* 0x000000181d00720c */ /* 0x040fe40003fa4070 */
[----:B------:R-:W-:Y:S01]  /*59f0*/  ISETP.GT.U32.AND P3, PT, R29, R14, PT ;  /* 0x0000000e1d00720c */ /* 0x000fe20003f64070 */
[----:B------:R-:W-:-:S06]  /*5a00*/  @!P2 IMAD.IADD R13, R13, 0x1, -R29 ;  /* 0x000000010d0da824 */ /* 0x000fcc00078e0a1d */
[--C-:B------:R-:W-:Y:S01]  /*5a10*/  @!P0 IMAD.IADD R28, R28, 0x1, -R29.reuse ;  /* 0x000000011c1c8824 */ /* 0x100fe200078e0a1d */
[----:B------:R-:W-:Y:S01]  /*5a20*/  ISETP.GT.U32.AND P2, PT, R29, R23, PT ;  /* 0x000000171d00720c */ /* 0x000fe20003f44070 */
[----:B------:R-:W-:-:S03]  /*5a30*/  @!P1 IMAD.IADD R18, R18, 0x1, -R29 ;  /* 0x0000000112129824 */ /* 0x000fc600078e0a1d */
[----:B------:R-:W-:Y:S04]  /*5a40*/  STL [R1+0x2744], R28 ;  /* 0x0027441c01007387 */ /* 0x000fe80000100800 */
[----:B------:R-:W2:Y:S01]  /*5a50*/  LDL.LU R10, [R1+0x160] ;  /* 0x00016000010a7983 */ /* 0x000ea20000300800 */
[----:B------:R-:W-:-:S03]  /*5a60*/  @!P5 IMAD.IADD R24, R24, 0x1, -R29 ;  /* 0x000000011818d824 */ /* 0x000fc600078e0a1d */
[----:B------:R-:W3:Y:S04]  /*5a70*/  LDL.LU R11, [R1+0x168] ;  /* 0x00016800010b7983 */ /* 0x000ee80000300800 */
[----:B------:R0:W-:Y:S04]  /*5a80*/  STL [R1+0x54], R18 ;  /* 0x0000541201007387 */ /* 0x0001e80000100800 */
[----:B------:R-:W3:Y:S01]  /*5a90*/  LDL.LU R12, [R1+0x16c] ;  /* 0x00016c00010c7983 */ /* 0x000ee20000300800 */
[----:B------:R-:W-:Y:S01]  /*5aa0*/  @!P3 IMAD.IADD R14, R14, 0x1, -R29 ;  /* 0x000000010e0eb824 */ /* 0x000fe200078e0a1d */
[----:B------:R-:W-:-:S02]  /*5ab0*/  ISETP.GT.U32.AND P3, PT, R29, R24, PT ;  /* 0x000000181d00720c */ /* 0x000fc40003f64070 */
[----:B0-----:R-:W3:Y:S01]  /*5ac0*/  LDL.LU R18, [R1+0x164] ;  /* 0x0001640001127983 */ /* 0x001ee20000300800 */
[----:B------:R-:W-:-:S05]  /*5ad0*/  @!P2 IMAD.IADD R23, R23, 0x1, -R29 ;  /* 0x000000011717a824 */ /* 0x000fca00078e0a1d */
[----:B------:R0:W-:Y:S05]  /*5ae0*/  STL [R1+0x50], R23 ;  /* 0x0000501701007387 */ /* 0x0001ea0000100800 */
[----:B------:R-:W-:Y:S01]  /*5af0*/  @!P3 IMAD.IADD R24, R24, 0x1, -R29 ;  /* 0x000000011818b824 */ /* 0x000fe200078e0a1d */
[----:B0-----:R-:W3:Y:S04]  /*5b00*/  LDL.LU R23, [R1+0x144] ;  /* 0x0001440001177983 */ /* 0x001ee80000300800 */
[----:B------:R0:W-:Y:S04]  /*5b10*/  STL [R1+0x4c], R24 ;  /* 0x00004c1801007387 */ /* 0x0001e80000100800 */
[----:B0-----:R-:W3:Y:S01]  /*5b20*/  LDL.LU R24, [R1+0x14c] ;  /* 0x00014c0001187983 */ /* 0x001ee20000300800 */
[----:B----4-:R-:W-:-:S02]  /*5b30*/  ISETP.GT.U32.AND P4, PT, R29, R15, PT ;  /* 0x0000000f1d00720c */ /* 0x010fc40003f84070 */
[C---:B------:R-:W-:Y:S02]  /*5b40*/  ISETP.GT.U32.AND P5, PT, R29.reuse, R26, PT ;  /* 0x0000001a1d00720c */ /* 0x040fe40003fa4070 */
[C---:B------:R-:W-:Y:S02]  /*5b50*/  ISETP.GT.U32.AND P6, PT, R29.reuse, R16, PT ;  /* 0x000000101d00720c */ /* 0x040fe40003fc4070 */
[----:B------:R-:W-:-:S07]  /*5b60*/  ISETP.GT.U32.AND P0, PT, R29, R13, PT ;  /* 0x0000000d1d00720c */ /* 0x000fce0003f04070 */
[--C-:B------:R-:W-:Y:S01]  /*5b70*/  @!P4 IMAD.IADD R15, R15, 0x1, -R29.reuse ;  /* 0x000000010f0fc824 */ /* 0x100fe200078e0a1d */
[C---:B------:R-:W-:Y:S01]  /*5b80*/  ISETP.GT.U32.AND P4, PT, R29.reuse, R8, PT ;  /* 0x000000081d00720c */ /* 0x040fe20003f84070 */
[--C-:B------:R-:W-:Y:S01]  /*5b90*/  @!P5 IMAD.IADD R26, R26, 0x1, -R29.reuse ;  /* 0x000000011a1ad824 */ /* 0x100fe200078e0a1d */
[C---:B------:R-:W-:Y:S01]  /*5ba0*/  ISETP.GT.U32.AND P5, PT, R29.reuse, R9, PT ;  /* 0x000000091d00720c */ /* 0x040fe20003fa4070 */
[----:B------:R-:W-:Y:S02]  /*5bb0*/  @!P6 IMAD.IADD R16, R16, 0x1, -R29 ;  /* 0x000000011010e824 */ /* 0x000fe400078e0a1d */
[----:B------:R-:W-:Y:S01]  /*5bc0*/  IMAD.HI.U32 R3, R0, R6, RZ ;  /* 0x0000000600037227 */ /* 0x000fe200078e00ff */
[C---:B------:R-:W-:Y:S02]  /*5bd0*/  ISETP.GT.U32.AND P6, PT, R29.reuse, R26, PT ;  /* 0x0000001a1d00720c */ /* 0x040fe40003fc4070 */
[----:B------:R-:W-:Y:S01]  /*5be0*/  ISETP.GT.U32.AND P1, PT, R29, R14, PT ;  /* 0x0000000e1d00720c */ /* 0x000fe20003f24070 */
[----:B------:R-:W-:-:S04]  /*5bf0*/  IMAD.MOV R3, RZ, RZ, -R3 ;  /* 0x000000ffff037224 */ /* 0x000fc800078e0a03 */
[--C-:B------:R-:W-:Y:S01]  /*5c00*/  @!P4 IMAD.IADD R8, R8, 0x1, -R29.reuse ;  /* 0x000000010808c824 */ /* 0x100fe200078e0a1d */
[----:B------:R-:W-:Y:S01]  /*5c10*/  ISETP.GT.U32.AND P4, PT, R29, R17, PT ;  /* 0x000000111d00720c */ /* 0x000fe20003f84070 */
[--C-:B------:R-:W-:Y:S01]  /*5c20*/  @!P5 IMAD.IADD R9, R9, 0x1, -R29.reuse ;  /* 0x000000010909d824 */ /* 0x100fe200078e0a1d */
[----:B------:R-:W-:Y:S01]  /*5c30*/  ISETP.GT.U32.AND P5, PT, R29, R19, PT ;  /* 0x000000131d00720c */ /* 0x000fe20003fa4070 */
[--C-:B------:R-:W-:Y:S02]  /*5c40*/  @!P0 IMAD.IADD R13, R13, 0x1, -R29.reuse ;  /* 0x000000010d0d8824 */ /* 0x100fe400078e0a1d */
[C---:B------:R-:W-:Y:S01]  /*5c50*/  IMAD R6, R29.reuse, R3, R6 ;  /* 0x000000031d067224 */ /* 0x040fe200078e0206 */
[----:B------:R-:W-:Y:S02]  /*5c60*/  IABS R3, R25 ;  /* 0x0000001900037213 */ /* 0x000fe40000000000 */
[----:B------:R-:W4:Y:S01]  /*5c70*/  LDL.LU R25, [R1+0x154] ;  /* 0x0001540001197983 */ /* 0x000f220000300800 */
[C---:B------:R-:W-:Y:S01]  /*5c80*/  ISETP.GT.U32.AND P0, PT, R29.reuse, R20, PT ;  /* 0x000000141d00720c */ /* 0x040fe20003f04070 */
[----:B------:R-:W-:Y:S01]  /*5c90*/  @!P6 IMAD.IADD R26, R26, 0x1, -R29 ;  /* 0x000000011a1ae824 */ /* 0x000fe200078e0a1d */
[----:B------:R-:W-:-:S02]  /*5ca0*/  ISETP.GT.U32.AND P2, PT, R29, R15, PT ;  /* 0x0000000f1d00720c */ /* 0x000fc40003f44070 */
[--C-:B------:R-:W-:Y:S02]  /*5cb0*/  @!P4 IMAD.IADD R17, R17, 0x1, -R29.reuse ;  /* 0x000000011111c824 */ /* 0x100fe400078e0a1d */
[--C-:B------:R-:W-:Y:S01]  /*5cc0*/  @!P1 IMAD.IADD R14, R14, 0x1, -R29.reuse ;  /* 0x000000010e0e9824 */ /* 0x100fe200078e0a1d */
[----:B------:R-:W-:Y:S01]  /*5cd0*/  ISETP.GT.U32.AND P1, PT, R29, R21, PT ;  /* 0x000000151d00720c */ /* 0x000fe20003f24070 */
[----:B------:R-:W-:Y:S01]  /*5ce0*/  @!P5 IMAD.IADD R19, R19, 0x1, -R29 ;  /* 0x000000011313d824 */ /* 0x000fe200078e0a1d */
[----:B------:R-:W-:-:S04]  /*5cf0*/  ISETP.GT.U32.AND P3, PT, R29, R16, PT ;  /* 0x000000101d00720c */ /* 0x000fc80003f64070 */
[--C-:B------:R-:W-:Y:S02]  /*5d00*/  @!P0 IMAD.IADD R20, R20, 0x1, -R29.reuse ;  /* 0x0000000114148824 */ /* 0x100fe400078e0a1d */
[--C-:B------:R-:W-:Y:S01]  /*5d10*/  @!P2 IMAD.IADD R15, R15, 0x1, -R29.reuse ;  /* 0x000000010f0fa824 */ /* 0x100fe200078e0a1d */
[----:B------:R-:W-:Y:S01]  /*5d20*/  ISETP.GT.U32.AND P2, PT, R29, R22, PT ;  /* 0x000000161d00720c */ /* 0x000fe20003f44070 */
[----:B------:R-:W-:Y:S03]  /*5d30*/  STL [R1+0x48], R8 ;  /* 0x0000480801007387 */ /* 0x000fe60000100800 */
[--C-:B------:R-:W-:Y:S01]  /*5d40*/  @!P1 IMAD.IADD R21, R21, 0x1, -R29.reuse ;  /* 0x0000000115159824 */ /* 0x100fe200078e0a1d */
[----:B------:R-:W-:Y:S01]  /*5d50*/  STL [R1+0x44], R9 ;  /* 0x0000440901007387 */ /* 0x000fe20000100800 */
[----:B------:R-:W-:-:S03]  /*5d60*/  @!P3 IMAD.IADD R16, R16, 0x1, -R29 ;  /* 0x000000011010b824 */ /* 0x000fc600078e0a1d */
[----:B------:R-:W-:Y:S04]  /*5d70*/  STL [R1+0x40], R13 ;  /* 0x0000400d01007387 */ /* 0x000fe80000100800 */
[----:B------:R-:W-:Y:S04]  /*5d80*/  STL [R1+0x3c], R14 ;  /* 0x00003c0e01007387 */ /* 0x000fe80000100800 */
[----:B------:R-:W-:Y:S01]  /*5d90*/  STL [R1+0x38], R15 ;  /* 0x0000380f01007387 */ /* 0x000fe20000100800 */
[----:B------:R-:W-:-:S03]  /*5da0*/  ISETP.GT.U32.AND P3, PT, R29, R27, PT ;  /* 0x0000001b1d00720c */ /* 0x000fc60003f64070 */
[----:B------:R0:W-:Y:S04]  /*5db0*/  STL [R1+0x198], R26 ;  /* 0x0001981a01007387 */ /* 0x0001e80000100800 */
[----:B------:R1:W-:Y:S01]  /*5dc0*/  STL [R1+0x194], R16 ;  /* 0x0001941001007387 */ /* 0x0003e20000100800 */
[----:B------:R-:W-:-:S03]  /*5dd0*/  @!P2 IMAD.IADD R22, R22, 0x1, -R29 ;  /* 0x000000011616a824 */ /* 0x000fc600078e0a1d */
[----:B0-----:R-:W4:Y:S04]  /*5de0*/  LDL.LU R26, [R1+0x15c] ;  /* 0x00015c00011a7983 */ /* 0x001f280000300800 */
[----:B------:R-:W4:Y:S04]  /*5df0*/  LDL.LU R13, [R1+0x150] ;  /* 0x00015000010d7983 */ /* 0x000f280000300800 */
[----:B------:R-:W4:Y:S04]  /*5e00*/  LDL.LU R14, [R1+0x148] ;  /* 0x00014800010e7983 */ /* 0x000f280000300800 */
[----:B------:R-:W4:Y:S04]  /*5e10*/  LDL.LU R15, [R1+0x120] ;  /* 0x00012000010f7983 */ /* 0x000f280000300800 */
[----:B-1----:R-:W4:Y:S01]  /*5e20*/  LDL.LU R16, [R1+0x130] ;  /* 0x0001300001107983 */ /* 0x002f220000300800 */
[----:B------:R-:W-:Y:S01]  /*5e30*/  @!P3 IMAD.IADD R27, R27, 0x1, -R29 ;  /* 0x000000011b1bb824 */ /* 0x000fe200078e0a1d */
[----:B--2---:R-:W-:-:S02]  /*5e40*/  ISETP.GT.U32.AND P6, PT, R29, R10, PT ;  /* 0x0000000a1d00720c */ /* 0x004fc40003fc4070 */
[C---:B---3--:R-:W-:Y:S02]  /*5e50*/  ISETP.GT.U32.AND P4, PT, R29.reuse, R11, PT ;  /* 0x0000000b1d00720c */ /* 0x048fe40003f84070 */
[----:B------:R-:W-:-:S09]  /*5e60*/  ISETP.GT.U32.AND P5, PT, R29, R12, PT ;  /* 0x0000000c1d00720c */ /* 0x000fd20003fa4070 */
[--C-:B------:R-:W-:Y:S01]  /*5e70*/  @!P6 IMAD.IADD R10, R10, 0x1, -R29.reuse ;  /* 0x000000010a0ae824 */ /* 0x100fe200078e0a1d */
[----:B------:R-:W-:Y:S01]  /*5e80*/  ISETP.GT.U32.AND P0, PT, R29, R18, PT ;  /* 0x000000121d00720c */ /* 0x000fe20003f04070 */
[--C-:B------:R-:W-:Y:S01]  /*5e90*/  @!P4 IMAD.IADD R11, R11, 0x1, -R29.reuse ;  /* 0x000000010b0bc824 */ /* 0x100fe200078e0a1d */
[C---:B------:R-:W-:Y:S02]  /*5ea0*/  ISETP.GT.U32.AND P6, PT, R29.reuse, R17, PT ;  /* 0x000000111d00720c */ /* 0x040fe40003fc4070 */
[C---:B------:R-:W-:Y:S01]  /*5eb0*/  ISETP.GT.U32.AND P4, PT, R29.reuse, R19, PT ;  /* 0x000000131d00720c */ /* 0x040fe20003f84070 */
[----:B------:R-:W-:Y:S01]  /*5ec0*/  @!P5 IMAD.IADD R12, R12, 0x1, -R29 ;  /* 0x000000010c0cd824 */ /* 0x000fe200078e0a1d */
[----:B------:R-:W-:-:S07]  /*5ed0*/  ISETP.GT.U32.AND P5, PT, R29, R20, PT ;  /* 0x000000141d00720c */ /* 0x000fce0003fa4070 */
[--C-:B------:R-:W-:Y:S01]  /*5ee0*/  @!P0 IMAD.IADD R18, R18, 0x1, -R29.reuse ;  /* 0x0000000112128824 */ /* 0x100fe200078e0a1d */
[C---:B------:R-:W-:Y:S02]  /*5ef0*/  ISETP.GT.U32.AND P1, PT, R29.reuse, R23, PT ;  /* 0x000000171d00720c */ /* 0x040fe40003f24070 */
[----:B------:R-:W-:Y:S01]  /*5f00*/  ISETP.GT.U32.AND P0, PT, R29, R21, PT ;  /* 0x000000151d00720c */ /* 0x000fe20003f04070 */
[--C-:B------:R-:W-:Y:S02]  /*5f10*/  @!P6 IMAD.IADD R17, R17, 0x1, -R29.reuse ;  /* 0x000000011111e824 */ /* 0x100fe400078e0a1d */
[--C-:B------:R-:W-:Y:S02]  /*5f20*/  @!P4 IMAD.IADD R19, R19, 0x1, -R29.reuse ;  /* 0x000000011313c824 */ /* 0x100fe400078e0a1d */
[----:B------:R-:W-:Y:S01]  /*5f30*/  @!P5 IMAD.IADD R20, R20, 0x1, -R29 ;  /* 0x000000011414d824 */ /* 0x000fe200078e0a1d */
[----:B------:R0:W-:Y:S01]  /*5f40*/  STL [R1+0x178], R17 ;  /* 0x0001781101007387 */ /* 0x0001e20000100800 */
[----:B------:R-:W-:-:S04]  /*5f50*/  ISETP.GT.U32.AND P2, PT, R29, R24, PT ;  /* 0x000000181d00720c */ /* 0x000fc80003f44070 */
[--C-:B------:R-:W-:Y:S01]  /*5f60*/  @!P1 IMAD.IADD R23, R23, 0x1, -R29.reuse ;  /* 0x0000000117179824 */ /* 0x100fe200078e0a1d */
[----:B------:R-:W-:Y:S01]  /*5f70*/  ISETP.GT.U32.AND P1, PT, R29, R22, PT ;  /* 0x000000161d00720c */ /* 0x000fe20003f24070 */
[----:B0-----:R-:W2:Y:S01]  /*5f80*/  LDL.LU R17, [R1+0x134] ;  /* 0x0001340001117983 */ /* 0x001ea20000300800 */
[----:B------:R-:W-:-:S03]  /*5f90*/  @!P0 IMAD.IADD R21, R21, 0x1, -R29 ;  /* 0x0000000115158824 */ /* 0x000fc600078e0a1d */
[----:B------:R0:W-:Y:S04]  /*5fa0*/  STL [R1+0x184], R19 ;  /* 0x0001841301007387 */ /* 0x0001e80000100800 */
[----:B------:R-:W3:Y:S04]  /*5fb0*/  LDL.LU R8, [R1+0x124] ;  /* 0x0001240001087983 */ /* 0x000ee80000300800 */
[----:B------:R1:W-:Y:S04]  /*5fc0*/  STL [R1+0x18c], R20 ;  /* 0x00018c1401007387 */ /* 0x0003e80000100800 */
[----:B------:R-:W2:Y:S01]  /*5fd0*/  LDL.LU R9, [R1+0xf8] ;  /* 0x0000f80001097983 */ /* 0x000ea20000300800 */
[----:B------:R-:W-:-:S03]  /*5fe0*/  @!P2 IMAD.IADD R24, R24, 0x1, -R29 ;  /* 0x000000011818a824 */ /* 0x000fc600078e0a1d */
[----:B------:R-:W-:Y:S01]  /*5ff0*/  STL [R1+0x190], R21 ;  /* 0x0001901501007387 */ /* 0x000fe20000100800 */
[----:B------:R-:W-:-:S03]  /*6000*/  ISETP.GT.U32.AND P2, PT, R29, R27, PT ;  /* 0x0000001b1d00720c */ /* 0x000fc60003f44070 */
[----:B0-----:R-:W2:Y:S01]  /*6010*/  LDL.LU R19, [R1+0x100] ;  /* 0x0001000001137983 */ /* 0x001ea20000300800 */
[----:B------:R-:W-:-:S03]  /*6020*/  @!P1 IMAD.IADD R22, R22, 0x1, -R29 ;  /* 0x0000000116169824 */ /* 0x000fc600078e0a1d */
[----:B-1----:R-:W2:Y:S04]  /*6030*/  LDL.LU R20, [R1+0x118] ;  /* 0x0001180001147983 */ /* 0x002ea80000300800 */
[----:B------:R0:W-:Y:S02]  /*6040*/  STL [R1+0x188], R22 ;  /* 0x0001881601007387 */ /* 0x0001e40000100800 */
[----:B------:R-:W-:Y:S02]  /*6050*/  @!P2 IMAD.IADD R27, R27, 0x1, -R29 ;  /* 0x000000011b1ba824 */ /* 0x000fe400078e0a1d */
[----:B0-----:R-:W2:Y:S04]  /*6060*/  LDL.LU R22, [R1+0x11c] ;  /* 0x00011c0001167983 */ /* 0x001ea80000300800 */
[----:B------:R-:W2:Y:S04]  /*6070*/  LDL.LU R21, [R1+0x108] ;  /* 0x0001080001157983 */ /* 0x000ea80000300800 */
[----:B------:R0:W-:Y:S04]  /*6080*/  STL [R1+0x180], R27 ;  /* 0x0001801b01007387 */ /* 0x0001e80000100800 */
[----:B0-----:R-:W2:Y:S01]  /*6090*/  LDL.LU R27, [R1+0xfc] ;  /* 0x0000fc00011b7983 */ /* 0x001ea20000300800 */
[----:B----4-:R-:W-:-:S02]  /*60a0*/  ISETP.GT.U32.AND P3, PT, R29, R25, PT ;  /* 0x000000191d00720c */ /* 0x010fc40003f64070 */
[----:B------:R-:W-:-:S11]  /*60b0*/  ISETP.GT.U32.AND P4, PT, R29, R11, PT ;  /* 0x0000000b1d00720c */ /* 0x000fd60003f84070 */
[--C-:B------:R-:W-:Y:S01]  /*60c0*/  @!P3 IMAD.IADD R25, R25, 0x1, -R29.reuse ;  /* 0x000000011919b824 */ /* 0x100fe200078e0a1d */
[C---:B------:R-:W-:Y:S02]  /*60d0*/  ISETP.GT.U32.AND P3, PT, R29.reuse, R10, PT ;  /* 0x0000000a1d00720c */ /* 0x040fe40003f64070 */
[C---:B------:R-:W-:Y:S02]  /*60e0*/  ISETP.GT.U32.AND P5, PT, R29.reuse, R12, PT ;  /* 0x0000000c1d00720c */ /* 0x040fe40003fa4070 */
[C---:B------:R-:W-:Y:S02]  /*60f0*/  ISETP.GT.U32.AND P6, PT, R29.reuse, R25, PT ;  /* 0x000000191d00720c */ /* 0x040fe40003fc4070 */
[----:B------:R-:W-:Y:S01]  /*6100*/  ISETP.GT.U32.AND P0, PT, R29, R18, PT ;  /* 0x000000121d00720c */ /* 0x000fe20003f04070 */
[----:B------:R-:W-:-:S06]  /*6110*/  @!P4 IMAD.IADD R11, R11, 0x1, -R29 ;  /* 0x000000010b0bc824 */ /* 0x000fcc00078e0a1d */
[--C-:B------:R-:W-:Y:S01]  /*6120*/  @!P3 IMAD.IADD R10, R10, 0x1, -R29.reuse ;  /* 0x000000010a0ab824 */ /* 0x100fe200078e0a1d */
[C---:B------:R-:W-:Y:S02]  /*6130*/  ISETP.GT.U32.AND P3, PT, R29.reuse, R26, PT ;  /* 0x0000001a1d00720c */ /* 0x040fe40003f64070 */
[C---:B------:R-:W-:Y:S02]  /*6140*/  ISETP.GT.U32.AND P4, PT, R29.reuse, R13, PT ;  /* 0x0000000d1d00720c */ /* 0x040fe40003f84070 */
[----:B------:R-:W-:Y:S01]  /*6150*/  ISETP.GT.U32.AND P1, PT, R29, R23, PT ;  /* 0x000000171d00720c */ /* 0x000fe20003f24070 */
[--C-:B------:R-:W-:Y:S01]  /*6160*/  @!P6 IMAD.IADD R25, R25, 0x1, -R29.reuse ;  /* 0x000000011919e824 */ /* 0x100fe200078e0a1d */
[C---:B------:R-:W-:Y:S01]  /*6170*/  ISETP.GT.U32.AND P2, PT, R29.reuse, R24, PT ;  /* 0x000000181d00720c */ /* 0x040fe20003f44070 */
[--C-:B------:R-:W-:Y:S01]  /*6180*/  @!P5 IMAD.IADD R12, R12, 0x1, -R29.reuse ;  /* 0x000000010c0cd824 */ /* 0x100fe200078e0a1d */
[C---:B------:R-:W-:Y:S01]  /*6190*/  ISETP.GT.U32.AND P5, PT, R29.reuse, R14, PT ;  /* 0x0000000e1d00720c */ /* 0x040fe20003fa4070 */
[----:B------:R-:W-:Y:S01]  /*61a0*/  @!P0 IMAD.IADD R18, R18, 0x1, -R29 ;  /* 0x0000000112128824 */ /* 0x000fe200078e0a1d */
[----:B------:R-:W-:-:S03]  /*61b0*/  ISETP.GT.U32.AND P0, PT, R29, R15, PT ;  /* 0x0000000f1d00720c */ /* 0x000fc60003f04070 */
[--C-:B------:R-:W-:Y:S02]  /*61c0*/  @!P3 IMAD.IADD R26, R26, 0x1, -R29.reuse ;  /* 0x000000011a1ab824 */ /* 0x100fe400078e0a1d */
[--C-:B------:R-:W-:Y:S02]  /*61d0*/  @!P4 IMAD.IADD R13, R13, 0x1, -R29.reuse ;  /* 0x000000010d0dc824 */ /* 0x100fe400078e0a1d */
[--C-:B------:R-:W-:Y:S01]  /*61e0*/  @!P1 IMAD.IADD R23, R23, 0x1, -R29.reuse ;  /* 0x0000000117179824 */ /* 0x100fe200078e0a1d */
[----:B------:R-:W-:Y:S01]  /*61f0*/  ISETP.GT.U32.AND P1, PT, R29, R16, PT ;  /* 0x000000101d00720c */ /* 0x000fe20003f24070 */
[--C-:B------:R-:W-:Y:S01]  /*6200*/  @!P2 IMAD.IADD R24, R24, 0x1, -R29.reuse ;  /* 0x000000011818a824 */ /* 0x100fe200078e0a1d */
[----:B------:R-:W-:Y:S01]  /*6210*/  STL [R1+0x160], R10 ;  /* 0x0001600a01007387 */ /* 0x000fe20000100800 */
[--C-:B------:R-:W-:Y:S02]  /*6220*/  @!P5 IMAD.IADD R14, R14, 0x1, -R29.reuse ;  /* 0x000000010e0ed824 */ /* 0x100fe400078e0a1d */
[--C-:B------:R-:W-:Y:S01]  /*6230*/  @!P0 IMAD.IADD R15, R15, 0x1, -R29.reuse ;  /* 0x000000010f0f8824 */ /* 0x100fe200078e0a1d */
[----:B------:R-:W-:Y:S04]  /*6240*/  STL [R1+0x168], R11 ;  /* 0x0001680b01007387 */ /* 0x000fe80000100800 */
[----:B------:R-:W-:Y:S04]  /*6250*/  STL [R1+0x16c], R12 ;  /* 0x00016c0c01007387 */ /* 0x000fe80000100800 */
[----:B------:R-:W-:Y:S04]  /*6260*/  STL [R1+0x164], R18 ;  /* 0x0001641201007387 */ /* 0x000fe80000100800 */
[----:B------:R-:W-:Y:S01]  /*6270*/  STL [R1+0x144], R23 ;  /* 0x0001441701007387 */ /* 0x000fe20000100800 */
[----:B------:R-:W-:-:S03]  /*6280*/  @!P1 IMAD.IADD R16, R16, 0x1, -R29 ;  /* 0x0000000110109824 */ /* 0x000fc600078e0a1d */
[----:B------:R0:W-:Y:S04]  /*6290*/  STL [R1+0x14c], R24 ;  /* 0x00014c1801007387 */ /* 0x0001e80000100800 */
[----:B0-----:R-:W4:Y:S04]  /*62a0*/  LDL.LU R24, [R1+0x34] ;  /* 0x0000340001187983 */ /* 0x001f280000300800 */
[----:B------:R-:W4:Y:S04]  /*62b0*/  LDL.LU R10, [R1+0x30] ;  /* 0x00003000010a7983 */ /* 0x000f280000300800 */
[----:B------:R-:W4:Y:S04]  /*62c0*/  LDL.LU R18, [R1+0xf0] ;  /* 0x0000f00001127983 */ /* 0x000f280000300800 */
[----:B------:R0:W-:Y:S04]  /*62d0*/  STL [R1+0x154], R25 ;  /* 0x0001541901007387 */ /* 0x0001e80000100800 */
[----:B------:R-:W4:Y:S04]  /*62e0*/  LDL.LU R23, [R1+0xec] ;  /* 0x0000ec0001177983 */ /* 0x000f280000300800 */
[----:B0-----:R-:W4:Y:S01]  /*62f0*/  LDL.LU R25, [R1+0x2c] ;  /* 0x00002c0001197983 */ /* 0x001f220000300800 */
[----:B---3--:R-:W-:-:S02]  /*6300*/  ISETP.GT.U32.AND P6, PT, R29, R8, PT ;  /* 0x000000081d00720c */ /* 0x008fc40003fc4070 */
[C---:B--2---:R-:W-:Y:S02]  /*6310*/  ISETP.GT.U32.AND P3, PT, R29.reuse, R9, PT ;  /* 0x000000091d00720c */ /* 0x044fe40003f64070 */
[----:B------:R-:W-:-:S09]  /*6320*/  ISETP.GT.U32.AND P4, PT, R29, R19, PT ;  /* 0x000000131d00720c */ /* 0x000fd20003f84070 */
[--C-:B------:R-:W-:Y:S01]  /*6330*/  @!P6 IMAD.IADD R8, R8, 0x1, -R29.reuse ;  /* 0x000000010808e824 */ /* 0x100fe200078e0a1d */
[C---:B------:R-:W-:Y:S02]  /*6340*/  ISETP.GT.U32.AND P2, PT, R29.reuse, R17, PT ;  /* 0x000000111d00720c */ /* 0x040fe40003f44070 */
[----:B------:R-:W-:Y:S01]  /*6350*/  ISETP.GT.U32.AND P6, PT, R29, R26, PT ;  /* 0x0000001a1d00720c */ /* 0x000fe20003fc4070 */
[--C-:B------:R-:W-:Y:S01]  /*6360*/  @!P3 IMAD.IADD R9, R9, 0x1, -R29.reuse ;  /* 0x000000010909b824 */ /* 0x100fe200078e0a1d */
[C---:B------:R-:W-:Y:S02]  /*6370*/  ISETP.GT.U32.AND P5, PT, R29.reuse, R20, PT ;  /* 0x000000141d00720c */ /* 0x040fe40003fa4070 */
[----:B------:R-:W-:Y:S01]  /*6380*/  ISETP.GT.U32.AND P3, PT, R29, R13, PT ;  /* 0x0000000d1d00720c */ /* 0x000fe20003f64070 */
[----:B------:R-:W-:Y:S01]  /*6390*/  @!P4 IMAD.IADD R19, R19, 0x1, -R29 ;  /* 0x000000011313c824 */ /* 0x000fe200078e0a1d */
[C---:B------:R-:W-:Y:S02]  /*63a0*/  ISETP.GT.U32.AND P4, PT, R29.reuse, R14, PT ;  /* 0x0000000e1d00720c */ /* 0x040fe40003f84070 */
[----:B------:R-:W-:-:S03]  /*63b0*/  ISETP.GT.U32.AND P0, PT, R29, R22, PT ;  /* 0x000000161d00720c */ /* 0x000fc60003f04070 */
[--C-:B------:R-:W-:Y:S01]  /*63c0*/  @!P2 IMAD.IADD R17, R17, 0x1, -R29.reuse ;  /* 0x000000011111a824 */ /* 0x100fe200078e0a1d */
[C---:B------:R-:W-:Y:S01]  /*63d0*/  ISETP.GT.U32.AND P1, PT, R29.reuse, R21, PT ;  /* 0x000000151d00720c */ /* 0x040fe20003f24070 */
[--C-:B------:R-:W-:Y:S02]  /*63e0*/  @!P6 IMAD.IADD R26, R26, 0x1, -R29.reuse ;  /* 0x000000011a1ae824 */ /* 0x100fe400078e0a1d */
[--C-:B------:R-:W-:Y:S01]  /*63f0*/  @!P5 IMAD.IADD R20, R20, 0x1, -R29.reuse ;  /* 0x000000011414d824 */ /* 0x100fe200078e0a1d */
[----:B------:R-:W-:Y:S01]  /*6400*/  ISETP.GT.U32.AND P5, PT, R29, R15, PT ;  /* 0x0000000f1d00720c */ /* 0x000fe20003fa4070 */
[--C-:B------:R-:W-:Y:S01]  /*6410*/  @!P3 IMAD.IADD R13, R13, 0x1, -R29.reuse ;  /* 0x000000010d0db824 */ /* 0x100fe200078e0a1d */
[----:B------:R0:W-:Y:S03]  /*6420*/  STL [R1+0x15c], R26 ;  /* 0x00015c1a01007387 */ /* 0x0001e60000100800 */
[----:B------:R-:W-:Y:S01]  /*6430*/  @!P0 IMAD.IADD R22, R22, 0x1, -R29 ;  /* 0x0000000116168824 */ /* 0x000fe200078e0a1d */
[----:B------:R-:W-:-:S02]  /*6440*/  ISETP.GT.U32.AND P0, PT, R29, R16, PT ;  /* 0x000000101d00720c */ /* 0x000fc40003f04070 */
[----:B------:R-:W-:Y:S01]  /*6450*/  ISETP.GT.U32.AND P2, PT, R29, R27, PT ;  /* 0x0000001b1d00720c */ /* 0x000fe20003f44070 */
[--C-:B------:R-:W-:Y:S01]  /*6460*/  @!P4 IMAD.IADD R14, R14, 0x1, -R29.reuse ;  /* 0x000000010e0ec824 */ /* 0x100fe200078e0a1d */
[----:B0-----:R-:W2:Y:S04]  /*6470*/  LDL.LU R26, [R1+0xcc] ;  /* 0x0000cc00011a7983 */ /* 0x001ea80000300800 */
[----:B------:R-:W3:Y:S01]  /*6480*/  LDL.LU R11, [R1+0xe4] ;  /* 0x0000e400010b7983 */ /* 0x000ee20000300800 */
[----:B------:R-:W-:-:S03]  /*6490*/  @!P1 IMAD.IADD R21, R21, 0x1, -R29 ;  /* 0x0000000115159824 */ /* 0x000fc600078e0a1d */
[----:B------:R0:W-:Y:S01]  /*64a0*/  STL [R1+0x150], R13 ;  /* 0x0001500d01007387 */ /* 0x0001e20000100800 */
[----:B------:R-:W-:-:S03]  /*64b0*/  ISETP.GT.U32.AND P1, PT, R29, R17, PT ;  /* 0x000000111d00720c */ /* 0x000fc60003f24070 */
[----:B------:R-:W2:Y:S01]  /*64c0*/  LDL.LU R12, [R1+0xe8] ;  /* 0x0000e800010c7983 */ /* 0x000ea20000300800 */
[----:B------:R-:W-:-:S03]  /*64d0*/  @!P2 IMAD.IADD R27, R27, 0x1, -R29 ;  /* 0x000000011b1ba824 */ /* 0x000fc600078e0a1d */
[----:B------:R1:W-:Y:S01]  /*64e0*/  STL [R1+0x148], R14 ;  /* 0x0001480e01007387 */ /* 0x0003e20000100800 */
[----:B------:R-:W-:-:S03]  /*64f0*/  ISETP.GT.U32.AND P2, PT, R29, R8, PT ;  /* 0x000000081d00720c */ /* 0x000fc60003f44070 */
[----:B0-----:R-:W2:Y:S01]  /*6500*/  LDL.LU R13, [R1+0xd4] ;  /* 0x0000d400010d7983 */ /* 0x001ea20000300800 */
[C---:B------:R-:W-:Y:S01]  /*6510*/  ISETP.GT.U32.AND P3, PT, R29.reuse, R9, PT ;  /* 0x000000091d00720c */ /* 0x040fe20003f64070 */
[--C-:B------:R-:W-:Y:S01]  /*6520*/  @!P0 IMAD.IADD R16, R16, 0x1, -R29.reuse ;  /* 0x0000000110108824 */ /* 0x100fe200078e0a1d */
[----:B------:R-:W-:Y:S01]  /*6530*/  ISETP.GT.U32.AND P4, PT, R29, R19, PT ;  /* 0x000000131d00720c */ /* 0x000fe20003f84070 */
[----:B-1----:R-:W2:Y:S01]  /*6540*/  LDL.LU R14, [R1+0x28] ;  /* 0x00002800010e7983 */ /* 0x002ea20000300800 */
[--C-:B------:R-:W-:Y:S01]  /*6550*/  @!P5 IMAD.IADD R15, R15, 0x1, -R29.reuse ;  /* 0x000000010f0fd824 */ /* 0x100fe200078e0a1d */
[C---:B------:R-:W-:Y:S02]  /*6560*/  ISETP.GT.U32.AND P0, PT, R29.reuse, R22, PT ;  /* 0x000000161d00720c */ /* 0x040fe40003f04070 */
[----:B------:R-:W-:Y:S01]  /*6570*/  ISETP.GT.U32.AND P5, PT, R29, R20, PT ;  /* 0x000000141d00720c */ /* 0x000fe20003fa4070 */
[--C-:B------:R-:W-:Y:S01]  /*6580*/  @!P1 IMAD.IADD R17, R17, 0x1, -R29.reuse ;  /* 0x0000000111119824 */ /* 0x100fe200078e0a1d */
[----:B------:R0:W-:Y:S01]  /*6590*/  STL [R1+0x120], R15 ;  /* 0x0001200f01007387 */ /* 0x0001e20000100800 */
[----:B------:R-:W-:-:S03]  /*65a0*/  @!P2 IMAD.IADD R8, R8, 0x1, -R29 ;  /* 0x000000010808a824 */ /* 0x000fc600078e0a1d */
[--C-:B------:R-:W-:Y:S02]  /*65b0*/  @!P3 IMAD.IADD R9, R9, 0x1, -R29.reuse ;  /* 0x000000010909b824 */ /* 0x100fe400078e0a1d */
[--C-:B------:R-:W-:Y:S01]  /*65c0*/  @!P4 IMAD.IADD R19, R19, 0x1, -R29.reuse ;  /* 0x000000011313c824 */ /* 0x100fe200078e0a1d */
[----:B0-----:R-:W2:Y:S02]  /*65d0*/  LDL.LU R15, [R1+0xb8] ;  /* 0x0000b800010f7983 */ /* 0x001ea40000300800 */
[--C-:B------:R-:W-:Y:S02]  /*65e0*/  @!P0 IMAD.IADD R22, R22, 0x1, -R29.reuse ;  /* 0x0000000116168824 */ /* 0x100fe400078e0a1d */
[----:B------:R0:W-:Y:S01]  /*65f0*/  STL [R1+0x130], R16 ;  /* 0x0001301001007387 */ /* 0x0001e20000100800 */
[----:B------:R-:W-:-:S03]  /*6600*/  @!P5 IMAD.IADD R20, R20, 0x1, -R29 ;  /* 0x000000011414d824 */ /* 0x000fc600078e0a1d */
[----:B0-----:R-:W2:Y:S04]  /*6610*/  LDL.LU R16, [R1+0xc0] ;  /* 0x0000c00001107983 */ /* 0x001ea80000300800 */
[----:B------:R0:W-:Y:S04]  /*6620*/  STL [R1+0x134], R17 ;  /* 0x0001341101007387 */ /* 0x0001e80000100800 */
[----:B0-----:R-:W2:Y:S04]  /*6630*/  LDL.LU R17, [R1+0xc4] ;  /* 0x0000c40001117983 */ /* 0x001ea80000300800 */
[----:B------:R-:W-:Y:S04]  /*6640*/  STL [R1+0x124], R8 ;  /* 0x0001240801007387 */ /* 0x000fe80000100800 */
[----:B------:R-:W-:Y:S04]  /*6650*/  STL [R1+0xf8], R9 ;  /* 0x0000f80901007387 */ /* 0x000fe80000100800 */
[----:B------:R-:W-:Y:S04]  /*6660*/  STL [R1+0x100], R19 ;  /* 0x0001001301007387 */ /* 0x000fe80000100800 */
[----:B------:R0:W-:Y:S04]  /*6670*/  STL [R1+0x11c], R22 ;  /* 0x00011c1601007387 */ /* 0x0001e80000100800 */
[----:B------:R-:W-:Y:S04]  /*6680*/  STL [R1+0x118], R20 ;  /* 0x0001181401007387 */ /* 0x000fe80000100800 */
[----:B0-----:R-:W2:Y:S01]  /*6690*/  LDL R22, [R1+0x23f0] ;  /* 0x0023f00001167983 */ /* 0x001ea20000100800 */
[----:B------:R-:W-:-:S02]  /*66a0*/  ISETP.GT.U32.AND P6, PT, R29, R27, PT ;  /* 0x0000001b1d00720c */ /* 0x000fc40003fc4070 */
[C---:B----4-:R-:W-:Y:S02]  /*66b0*/  ISETP.GT.U32.AND P2, PT, R29.reuse, R24, PT ;  /* 0x000000181d00720c */ /* 0x050fe40003f44070 */
[C---:B------:R-:W-:Y:S02]  /*66c0*/  ISETP.GT.U32.AND P3, PT, R29.reuse, R10, PT ;  /* 0x0000000a1d00720c */ /* 0x040fe40003f64070 */
[C---:B------:R-:W-:Y:S01]  /*66d0*/  ISETP.GT.U32.AND P4, PT, R29.reuse, R18, PT ;  /* 0x000000121d00720c */ /* 0x040fe20003f84070 */
[----:B------:R-:W-:Y:S01]  /*66e0*/  IMAD.HI.U32 R2, R0, R5, RZ ;  /* 0x0000000500027227 */ /* 0x000fe200078e00ff */
[----:B------:R-:W-:-:S05]  /*66f0*/  ISETP.GT.U32.AND P5, PT, R29, R23, PT ;  /* 0x000000171d00720c */ /* 0x000fca0003fa4070 */
[--C-:B------:R-:W-:Y:S02]  /*6700*/  @!P6 IMAD.IADD R27, R27, 0x1, -R29.reuse ;  /* 0x000000011b1be824 */ /* 0x100fe400078e0a1d */
[--C-:B------:R-:W-:Y:S01]  /*6710*/  @!P2 IMAD.IADD R24, R24, 0x1, -R29.reuse ;  /* 0x000000011818a824 */ /* 0x100fe200078e0a1d */
[----:B------:R-:W-:Y:S01]  /*6720*/  ISETP.GT.U32.AND P1, PT, R29, R21, PT ;  /* 0x000000151d00720c */ /* 0x000fe20003f24070 */
[--C-:B------:R-:W-:Y:S02]  /*6730*/  @!P3 IMAD.IADD R10, R10, 0x1, -R29.reuse ;  /* 0x000000010a0ab824 */ /* 0x100fe400078e0a1d */
[----:B------:R-:W-:Y:S02]  /*6740*/  @!P4 IMAD.IADD R18, R18, 0x1, -R29 ;  /* 0x000000011212c824 */ /* 0x000fe400078e0a1d */
[----:B------:R-:W-:-:S04]  /*6750*/  IMAD.MOV R2, RZ, RZ, -R2 ;  /* 0x000000ffff027224 */ /* 0x000fc800078e0a02 */
[----:B------:R-:W-:Y:S02]  /*6760*/  IMAD R5, R29, R2, R5 ;  /* 0x000000021d057224 */ /* 0x000fe400078e0205 */
[----:B------:R-:W-:-:S04]  /*6770*/  IMAD.HI.U32 R2, R0, R4, RZ ;  /* 0x0000000400027227 */ /* 0x000fc800078e00ff */
[----:B------:R-:W-:Y:S02]  /*6780*/  IMAD.MOV R2, RZ, RZ, -R2 ;  /* 0x000000ffff027224 */ /* 0x000fe400078e0a02 */
[--C-:B------:R-:W-:Y:S02]  /*6790*/  @!P5 IMAD.IADD R23, R23, 0x1, -R29.reuse ;  /* 0x000000011717d824 */ /* 0x100fe400078e0a1d */
[----:B------:R-:W-:Y:S02]  /*67a0*/  @!P1 IMAD.IADD R21, R21, 0x1, -R29 ;  /* 0x0000000115159824 */ /* 0x000fe400078e0a1d */
[----:B------:R-:W-:Y:S01]  /*67b0*/  IMAD R4, R29, R2, R4 ;  /* 0x000000021d047224 */ /* 0x000fe200078e0204 */
[----:B------:R0:W-:Y:S01]  /*67c0*/  STL [R1+0xfc], R27 ;  /* 0x0000fc1b01007387 */ /* 0x0001e20000100800 */
[----:B------:R-:W-:-:S03]  /*67d0*/  IMAD.HI.U32 R2, R0, R3, RZ ;  /* 0x0000000300027227 */ /* 0x000fc600078e00ff */
[----:B------:R1:W-:Y:S01]  /*67e0*/  STL [R1+0x108], R21 ;  /* 0x0001081501007387 */ /* 0x0003e20000100800 */
[----:B------:R-:W-:-:S03]  /*67f0*/  IMAD.MOV R2, RZ, RZ, -R2 ;  /* 0x000000ffff027224 */ /* 0x000fc600078e0a02 */
[----:B0-----:R-:W4:Y:S01]  /*6800*/  LDL.LU R27, [R1+0xbc] ;  /* 0x0000bc00011b7983 */ /* 0x001f220000300800 */
[----:B------:R-:W-:-:S03]  /*6810*/  IMAD R3, R29, R2, R3 ;  /* 0x000000021d037224 */ /* 0x000fc600078e0203 */
[----:B------:R-:W4:Y:S04]  /*6820*/  LDL.LU R19, [R1+0x24] ;  /* 0x0000240001137983 */ /* 0x000f280000300800 */
[----:B------:R-:W4:Y:S04]  /*6830*/  LDL.LU R20, [R1+0xa8] ;  /* 0x0000a80001147983 */ /* 0x000f280000300800 */
[----:B-1----:R-:W4:Y:S01]  /*6840*/  LDL.LU R21, [R1+0xb0] ;  /* 0x0000b00001157983 */ /* 0x002f220000300800 */
[C---:B---3--:R-:W-:Y:S02]  /*6850*/  ISETP.GT.U32.AND P6, PT, R29.reuse, R11, PT ;  /* 0x0000000b1d00720c */ /* 0x048fe40003fc4070 */
[----:B--2---:R-:W-:-:S02]  /*6860*/  ISETP.GT.U32.AND P2, PT, R29, R12, PT ;  /* 0x0000000c1d00720c */ /* 0x004fc40003f44070 */
[C---:B------:R-:W-:Y:S02]  /*6870*/  ISETP.GT.U32.AND P3, PT, R29.reuse, R13, PT ;  /* 0x0000000d1d00720c */ /* 0x040fe40003f64070 */
[----:B------:R-:W-:-:S07]  /*6880*/  ISETP.GT.U32.AND P4, PT, R29, R14, PT ;  /* 0x0000000e1d00720c */ /* 0x000fce0003f84070 */
[--C-:B------:R-:W-:Y:S01]  /*6890*/  @!P6 IMAD.IADD R11, R11, 0x1, -R29.reuse ;  /* 0x000000010b0be824 */ /* 0x100fe200078e0a1d */
[C---:B------:R-:W-:Y:S01]  /*68a0*/  ISETP.GT.U32.AND P6, PT, R29.reuse, R24, PT ;  /* 0x000000181d00720c */ /* 0x040fe20003fc4070 */
[--C-:B------:R-:W-:Y:S01]  /*68b0*/  @!P2 IMAD.IADD R12, R12, 0x1, -R29.reuse ;  /* 0x000000010c0ca824 */ /* 0x100fe200078e0a1d */
[----:B------:R-:W-:Y:S01]  /*68c0*/  ISETP.GT.U32.AND P2, PT, R29, R10, PT ;  /* 0x0000000a1d00720c */ /* 0x000fe20003f44070 */
[--C-:B------:R-:W-:Y:S01]  /*68d0*/  @!P3 IMAD.IADD R13, R13, 0x1, -R29.reuse ;  /* 0x000000010d0db824 */ /* 0x100fe200078e0a1d */
[C---:B------:R-:W-:Y:S01]  /*68e0*/  ISETP.GT.U32.AND P3, PT, R29.reuse, R18, PT ;  /* 0x000000121d00720c */ /* 0x040fe20003f64070 */
[----:B------:R-:W-:Y:S01]  /*68f0*/  @!P4 IMAD.IADD R14, R14, 0x1, -R29 ;  /* 0x000000010e0ec824 */ /* 0x000fe200078e0a1d */
[----:B------:R-:W-:-:S07]  /*6900*/  ISETP.GT.U32.AND P4, PT, R29, R23, PT ;  /* 0x000000171d00720c */ /* 0x000fce0003f84070 */
[--C-:B------:R-:W-:Y:S02]  /*6910*/  @!P6 IMAD.IADD R24, R24, 0x1, -R29.reuse ;  /* 0x000000011818e824 */ /* 0x100fe400078e0a1d */
[--C-:B------:R-:W-:Y:S02]  /*6920*/  @!P2 IMAD.IADD R10, R10, 0x1, -R29.reuse ;  /* 0x000000010a0aa824 */ /* 0x100fe400078e0a1d */
[--C-:B------:R-:W-:Y:S02]  /*6930*/  @!P3 IMAD.IADD R18, R18, 0x1, -R29.reuse ;  /* 0x000000011212b824 */ /* 0x100fe400078e0a1d */
[----:B------:R-:W-:Y:S01]  /*6940*/  @!P4 IMAD.IADD R23, R23, 0x1, -R29 ;  /* 0x000000011717c824 */ /* 0x000fe200078e0a1d */
[----:B------:R-:W-:Y:S02]  /*6950*/  IABS R2, R22 ;  /* 0x0000001600027213 */ /* 0x000fe40000000000 */
[----:B------:R-:W2:Y:S04]  /*6960*/  LDL.LU R22, [R1+0xb4] ;  /* 0x0000b40001167983 */ /* 0x000ea80000300800 */
[----:B------:R0:W-:Y:S04]  /*6970*/  STL [R1+0x34], R24 ;  /* 0x0000341801007387 */ /* 0x0001e80000100800 */
[----:B0-----:R-:W3:Y:S04]  /*6980*/  LDL.LU R24, [R1+0xac] ;  /* 0x0000ac0001187983 */ /* 0x001ee80000300800 */
[----:B------:R0:W-:Y:S04]  /*6990*/  STL [R1+0x30], R10 ;  /* 0x0000300a01007387 */ /* 0x0001e80000100800 */
[----:B------:R-:W2:Y:S04]  /*69a0*/  LDL.LU R8, [R1+0x90] ;  /* 0x0000900001087983 */ /* 0x000ea80000300800 */
[----:B------:R1:W-:Y:S04]  /*69b0*/  STL [R1+0xf0], R18 ;  /* 0x0000f01201007387 */ /* 0x0003e80000100800 */
[----:B------:R-:W3:Y:S04]  /*69c0*/  LDL.LU R9, [R1+0x98] ;  /* 0x0000980001097983 */ /* 0x000ee80000300800 */
[----:B------:R4:W-:Y:S04]  /*69d0*/  STL [R1+0xec], R23 ;  /* 0x0000ec1701007387 */ /* 0x0009e80000100800 */
[----:B0-----:R-:W3:Y:S01]  /*69e0*/  LDL.LU R10, [R1+0xa0] ;  /* 0x0000a000010a7983 */ /* 0x001ee20000300800 */
[----:B------:R-:W-:-:S02]  /*69f0*/  ISETP.GT.U32.AND P1, PT, R29, R26, PT ;  /* 0x0000001a1d00720c */ /* 0x000fc40003f24070 */
[C---:B------:R-:W-:Y:S01]  /*6a00*/  ISETP.GT.U32.AND P0, PT, R29.reuse, R25, PT ;  /* 0x000000191d00720c */ /* 0x040fe20003f04070 */
[----:B-1----:R-:W3:Y:S01]  /*6a10*/  LDL.LU R18, [R1+0xa4] ;  /* 0x0000a40001127983 */ /* 0x002ee20000300800 */
[----:B------:R-:W-:-:S09]  /*6a20*/  ISETP.GT.U32.AND P5, PT, R29, R15, PT ;  /* 0x0000000f1d00720c */ /* 0x000fd20003fa4070 */
[--C-:B------:R-:W-:Y:S01]  /*6a30*/  @!P1 IMAD.IADD R26, R26, 0x1, -R29.reuse ;  /* 0x000000011a1a9824 */ /* 0x100fe200078e0a1d */
[----:B------:R-:W-:Y:S01]  /*6a40*/  ISETP.GT.U32.AND P1, PT, R29, R17, PT ;  /* 0x000000111d00720c */ /* 0x000fe20003f24070 */
[--C-:B------:R-:W-:Y:S01]  /*6a50*/  @!P0 IMAD.IADD R25, R25, 0x1, -R29.reuse ;  /* 0x0000000119198824 */ /* 0x100fe200078e0a1d */
[----:B------:R-:W-:Y:S01]  /*6a60*/  ISETP.GT.U32.AND P0, PT, R29, R16, PT ;  /* 0x000000101d00720c */ /* 0x000fe20003f04070 */
[----:B------:R-:W-:-:S03]  /*6a70*/  @!P5 IMAD.IADD R15, R15, 0x1, -R29 ;  /* 0x000000010f0fd824 */ /* 0x000fc600078e0a1d */
[C---:B------:R-:W-:Y:S02]  /*6a80*/  ISETP.GT.U32.AND P5, PT, R29.reuse, R25, PT ;  /* 0x000000191d00720c */ /* 0x040fe40003fa4070 */
[----:B------:R-:W-:-:S05]  /*6a90*/  ISETP.GT.U32.AND P2, PT, R29, R12, PT ;  /* 0x0000000c1d00720c */ /* 0x000fca0003f44070 */
[--C-:B------:R-:W-:Y:S01]  /*6aa0*/  @!P1 IMAD.IADD R17, R17, 0x1, -R29.reuse ;  /* 0x0000000111119824 */ /* 0x100fe200078e0a1d */
[C---:B------:R-:W-:Y:S01]  /*6ab0*/  ISETP.GT.U32.AND P1, PT, R29.reuse, R11, PT ;  /* 0x0000000b1d00720c */ /* 0x040fe20003f24070 */
[--C-:B------:R-:W-:Y:S01]  /*6ac0*/  @!P0 IMAD.IADD R16, R16, 0x1, -R29.reuse ;  /* 0x0000000110108824 */ /* 0x100fe200078e0a1d */
[C---:B------:R-:W-:Y:S02]  /*6ad0*/  ISETP.GT.U32.AND P0, PT, R29.reuse, R26, PT ;  /* 0x0000001a1d00720c */ /* 0x040fe40003f04070 */
[----:B------:R-:W-:Y:S01]  /*6ae0*/  ISETP.GT.U32.AND P6, PT, R29, R17, PT ;  /* 0x000000111d00720c */ /* 0x000fe20003fc4070 */
[--C-:B------:R-:W-:Y:S01]  /*6af0*/  @!P5 IMAD.IADD R25, R25, 0x1, -R29.reuse ;  /* 0x000000011919d824 */ /* 0x100fe200078e0a1d */
[C---:B------:R-:W-:Y:S01]  /*6b00*/  ISETP.GT.U32.AND P3, PT, R29.reuse, R13, PT ;  /* 0x0000000d1d00720c */ /* 0x040fe20003f64070 */
[--C-:B------:R-:W-:Y:S01]  /*6b10*/  @!P2 IMAD.IADD R12, R12, 0x1, -R29.reuse ;  /* 0x000000010c0ca824 */ /* 0x100fe200078e0a1d */
[----:B----4-:R-:W-:Y:S02]  /*6b20*/  ISETP.GT.U32.AND P2, PT, R29, R19, PT ;  /* 0x000000131d00720c */ /* 0x010fe40003f44070 */
[----:B------:R0:W-:Y:S03]  /*6b30*/  STL [R1+0x2c], R25 ;  /* 0x00002c1901007387 */ /* 0x0001e60000100800 */
[--C-:B------:R-:W-:Y:S01]  /*6b40*/  @!P1 IMAD.IADD R11, R11, 0x1, -R29.reuse ;  /* 0x000000010b0b9824 */ /* 0x100fe200078e0a1d */
[----:B------:R-:W-:Y:S01]  /*6b50*/  ISETP.GT.U32.AND P1, PT, R29, R27, PT ;  /* 0x0000001b1d00720c */ /* 0x000fe20003f24070 */
[--C-:B------:R-:W-:Y:S01]  /*6b60*/  @!P0 IMAD.IADD R26, R26, 0x1, -R29.reuse ;  /* 0x000000011a1a8824 */ /* 0x100fe200078e0a1d */
[----:B------:R-:W4:Y:S04]  /*6b70*/  LDL.LU R23, [R1+0x9c] ;  /* 0x00009c0001177983 */ /* 0x000f280000300800 */
[----:B0-----:R-:W4:Y:S04]  /*6b80*/  LDL.LU R25, [R1+0x94] ;  /* 0x0000940001197983 */ /* 0x001f280000300800 */
[----:B------:R0:W-:Y:S01]  /*6b90*/  STL [R1+0xcc], R26 ;  /* 0x0000cc1a01007387 */ /* 0x0001e20000100800 */
[----:B------:R-:W-:-:S02]  /*6ba0*/  @!P6 IMAD.IADD R17, R17, 0x1, -R29 ;  /* 0x000000011111e824 */ /* 0x000fc400078e0a1d */
[--C-:B------:R-:W-:Y:S01]  /*6bb0*/  @!P3 IMAD.IADD R13, R13, 0x1, -R29.reuse ;  /* 0x000000010d0db824 */ /* 0x100fe200078e0a1d */
[C---:B------:R-:W-:Y:S01]  /*6bc0*/  ISETP.GT.U32.AND P3, PT, R29.reuse, R20, PT ;  /* 0x000000141d00720c */ /* 0x040fe20003f64070 */
[----:B0-----:R-:W4:Y:S01]  /*6bd0*/  LDL.LU R26, [R1+0x80] ;  /* 0x00008000011a7983 */ /* 0x001f220000300800 */
[----:B------:R-:W-:Y:S01]  /*6be0*/  ISETP.GT.U32.AND P4, PT, R29, R14, PT ;  /* 0x0000000e1d00720c */ /* 0x000fe20003f84070 */
[--C-:B------:R-:W-:Y:S01]  /*6bf0*/  @!P1 IMAD.IADD R27, R27, 0x1, -R29.reuse ;  /* 0x000000011b1b9824 */ /* 0x100fe200078e0a1d */
[----:B------:R-:W-:Y:S01]  /*6c00*/  ISETP.GT.U32.AND P5, PT, R29, R15, PT ;  /* 0x0000000f1d00720c */ /* 0x000fe20003fa4070 */
[----:B------:R-:W-:Y:S01]  /*6c10*/  @!P2 IMAD.IADD R19, R19, 0x1, -R29 ;  /* 0x000000011313a824 */ /* 0x000fe200078e0a1d */
[----:B------:R-:W-:-:S07]  /*6c20*/  ISETP.GT.U32.AND P0, PT, R29, R16, PT ;  /* 0x000000101d00720c */ /* 0x000fce0003f04070 */
[--C-:B------:R-:W-:Y:S01]  /*6c30*/  @!P3 IMAD.IADD R20, R20, 0x1, -R29.reuse ;  /* 0x000000011414b824 */ /* 0x100fe200078e0a1d */
[----:B------:R0:W-:Y:S01]  /*6c40*/  STL [R1+0xe4], R11 ;  /* 0x0000e40b01007387 */ /* 0x0001e20000100800 */
[--C-:B------:R-:W-:Y:S02]  /*6c50*/  @!P4 IMAD.IADD R14, R14, 0x1, -R29.reuse ;  /* 0x000000010e0ec824 */ /* 0x100fe400078e0a1d */
[--C-:B------:R-:W-:Y:S01]  /*6c60*/  @!P5 IMAD.IADD R15, R15, 0x1, -R29.reuse ;  /* 0x000000010f0fd824 */ /* 0x100fe200078e0a1d */
[----:B------:R1:W-:Y:S01]  /*6c70*/  STL [R1+0xe8], R12 ;  /* 0x0000e80c01007387 */ /* 0x0003e20000100800 */
[----:B------:R-:W-:-:S03]  /*6c80*/  @!P0 IMAD.IADD R16, R16, 0x1, -R29 ;  /* 0x0000000110108824 */ /* 0x000fc600078e0a1d */
[----:B------:R0:W-:Y:S04]  /*6c90*/  STL [R1+0xd4], R13 ;  /* 0x0000d40d01007387 */ /* 0x0001e80000100800 */
[----:B------:R1:W-:Y:S04]  /*6ca0*/  STL [R1+0x28], R14 ;  /* 0x0000280e01007387 */ /* 0x0003e80000100800 */
[----:B------:R1:W-:Y:S04]  /*6cb0*/  STL [R1+0xb8], R15 ;  /* 0x0000b80f01007387 */ /* 0x0003e80000100800 */
[----:B0-----:R-:W4:Y:S04]  /*6cc0*/  LDL.LU R11, [R1+0x88] ;  /* 0x00008800010b7983 */ /* 0x001f280000300800 */
[----:B------:R-:W-:Y:S04]  /*6cd0*/  STL [R1+0xc0], R16 ;  /* 0x0000c01001007387 */ /* 0x000fe80000100800 */
[----:B-1----:R-:W4:Y:S04]  /*6ce0*/  LDL.LU R12, [R1+0x8c] ;  /* 0x00008c00010c7983 */ /* 0x002f280000300800 */
[----:B------:R-:W4:Y:S04]  /*6cf0*/  LDL.LU R13, [R1+0x84] ;  /* 0x00008400010d7983 */ /* 0x000f280000300800 */
[----:B------:R-:W-:Y:S04]  /*6d00*/  STL [R1+0xc4], R17 ;  /* 0x0000c41101007387 */ /* 0x000fe80000100800 */
[----:B------:R-:W4:Y:S04]  /*6d10*/  LDL.LU R14, [R1+0x70] ;  /* 0x00007000010e7983 */ /* 0x000f280000300800 */
[----:B------:R-:W4:Y:S01]  /*6d20*/  LDL.LU R15, [R1+0x78] ;  /* 0x00007800010f7983 */ /* 0x000f220000300800 */
[----:B--2---:R-:W-:-:S02]  /*6d30*/  ISETP.GT.U32.AND P6, PT, R29, R8, PT ;  /* 0x000000081d00720c */ /* 0x004fc40003fc4070 */
[C---:B---3--:R-:W-:Y:S02]  /*6d40*/  ISETP.GT.U32.AND P1, PT, R29.reuse, R9, PT ;  /* 0x000000091d00720c */ /* 0x048fe40003f24070 */
[----:B------:R-:W-:-:S09]  /*6d50*/  ISETP.GT.U32.AND P2, PT, R29, R10, PT ;  /* 0x0000000a1d00720c */ /* 0x000fd20003f44070 */
[--C-:B------:R-:W-:Y:S01]  /*6d60*/  @!P6 IMAD.IADD R8, R8, 0x1, -R29.reuse ;  /* 0x000000010808e824 */ /* 0x100fe200078e0a1d */
[----:B------:R-:W-:Y:S01]  /*6d70*/  ISETP.GT.U32.AND P6, PT, R29, R27, PT ;  /* 0x0000001b1d00720c */ /* 0x000fe20003fc4070 */
[--C-:B------:R-:W-:Y:S01]  /*6d80*/  @!P1 IMAD.IADD R9, R9, 0x1, -R29.reuse ;  /* 0x0000000109099824 */ /* 0x100fe200078e0a1d */
[C---:B------:R-:W-:Y:S01]  /*6d90*/  ISETP.GT.U32.AND P1, PT, R29.reuse, R19, PT ;  /* 0x000000131d00720c */ /* 0x040fe20003f24070 */
[----:B------:R-:W-:Y:S01]  /*6da0*/  @!P2 IMAD.IADD R10, R10, 0x1, -R29 ;  /* 0x000000010a0aa824 */ /* 0x000fe200078e0a1d */
[----:B------:R-:W-:-:S09]  /*6db0*/  ISETP.GT.U32.AND P2, PT, R29, R20, PT ;  /* 0x000000141d00720c */ /* 0x000fd20003f44070 */
[--C-:B------:R-:W-:Y:S02]  /*6dc0*/  @!P6 IMAD.IADD R27, R27, 0x1, -R29.reuse ;  /* 0x000000011b1be824 */ /* 0x100fe400078e0a1d */
[----:B------:R-:W-:-:S03]  /*6dd0*/  @!P1 IMAD.IADD R19, R19, 0x1, -R29 ;  /* 0x0000000113139824 */ /* 0x000fc600078e0a1d */
[----:B------:R0:W-:Y:S01]  /*6de0*/  STL [R1+0xbc], R27 ;  /* 0x0000bc1b01007387 */ /* 0x0001e20000100800 */
[----:B------:R-:W-:-:S03]  /*6df0*/  @!P2 IMAD.IADD R20, R20, 0x1, -R29 ;  /* 0x000000011414a824 */ /* 0x000fc600078e0a1d */
[----:B0-----:R-:W2:Y:S04]  /*6e00*/  LDL.LU R27, [R1+0x7c] ;  /* 0x00007c00011b7983 */ /* 0x001ea80000300800 */
[----:B------:R-:W3:Y:S04]  /*6e10*/  LDL.LU R16, [R1+0x1bc] ;  /* 0x0001bc0001107983 */ /* 0x000ee80000300800 */
[----:B------:R0:W-:Y:S04]  /*6e20*/  STL [R1+0x24], R19 ;  /* 0x0000241301007387 */ /* 0x0001e80000100800 */
[----:B------:R-:W2:Y:S04]  /*6e30*/  LDL.LU R17, [R1+0x1a4] ;  /* 0x0001a40001117983 */ /* 0x000ea80000300800 */
[----:B------:R1:W-:Y:S04]  /*6e40*/  STL [R1+0xa8], R20 ;  /* 0x0000a81401007387 */ /* 0x0003e80000100800 */
[----:B0-----:R-:W2:Y:S04]  /*6e50*/  LDL.LU R19, [R1+0x74] ;  /* 0x0000740001137983 */ /* 0x001ea80000300800 */
[----:B-1----:R-:W2:Y:S01]  /*6e60*/  LDL.LU R20, [R1+0x6c] ;  /* 0x00006c0001147983 */ /* 0x002ea20000300800 */
[----:B------:R-:W-:-:S02]  /*6e70*/  ISETP.GT.U32.AND P0, PT, R29, R24, PT ;  /* 0x000000181d00720c */ /* 0x000fc40003f04070 */
[C---:B------:R-:W-:Y:S02]  /*6e80*/  ISETP.GT.U32.AND P4, PT, R29.reuse, R21, PT ;  /* 0x000000151d00720c */ /* 0x040fe40003f84070 */
[C---:B------:R-:W-:Y:S02]  /*6e90*/  ISETP.GT.U32.AND P5, PT, R29.reuse, R22, PT ;  /* 0x000000161d00720c */ /* 0x040fe40003fa4070 */
[----:B------:R-:W-:-:S07]  /*6ea0*/  ISETP.GT.U32.AND P3, PT, R29, R18, PT ;  /* 0x000000121d00720c */ /* 0x000fce0003f64070 */
[--C-:B------:R-:W-:Y:S01]  /*6eb0*/  @!P0 IMAD.IADD R24, R24, 0x1, -R29.reuse ;  /* 0x0000000118188824 */ /* 0x100fe200078e0a1d */
[----:B----4-:R-:W-:Y:S01]  /*6ec0*/  ISETP.GT.U32.AND P0, PT, R29, R26, PT ;  /* 0x0000001a1d00720c */ /* 0x010fe20003f04070 */
[--C-:B------:R-:W-:Y:S01]  /*6ed0*/  @!P4 IMAD.IADD R21, R21, 0x1, -R29.reuse ;  /* 0x000000011515c824 */ /* 0x100fe200078e0a1d */
[C---:B------:R-:W-:Y:S01]  /*6ee0*/  ISETP.GT.U32.AND P4, PT, R29.reuse, R23, PT ;  /* 0x000000171d00720c */ /* 0x040fe20003f84070 */
[--C-:B------:R-:W-:Y:S01]  /*6ef0*/  @!P5 IMAD.IADD R22, R22, 0x1, -R29.reuse ;  /* 0x000000011616d824 */ /* 0x100fe200078e0a1d */
[C---:B------:R-:W-:Y:S01]  /*6f00*/  ISETP.GT.U32.AND P5, PT, R29.reuse, R25, PT ;  /* 0x000000191d00720c */ /* 0x040fe20003fa4070 */
[----:B------:R-:W-:Y:S01]  /*6f10*/  @!P3 IMAD.IADD R18, R18, 0x1, -R29 ;  /* 0x000000011212b824 */ /* 0x000fe200078e0a1d */
[C---:B------:R-:W-:Y:S02]  /*6f20*/  ISETP.GT.U32.AND P3, PT, R29.reuse, R21, PT ;  /* 0x000000151d00720c */ /* 0x040fe40003f64070 */
[----:B------:R-:W-:-:S05]  /*6f30*/  ISETP.GT.U32.AND P1, PT, R29, R9, PT ;  /* 0x000000091d00720c */ /* 0x000fca0003f24070 */
[--C-:B------:R-:W-:Y:S01]  /*6f40*/  @!P0 IMAD.IADD R26, R26, 0x1, -R29.reuse ;  /* 0x000000011a1a8824 */ /* 0x100fe200078e0a1d */
[----:B------:R-:W-:Y:S01]  /*6f50*/  ISETP.GT.U32.AND P0, PT, R29, R8, PT ;  /* 0x000000081d00720c */ /* 0x000fe20003f04070 */
[--C-:B------:R-:W-:Y:S01]  /*6f60*/  @!P4 IMAD.IADD R23, R23, 0x1, -R29.reuse ;  /* 0x000000011717c824 */ /* 0x100fe200078e0a1d */
[----:B------:R-:W-:Y:S01]  /*6f70*/  ISETP.GT.U32.AND P4, PT, R29, R22, PT ;  /* 0x000000161d00720c */ /* 0x000fe20003f84070 */
[--C-:B------:R-:W-:Y:S01]  /*6f80*/  @!P5 IMAD.IADD R25, R25, 0x1, -R29.reuse ;  /* 0x000000011919d824 */ /* 0x100fe200078e0a1d */
[C---:B------:R-:W-:Y:S02]  /*6f90*/  ISETP.GT.U32.AND P5, PT, R29.reuse, R24, PT ;  /* 0x000000181d00720c */ /* 0x040fe40003fa4070 */
[----:B------:R-:W-:Y:S01]  /*6fa0*/  ISETP.GT.U32.AND P2, PT, R29, R10, PT ;  /* 0x0000000a1d00720c */ /* 0x000fe20003f44070 */
[--C-:B------:R-:W-:Y:S01]  /*6fb0*/  @!P3 IMAD.IADD R21, R21, 0x1, -R29.reuse ;  /* 0x000000011515b824 */ /* 0x100fe200078e0a1d */
[----:B------:R-:W-:Y:S01]  /*6fc0*/  ISETP.GT.U32.AND P6, PT, R29, R26, PT ;  /* 0x0000001a1d00720c */ /* 0x000fe20003fc4070 */
[----:B------:R-:W-:-:S04]  /*6fd0*/  @!P1 IMAD.IADD R9, R9, 0x1, -R29 ;  /* 0x0000000109099824 */ /* 0x000fc800078e0a1d */
[--C-:B------:R-:W-:Y:S01]  /*6fe0*/  @!P0 IMAD.IADD R8, R8, 0x1, -R29.reuse ;  /* 0x0000000108088824 */ /* 0x100fe200078e0a1d */
[C---:B------:R-:W-:Y:S01]  /*6ff0*/  ISETP.GT.U32.AND P0, PT, R29.reuse, R11, PT ;  /* 0x0000000b1d00720c */ /* 0x040fe20003f04070 */
[--C-:B------:R-:W-:Y:S01]  /*7000*/  @!P4 IMAD.IADD R22, R22, 0x1, -R29.reuse ;  /* 0x000000011616c824 */ /* 0x100fe200078e0a1d */
[----:B------:R0:W-:Y:S01]  /*7010*/  STL [R1+0xb0], R21 ;  /* 0x0000b01501007387 */ /* 0x0001e20000100800 */
[C---:B------:R-:W-:Y:S02]  /*7020*/  ISETP.GT.U32.AND P1, PT, R29.reuse, R12, PT ;  /* 0x0000000c1d00720c */ /* 0x040fe40003f24070 */
[C---:B------:R-:W-:Y:S01]  /*7030*/  ISETP.GT.U32.AND P3, PT, R29.reuse, R18, PT ;  /* 0x000000121d00720c */ /* 0x040fe20003f64070 */
[--C-:B------:R-:W-:Y:S01]  /*7040*/  @!P5 IMAD.IADD R24, R24, 0x1, -R29.reuse ;  /* 0x000000011818d824 */ /* 0x100fe200078e0a1d */
[----:B0-----:R-:W4:Y:S04]  /*7050*/  LDL.LU R21, [R1+0x174] ;  /* 0x0001740001157983 */ /* 0x001f280000300800 */
[----:B------:R0:W-:Y:S01]  /*7060*/  STL [R1+0xb4], R22 ;  /* 0x0000b41601007387 */ /* 0x0001e20000100800 */
[--C-:B------:R-:W-:Y:S01]  /*7070*/  @!P2 IMAD.IADD R10, R10, 0x1, -R29.reuse ;  /* 0x000000010a0aa824 */ /* 0x100fe200078e0a1d */
[C---:B------:R-:W-:Y:S01]  /*7080*/  ISETP.GT.U32.AND P2, PT, R29.reuse, R13, PT ;  /* 0x0000000d1d00720c */ /* 0x040fe20003f44070 */
[--C-:B------:R-:W-:Y:S01]  /*7090*/  @!P6 IMAD.IADD R26, R26, 0x1, -R29.reuse ;  /* 0x000000011a1ae824 */ /* 0x100fe200078e0a1d */
[----:B------:R-:W-:Y:S01]  /*70a0*/  ISETP.GT.U32.AND P4, PT, R29, R23, PT ;  /* 0x000000171d00720c */ /* 0x000fe20003f84070 */
[----:B0-----:R-:W4:Y:S01]  /*70b0*/  LDL.LU R22, [R1+0x17c] ;  /* 0x00017c0001167983 */ /* 0x001f220000300800 */
[--C-:B------:R-:W-:Y:S01]  /*70c0*/  @!P0 IMAD.IADD R11, R11, 0x1, -R29.reuse ;  /* 0x000000010b0b8824 */ /* 0x100fe200078e0a1d */
[C---:B------:R-:W-:Y:S01]  /*70d0*/  ISETP.GT.U32.AND P5, PT, R29.reuse, R25, PT ;  /* 0x000000191d00720c */ /* 0x040fe20003fa4070 */
[--C-:B------:R-:W-:Y:S01]  /*70e0*/  @!P1 IMAD.IADD R12, R12, 0x1, -R29.reuse ;  /* 0x000000010c0c9824 */ /* 0x100fe200078e0a1d */
[----:B------:R0:W-:Y:S01]  /*70f0*/  STL [R1+0xac], R24 ;  /* 0x0000ac1801007387 */ /* 0x0001e20000100800 */
[----:B------:R-:W-:Y:S01]  /*7100*/  @!P3 IMAD.IADD R18, R18, 0x1, -R29 ;  /* 0x000000011212b824 */ /* 0x000fe200078e0a1d */
[----:B------:R-:W-:-:S02]  /*7110*/  ISETP.GT.U32.AND P3, PT, R29, R14, PT ;  /* 0x0000000e1d00720c */ /* 0x000fc40003f64070 */
[----:B0-----:R-:W4:Y:S02]  /*7120*/  LDL.LU R24, [R1+0x170] ;  /* 0x0001700001187983 */ /* 0x001f240000300800 */
[--C-:B------:R-:W-:Y:S02]  /*7130*/  @!P2 IMAD.IADD R13, R13, 0x1, -R29.reuse ;  /* 0x000000010d0da824 */ /* 0x100fe400078e0a1d */
[--C-:B------:R-:W-:Y:S01]  /*7140*/  @!P4 IMAD.IADD R23, R23, 0x1, -R29.reuse ;  /* 0x000000011717c824 */ /* 0x100fe200078e0a1d */
[----:B------:R-:W-:Y:S02]  /*7150*/  STL [R1+0x90], R8 ;  /* 0x0000900801007387 */ /* 0x000fe40000100800 */
[----:B------:R-:W-:Y:S02]  /*7160*/  @!P5 IMAD.IADD R25, R25, 0x1, -R29 ;  /* 0x000000011919d824 */ /* 0x000fe400078e0a1d */
[----:B------:R-:W-:Y:S04]  /*7170*/  STL [R1+0x98], R9 ;  /* 0x0000980901007387 */ /* 0x000fe80000100800 */
[----:B------:R-:W-:Y:S01]  /*7180*/  STL [R1+0xa0], R10 ;  /* 0x0000a00a01007387 */ /* 0x000fe20000100800 */
[----:B------:R-:W-:-:S03]  /*7190*/  IMAD.HI.U32 R7, R0, R2, RZ ;  /* 0x0000000200077227 */ /* 0x000fc600078e00ff */
[----:B------:R0:W-:Y:S01]  /*71a0*/  STL [R1+0xa4], R18 ;  /* 0x0000a41201007387 */ /* 0x0001e20000100800 */
[----:B------:R-:W-:-:S03]  /*71b0*/  @!P3 IMAD.IADD R14, R14, 0x1, -R29 ;  /* 0x000000010e0eb824 */ /* 0x000fc600078e0a1d */
[----:B------:R-:W-:Y:S01]  /*71c0*/  STL [R1+0x9c], R23 ;  /* 0x00009c1701007387 */ /* 0x000fe20000100800 */
[----:B------:R-:W-:-:S03]  /*71d0*/  IMAD.MOV R7, RZ, RZ, -R7 ;  /* 0x000000ffff077224 */ /* 0x000fc600078e0a07 */
[----:B0-----:R-:W4:Y:S04]  /*71e0*/  LDL R18, [R1+0x23f4] ;  /* 0x0023f40001127983 */ /* 0x001f280000100800 */
[----:B------:R-:W-:Y:S04]  /*71f0*/  STL [R1+0x94], R25 ;  /* 0x0000941901007387 */ /* 0x000fe80000100800 */
[----:B------:R0:W-:Y:S01]  /*7200*/  STL [R1+0x80], R26 ;  /* 0x0000801a01007387 */ /* 0x0001e20000100800 */
[----:B------:R-:W-:-:S03]  /*7210*/  IMAD R2, R29, R7, R2 ;  /* 0x000000071d027224 */ /* 0x000fc600078e0202 */
[----:B0-----:R-:W4:Y:S04]  /*7220*/  LDL.LU R26, [R1+0x128] ;  /* 0x00012800011a7983 */ /* 0x001f280000300800 */
[----:B------:R-:W4:Y:S04]  /*7230*/  LDL.LU R25, [R1+0x138] ;  /* 0x0001380001197983 */ /* 0x000f280000300800 */
[----:B------:R-:W4:Y:S04]  /*7240*/  LDL.LU R23, [R1+0x140] ;  /* 0x0001400001177983 */ /* 0x000f280000300800 */
[----:B------:R-:W4:Y:S04]  /*7250*/  LDL.LU R28, [R1+0x158] ;  /* 0x00015800011c7983 */ /* 0x000f280000300800 */
[----:B------:R-:W4:Y:S04]  /*7260*/  LDL.LU R7, [R1+0x13c] ;  /* 0x00013c0001077983 */ /* 0x000f280000300800 */
[----:B------:R-:W4:Y:S01]  /*7270*/  LDL.LU R8, [R1+0x12c] ;  /* 0x00012c0001087983 */ /* 0x000f220000300800 */
[----:B---3--:R-:W-:-:S02]  /*7280*/  ISETP.GT.U32.AND P6, PT, R29, R16, PT ;  /* 0x000000101d00720c */ /* 0x008fc40003fc4070 */
[C---:B--2---:R-:W-:Y:S02]  /*7290*/  ISETP.GT.U32.AND P0, PT, R29.reuse, R17, PT ;  /* 0x000000111d00720c */ /* 0x044fe40003f04070 */
[----:B------:R-:W-:-:S09]  /*72a0*/  ISETP.GT.U32.AND P1, PT, R29, R19, PT ;  /* 0x000000131d00720c */ /* 0x000fd20003f24070 */
[--C-:B------:R-:W-:Y:S01]  /*72b0*/  @!P6 IMAD.IADD R16, R16, 0x1, -R29.reuse ;  /* 0x000000011010e824 */ /* 0x100fe200078e0a1d */
[C---:B------:R-:W-:Y:S02]  /*72c0*/  ISETP.GT.U32.AND P6, PT, R29.reuse, R11, PT ;  /* 0x0000000b1d00720c */ /* 0x040fe40003fc4070 */
[----:B------:R-:W-:Y:S01]  /*72d0*/  ISETP.GT.U32.AND P2, PT, R29, R20, PT ;  /* 0x000000141d00720c */ /* 0x000fe20003f44070 */
[--C-:B------:R-:W-:Y:S01]  /*72e0*/  @!P0 IMAD.IADD R17, R17, 0x1, -R29.reuse ;  /* 0x0000000111118824 */ /* 0x100fe200078e0a1d */
[----:B------:R-:W-:Y:S01]  /*72f0*/  ISETP.GT.U32.AND P0, PT, R29, R12, PT ;  /* 0x0000000c1d00720c */ /* 0x000fe20003f04070 */
[----:B------:R-:W-:Y:S01]  /*7300*/  @!P1 IMAD.IADD R19, R19, 0x1, -R29 ;  /* 0x0000000113139824 */ /* 0x000fe200078e0a1d */
[----:B------:R-:W-:-:S07]  /*7310*/  ISETP.GT.U32.AND P1, PT, R29, R13, PT ;  /* 0x0000000d1d00720c */ /* 0x000fce0003f24070 */
[--C-:B------:R-:W-:Y:S02]  /*7320*/  @!P6 IMAD.IADD R11, R11, 0x1, -R29.reuse ;  /* 0x000000010b0be824 */ /* 0x100fe400078e0a1d */
[--C-:B------:R-:W-:Y:S01]  /*7330*/  @!P2 IMAD.IADD R20, R20, 0x1, -R29.reuse ;  /* 0x000000011414a824 */ /* 0x100fe200078e0a1d */
[----:B------:R-:W-:Y:S01]  /*7340*/  ISETP.GT.U32.AND P2, PT, R29, R14, PT ;  /* 0x0000000e1d00720c */ /* 0x000fe20003f44070 */
[--C-:B------:R-:W-:Y:S01]  /*7350*/  @!P0 IMAD.IADD R12, R12, 0x1, -R29.reuse ;  /* 0x000000010c0c8824 */ /* 0x100fe200078e0a1d */
[----:B------:R0:W-:Y:S04]  /*7360*/  STL [R1+0x88], R11 ;  /* 0x0000880b01007387 */ /* 0x0001e80000100800 */
[----:B------:R-:W2:Y:S01]  /*7370*/  LDL.LU R9, [R1+0x104] ;  /* 0x0001040001097983 */ /* 0x000ea20000300800 */
[----:B------:R-:W-:-:S03]  /*7380*/  @!P1 IMAD.IADD R13, R13, 0x1, -R29 ;  /* 0x000000010d0d9824 */ /* 0x000fc600078e0a1d */
[----:B------:R1:W-:Y:S04]  /*7390*/  STL [R1+0x8c], R12 ;  /* 0x00008c0c01007387 */ /* 0x0003e80000100800 */
[----:B------:R3:W-:Y:S01]  /*73a0*/  STL [R1+0x84], R13 ;  /* 0x0000840d01007387 */ /* 0x0007e20000100800 */
[----:B------:R-:W-:-:S03]  /*73b0*/  @!P2 IMAD.IADD R14, R14, 0x1, -R29 ;  /* 0x000000010e0ea824 */ /* 0x000fc600078e0a1d */
[----:B------:R-:W2:Y:S04]  /*73c0*/  LDL.LU R10, [R1+0x110] ;  /* 0x00011000010a7983 */ /* 0x000ea80000300800 */
[----:B0-----:R-:W2:Y:S04]  /*73d0*/  LDL.LU R11, [R1+0x114] ;  /* 0x00011400010b7983 */ /* 0x001ea80000300800 */
[----:B------:R0:W-:Y:S04]  /*73e0*/  STL [R1+0x70], R14 ;  /* 0x0000700e01007387 */ /* 0x0001e80000100800 */
[----:B-1----:R-:W2:Y:S01]  /*73f0*/  LDL.LU R12, [R1+0x10c] ;  /* 0x00010c00010c7983 */ /* 0x002ea20000300800 */
[----:B------:R-:W-:-:S02]  /*7400*/  ISETP.GT.U32.AND P4, PT, R29, R15, PT ;  /* 0x0000000f1d00720c */ /* 0x000fc40003f84070 */
[C---:B------:R-:W-:Y:S01]  /*7410*/  ISETP.GT.U32.AND P5, PT, R29.reuse, R27, PT ;  /* 0x0000001b1d00720c */ /* 0x040fe20003fa4070 */
[----:B---3--:R-:W3:Y:S01]  /*7420*/  LDL.LU R13, [R1+0xc8] ;  /* 0x0000c800010d7983 */ /* 0x008ee20000300800 */
[----:B----4-:R-:W-:-:S09]  /*7430*/  ISETP.GT.U32.AND P3, PT, R29, R21, PT ;  /* 0x000000151d00720c */ /* 0x010fd20003f64070 */
[--C-:B------:R-:W-:Y:S02]  /*7440*/  @!P4 IMAD.IADD R15, R15, 0x1, -R29.reuse ;  /* 0x000000010f0fc824 */ /* 0x100fe400078e0a1d */
[--C-:B------:R-:W-:Y:S01]  /*7450*/  @!P5 IMAD.IADD R27, R27, 0x1, -R29.reuse ;  /* 0x000000011b1bd824 */ /* 0x100fe200078e0a1d */
[----:B------:R-:W-:Y:S01]  /*7460*/  ISETP.GT.U32.AND P4, PT, R29, R22, PT ;  /* 0x000000161d00720c */ /* 0x000fe20003f84070 */
[----:B------:R-:W-:Y:S01]  /*7470*/  @!P3 IMAD.IADD R21, R21, 0x1, -R29 ;  /* 0x000000011515b824 */ /* 0x000fe200078e0a1d */
[C---:B------:R-:W-:Y:S02]  /*7480*/  ISETP.GT.U32.AND P3, PT, R29.reuse, R15, PT ;  /* 0x0000000f1d00720c */ /* 0x040fe40003f64070 */
[C---:B------:R-:W-:Y:S02]  /*7490*/  ISETP.GT.U32.AND P6, PT, R29.reuse, R16, PT ;  /* 0x000000101d00720c */ /* 0x040fe40003fc4070 */
[----:B------:R-:W-:-:S07]  /*74a0*/  ISETP.GT.U32.AND P5, PT, R29, R24, PT ;  /* 0x000000181d00720c */ /* 0x000fce0003fa4070 */
[--C-:B------:R-:W-:Y:S01]  /*74b0*/  @!P4 IMAD.IADD R22, R22, 0x1, -R29.reuse ;  /* 0x000000011616c824 */ /* 0x100fe200078e0a1d */
[C---:B------:R-:W-:Y:S02]  /*74c0*/  ISETP.GT.U32.AND P4, PT, R29.reuse, R27, PT ;  /* 0x0000001b1d00720c */ /* 0x040fe40003f84070 */
[C---:B------:R-:W-:Y:S02]  /*74d0*/  ISETP.GT.U32.AND P0, PT, R29.reuse, R17, PT ;  /* 0x000000111d00720c */ /* 0x040fe40003f04070 */
[----:B------:R-:W-:Y:S01]  /*74e0*/  ISETP.GT.U32.AND P1, PT, R29, R19, PT ;  /* 0x000000131d00720c */ /* 0x000fe20003f24070 */
[--C-:B------:R-:W-:Y:S02]  /*74f0*/  @!P3 IMAD.IADD R15, R15, 0x1, -R29.reuse ;  /* 0x000000010f0fb824 */ /* 0x100fe400078e0a1d */
[----:B------:R-:W-:-:S06]  /*7500*/  @!P5 IMAD.IADD R24, R24, 0x1, -R29 ;  /* 0x000000011818d824 */ /* 0x000fcc00078e0a1d */
[--C-:B------:R-:W-:Y:S02]  /*7510*/  @!P4 IMAD.IADD R27, R27, 0x1, -R29.reuse ;  /* 0x000000011b1bc824 */ /* 0x100fe400078e0a1d */
[--C-:B------:R-:W-:Y:S01]  /*7520*/  @!P6 IMAD.IADD R16, R16, 0x1, -R29.reuse ;  /* 0x000000011010e824 */ /* 0x100fe200078e0a1d */
[----:B------:R-:W-:Y:S01]  /*7530*/  ISETP.GT.U32.AND P5, PT, R29, R24, PT ;  /* 0x000000181d00720c */ /* 0x000fe20003fa4070 */
[----:B------:R-:W-:Y:S01]  /*7540*/  STL [R1+0x78], R15 ;  /* 0x0000780f01007387 */ /* 0x000fe20000100800 */
[--C-:B------:R-:W-:Y:S01]  /*7550*/  @!P0 IMAD.IADD R17, R17, 0x1, -R29.reuse ;  /* 0x0000000111118824 */ /* 0x100fe200078e0a1d */
[----:B------:R-:W-:Y:S02]  /*7560*/  ISETP.GT.U32.AND P2, PT, R29, R20, PT ;  /* 0x000000141d00720c */ /* 0x000fe40003f44070 */
[----:B0-----:R-:W4:Y:S04]  /*7570*/  LDL.LU R14, [R1+0xd8] ;  /* 0x0000d800010e7983 */ /* 0x001f280000300800 */
[----:B------:R0:W-:Y:S01]  /*7580*/  STL [R1+0x7c], R27 ;  /* 0x00007c1b01007387 */ /* 0x0001e20000100800 */
[----:B------:R-:W-:-:S03]  /*7590*/  @!P1 IMAD.IADD R19, R19, 0x1, -R29 ;  /* 0x0000000113139824 */ /* 0x000fc600078e0a1d */
[----:B------:R-:W-:Y:S01]  /*75a0*/  @!P5 IMAD.IADD R24, R24, 0x1, -R29 ;  /* 0x000000011818d824 */ /* 0x000fe200078e0a1d */
[----:B0-----:R-:W3:Y:S01]  /*75b0*/  LDL.LU R27, [R1+0xe0] ;  /* 0x0000e000011b7983 */ /* 0x001ee20000300800 */
[C---:B------:R-:W-:Y:S02]  /*75c0*/  ISETP.GT.U32.AND P6, PT, R29.reuse, R26, PT ;  /* 0x0000001a1d00720c */ /* 0x040fe40003fc4070 */
[C---:B------:R-:W-:Y:S02]  /*75d0*/  ISETP.GT.U32.AND P0, PT, R29.reuse, R25, PT ;  /* 0x000000191d00720c */ /* 0x040fe40003f04070 */
[C---:B------:R-:W-:Y:S02]  /*75e0*/  ISETP.GT.U32.AND P1, PT, R29.reuse, R23, PT ;  /* 0x000000171d00720c */ /* 0x040fe40003f24070 */
[----:B------:R-:W-:-:S07]  /*75f0*/  ISETP.GT.U32.AND P3, PT, R29, R21, PT ;  /* 0x000000151d00720c */ /* 0x000fce0003f64070 */
[--C-:B------:R-:W-:Y:S01]  /*7600*/  @!P6 IMAD.IADD R26, R26, 0x1, -R29.reuse ;  /* 0x000000011a1ae824 */ /* 0x100fe200078e0a1d */
[----:B------:R-:W-:Y:S01]  /*7610*/  ISETP.GT.U32.AND P4, PT, R29, R22, PT ;  /* 0x000000161d00720c */ /* 0x000fe20003f84070 */
[--C-:B------:R-:W-:Y:S02]  /*7620*/  @!P2 IMAD.IADD R20, R20, 0x1, -R29.reuse ;  /* 0x000000011414a824 */ /* 0x100fe400078e0a1d */
[--C-:B------:R-:W-:Y:S01]  /*7630*/  @!P0 IMAD.IADD R25, R25, 0x1, -R29.reuse ;  /* 0x0000000119198824 */ /* 0x100fe200078e0a1d */
[----:B------:R-:W-:Y:S01]  /*7640*/  ISETP.GT.U32.AND P2, PT, R29, R28, PT ;  /* 0x0000001c1d00720c */ /* 0x000fe20003f44070 */
[--C-:B------:R-:W-:Y:S01]  /*7650*/  @!P1 IMAD.IADD R23, R23, 0x1, -R29.reuse ;  /* 0x0000000117179824 */ /* 0x100fe200078e0a1d */
[----:B------:R0:W-:Y:S01]  /*7660*/  STL [R1+0x1bc], R16 ;  /* 0x0001bc1001007387 */ /* 0x0001e20000100800 */
[----:B------:R-:W-:-:S03]  /*7670*/  @!P3 IMAD.IADD R21, R21, 0x1, -R29 ;  /* 0x000000011515b824 */ /* 0x000fc600078e0a1d */
[----:B------:R-:W-:Y:S03]  /*7680*/  STL [R1+0x1a4], R17 ;  /* 0x0001a41101007387 */ /* 0x000fe60000100800 */
[--C-:B------:R-:W-:Y:S01]  /*7690*/  @!P4 IMAD.IADD R22, R22, 0x1, -R29.reuse ;  /* 0x000000011616c824 */ /* 0x100fe200078e0a1d */
[----:B------:R-:W-:Y:S03]  /*76a0*/  STL [R1+0x74], R19 ;  /* 0x0000741301007387 */ /* 0x000fe60000100800 */
[----:B------:R-:W-:Y:S01]  /*76b0*/  @!P2 IMAD.IADD R28, R28, 0x1, -R29 ;  /* 0x000000011c1ca824 */ /* 0x000fe200078e0a1d */
[----:B------:R-:W-:Y:S01]  /*76c0*/  IABS R18, R18 ;  /* 0x0000001200127213 */ /* 0x000fe20000000000 */
[----:B------:R-:W-:Y:S04]  /*76d0*/  STL [R1+0x6c], R20 ;  /* 0x00006c1401007387 */ /* 0x000fe80000100800 */
[----:B------:R1:W-:Y:S04]  /*76e0*/  STL [R1+0x174], R21 ;  /* 0x0001741501007387 */ /* 0x0003e80000100800 */
[----:B------:R-:W4:Y:S04]  /*76f0*/  LDL.LU R15, [R1+0xf4] ;  /* 0x0000f400010f7983 */ /* 0x000f280000300800 */
[----:B------:R-:W-:Y:S04]  /*7700*/  STL [R1+0x17c], R22 ;  /* 0x00017c1601007387 */ /* 0x000fe80000100800 */
[----:B0-----:R-:W4:Y:S01]  /*7710*/  LDL.LU R16, [R1+0xdc] ;  /* 0x0000dc0001107983 */ /* 0x001f220000300800 */
[----:B-1----:R-:W-:-:S03]  /*7720*/  IMAD.MOV.U32 R21, RZ, RZ, R18 ;  /* 0x000000ffff157224 */ /* 0x002fc600078e0012 */
[----:B------:R-:W4:Y:S04]  /*7730*/  LDL.LU R17, [R1+0xd0] ;  /* 0x0000d00001117983 */ /* 0x000f280000300800 */
[----:B------:R-:W-:Y:S04]  /*7740*/  STL [R1+0x170], R24 ;  /* 0x0001701801007387 */ /* 0x000fe80000100800 */
[----:B------:R-:W4:Y:S04]  /*7750*/  LDL.LU R18, [R1+0x20] ;  /* 0x0000200001127983 */ /* 0x000f280000300800 */
[----:B------:R-:W4:Y:S04]  /*7760*/  LDL.LU R19, [R1+0x1c] ;  /* 0x00001c0001137983 */ /* 0x000f280000300800 */
[----:B------:R-:W4:Y:S01]  /*7770*/  LDL.LU R20, [R1+0x18] ;  /* 0x0000180001147983 */ /* 0x000f220000300800 */
[----:B--2---:R-:W-:-:S02]  /*7780*/  ISETP.GT.U32.AND P5, PT, R29, R9, PT ;  /* 0x000000091d00720c */ /* 0x004fc40003fa4070 */
[C---:B------:R-:W-:Y:S02]  /*7790*/  ISETP.GT.U32.AND P6, PT, R29.reuse, R10, PT ;  /* 0x0000000a1d00720c */ /* 0x040fe40003fc4070 */
[----:B------:R-:W-:-:S09]  /*77a0*/  ISETP.GT.U32.AND P0, PT, R29, R11, PT ;  /* 0x0000000b1d00720c */ /* 0x000fd20003f04070 */
[--C-:B------:R-:W-:Y:S01]  /*77b0*/  @!P5 IMAD.IADD R9, R9, 0x1, -R29.reuse ;  /* 0x000000010909d824 */ /* 0x100fe200078e0a1d */
[C---:B------:R-:W-:Y:S02]  /*77c0*/  ISETP.GT.U32.AND P5, PT, R29.reuse, R26, PT ;  /* 0x0000001a1d00720c */ /* 0x040fe40003fa4070 */
[C---:B------:R-:W-:Y:S01]  /*77d0*/  ISETP.GT.U32.AND P1, PT, R29.reuse, R12, PT ;  /* 0x0000000c1d00720c */ /* 0x040fe20003f24070 */
        /* <DEDUP_REMOVED lines=8> */
[----:B------:R0:W-:Y:S01]  /*7860*/  STL [R1+0x128], R26 ;  /* 0x0001281a01007387 */ /* 0x0001e20000100800 */
[----:B------:R-:W-:-:S03]  /*7870*/  @!P0 IMAD.IADD R23, R23, 0x1, -R29 ;  /* 0x0000000117178824 */ /* 0x000fc600078e0a1d */
[----:B0-----:R-:W2:Y:S04]  /*7880*/  LDL.LU R26, [R1+0x14] ;  /* 0x00001400011a7983 */ /* 0x001ea80000300800 */
[----:B------:R0:W-:Y:S03]  /*7890*/  STL [R1+0x138], R25 ;  /* 0x0001381901007387 */ /* 0x0001e60000100800 */
[----:B------:R-:W-:Y:S01]  /*78a0*/  @!P1 IMAD.IADD R28, R28, 0x1, -R29 ;  /* 0x000000011c1c9824 */ /* 0x000fe200078e0a1d */
[----:B0-----:R-:W2:Y:S04]  /*78b0*/  LDL.LU R25, [R1+0x10] ;  /* 0x0000100001197983 */ /* 0x001ea80000300800 */
[----:B------:R-:W2:Y:S04]  /*78c0*/  LDL.LU R24, [R1+0xc] ;  /* 0x00000c0001187983 */ /* 0x000ea80000300800 */
[----:B------:R0:W-:Y:S04]  /*78d0*/  STL [R1+0x140], R23 ;  /* 0x0001401701007387 */ /* 0x0001e80000100800 */
[----:B0-----:R-:W2:Y:S04]  /*78e0*/  LDL.LU R23, [R1+0x8] ;  /* 0x0000080001177983 */ /* 0x001ea80000300800 */
[----:B------:R-:W2:Y:S04]  /*78f0*/  LDL.LU R22, [R1+0x4] ;  /* 0x0000040001167983 */ /* 0x000ea80000300800 */
[----:B------:R0:W-:Y:S04]  /*7900*/  STL [R1+0x158], R28 ;  /* 0x0001581c01007387 */ /* 0x0001e80000100800 */
[----:B0-----:R-:W2:Y:S01]  /*7910*/  LDL.LU R28, [R1] ;  /* 0x00000000011c7983 */ /* 0x001ea20000300800 */
[----:B------:R-:W-:-:S02]  /*7920*/  ISETP.GT.U32.AND P3, PT, R29, R7, PT ;  /* 0x000000071d00720c */ /* 0x000fc40003f64070 */
[C---:B------:R-:W-:Y:S02]  /*7930*/  ISETP.GT.U32.AND P4, PT, R29.reuse, R8, PT ;  /* 0x000000081d00720c */ /* 0x040fe40003f84070 */
[----:B---3--:R-:W-:-:S09]  /*7940*/  ISETP.GT.U32.AND P2, PT, R29, R13, PT ;  /* 0x0000000d1d00720c */ /* 0x008fd20003f44070 */
[--C-:B------:R-:W-:Y:S01]  /*7950*/  @!P3 IMAD.IADD R7, R7, 0x1, -R29.reuse ;  /* 0x000000010707b824 */ /* 0x100fe200078e0a1d */
[C---:B----4-:R-:W-:Y:S01]  /*7960*/  ISETP.GT.U32.AND P3, PT, R29.reuse, R14, PT ;  /* 0x0000000e1d00720c */ /* 0x050fe20003f64070 */
[--C-:B------:R-:W-:Y:S01]  /*7970*/  @!P4 IMAD.IADD R8, R8, 0x1, -R29.reuse ;  /* 0x000000010808c824 */ /* 0x100fe200078e0a1d */
[----:B------:R-:W-:Y:S01]  /*7980*/  ISETP.GT.U32.AND P4, PT, R29, R27, PT ;  /* 0x0000001b1d00720c */ /* 0x000fe20003f84070 */
[----:B------:R-:W-:Y:S01]  /*7990*/  @!P2 IMAD.IADD R13, R13, 0x1, -R29 ;  /* 0x000000010d0da824 */ /* 0x000fe200078e0a1d */
[C---:B------:R-:W-:Y:S02]  /*79a0*/  ISETP.GT.U32.AND P2, PT, R29.reuse, R7, PT ;  /* 0x000000071d00720c */ /* 0x040fe40003f44070 */
[----:B------:R-:W-:-:S07]  /*79b0*/  ISETP.GT.U32.AND P5, PT, R29, R10, PT ;  /* 0x0000000a1d00720c */ /* 0x000fce0003fa4070 */
[--C-:B------:R-:W-:Y:S01]  /*79c0*/  @!P3 IMAD.IADD R14, R14, 0x1, -R29.reuse ;  /* 0x000000010e0eb824 */ /* 0x100fe200078e0a1d */
[----:B------:R-:W-:Y:S01]  /*79d0*/  ISETP.GT.U32.AND P3, PT, R29, R8, PT ;  /* 0x000000081d00720c */ /* 0x000fe20003f64070 */
[--C-:B------:R-:W-:Y:S01]  /*79e0*/  @!P4 IMAD.IADD R27, R27, 0x1, -R29.reuse ;  /* 0x000000011b1bc824 */ /* 0x100fe200078e0a1d */
[C---:B------:R-:W-:Y:S02]  /*79f0*/  ISETP.GT.U32.AND P4, PT, R29.reuse, R9, PT ;  /* 0x000000091d00720c */ /* 0x040fe40003f84070 */
[C---:B------:R-:W-:Y:S02]  /*7a00*/  ISETP.GT.U32.AND P0, PT, R29.reuse, R11, PT ;  /* 0x0000000b1d00720c */ /* 0x040fe40003f04070 */
[----:B------:R-:W-:Y:S01]  /*7a10*/  ISETP.GT.U32.AND P1, PT, R29, R12, PT ;  /* 0x0000000c1d00720c */ /* 0x000fe20003f24070 */
[--C-:B------:R-:W-:Y:S01]  /*7a20*/  @!P2 IMAD.IADD R7, R7, 0x1, -R29.reuse ;  /* 0x000000010707a824 */ /* 0x100fe200078e0a1d */
[----:B------:R-:W-:Y:S01]  /*7a30*/  ISETP.GT.U32.AND P2, PT, R29, R13, PT ;  /* 0x0000000d1d00720c */ /* 0x000fe20003f44070 */
[----:B------:R-:W-:-:S04]  /*7a40*/  @!P5 IMAD.IADD R10, R10, 0x1, -R29 ;  /* 0x000000010a0ad824 */ /* 0x000fc800078e0a1d */
[--C-:B------:R-:W-:Y:S01]  /*7a50*/  @!P3 IMAD.IADD R8, R8, 0x1, -R29.reuse ;  /* 0x000000010808b824 */ /* 0x100fe200078e0a1d */
[----:B------:R-:W-:Y:S01]  /*7a60*/  ISETP.GT.U32.AND P3, PT, R29, R27, PT ;  /* 0x0000001b1d00720c */ /* 0x000fe20003f64070 */
[--C-:B------:R-:W-:Y:S02]  /*7a70*/  @!P4 IMAD.IADD R9, R9, 0x1, -R29.reuse ;  /* 0x000000010909c824 */ /* 0x100fe400078e0a1d */
[--C-:B------:R-:W-:Y:S01]  /*7a80*/  @!P0 IMAD.IADD R11, R11, 0x1, -R29.reuse ;  /* 0x000000010b0b8824 */ /* 0x100fe200078e0a1d */
[C---:B------:R-:W-:Y:S01]  /*7a90*/  ISETP.GT.U32.AND P4, PT, R29.reuse, R15, PT ;  /* 0x0000000f1d00720c */ /* 0x040fe20003f84070 */
[--C-:B------:R-:W-:Y:S01]  /*7aa0*/  @!P1 IMAD.IADD R12, R12, 0x1, -R29.reuse ;  /* 0x000000010c0c9824 */ /* 0x100fe200078e0a1d */
[C---:B------:R-:W-:Y:S02]  /*7ab0*/  ISETP.GT.U32.AND P6, PT, R29.reuse, R14, PT ;  /* 0x0000000e1d00720c */ /* 0x040fe40003fc4070 */
[C---:B------:R-:W-:Y:S02]  /*7ac0*/  ISETP.GT.U32.AND P5, PT, R29.reuse, R16, PT ;  /* 0x000000101d00720c */ /* 0x040fe40003fa4070 */
[----:B------:R-:W-:Y:S01]  /*7ad0*/  ISETP.GT.U32.AND P0, PT, R29, R17, PT ;  /* 0x000000111d00720c */ /* 0x000fe20003f04070 */
[----:B------:R-:W-:-:S02]  /*7ae0*/  @!P2 IMAD.IADD R13, R13, 0x1, -R29 ;  /* 0x000000010d0da824 */ /* 0x000fc400078e0a1d */
[--C-:B------:R-:W-:Y:S01]  /*7af0*/  @!P3 IMAD.IADD R27, R27, 0x1, -R29.reuse ;  /* 0x000000011b1bb824 */ /* 0x100fe200078e0a1d */
[C---:B------:R-:W-:Y:S02]  /*7b00*/  ISETP.GT.U32.AND P1, PT, R29.reuse, R18, PT ;  /* 0x000000121d00720c */ /* 0x040fe40003f24070 */
[----:B------:R-:W-:Y:S01]  /*7b10*/  ISETP.GT.U32.AND P2, PT, R29, R19, PT ;  /* 0x000000131d00720c */ /* 0x000fe20003f44070 */
[----:B------:R-:W-:-:S04]  /*7b20*/  @!P4 IMAD.IADD R15, R15, 0x1, -R29 ;  /* 0x000000010f0fc824 */ /* 0x000fc800078e0a1d */
[--C-:B------:R-:W-:Y:S02]  /*7b30*/  @!P5 IMAD.IADD R16, R16, 0x1, -R29.reuse ;  /* 0x000000011010d824 */ /* 0x100fe400078e0a1d */
[--C-:B------:R-:W-:Y:S02]  /*7b40*/  @!P0 IMAD.IADD R17, R17, 0x1, -R29.reuse ;  /* 0x0000000111118824 */ /* 0x100fe400078e0a1d */
[--C-:B------:R-:W-:Y:S01]  /*7b50*/  @!P6 IMAD.IADD R14, R14, 0x1, -R29.reuse ;  /* 0x000000010e0ee824 */ /* 0x100fe200078e0a1d */
[----:B------:R-:W-:Y:S01]  /*7b60*/  ISETP.GT.U32.AND P6, PT, R29, R20, PT ;  /* 0x000000141d00720c */ /* 0x000fe20003fc4070 */
[--C-:B------:R-:W-:Y:S02]  /*7b70*/  @!P1 IMAD.IADD R18, R18, 0x1, -R29.reuse ;  /* 0x0000000112129824 */ /* 0x100fe400078e0a1d */
[--C-:B------:R-:W-:Y:S01]  /*7b80*/  @!P2 IMAD.IADD R19, R19, 0x1, -R29.reuse ;  /* 0x000000011313a824 */ /* 0x100fe200078e0a1d */
[----:B------:R0:W-:Y:S04]  /*7b90*/  STL [R1+0x13c], R7 ;  /* 0x00013c0701007387 */ /* 0x0001e80000100800 */
[----:B0-----:R-:W3:Y:S05]  /*7ba0*/  LDL.LU R7, [R1+0x2798] ;  /* 0x0027980001077983 */ /* 0x001eea0000300800 */
[----:B------:R-:W-:Y:S01]  /*7bb0*/  @!P6 IMAD.IADD R20, R20, 0x1, -R29 ;  /* 0x000000011414e824 */ /* 0x000fe200078e0a1d */
[----:B------:R0:W-:Y:S04]  /*7bc0*/  STL [R1+0x12c], R8 ;  /* 0x00012c0801007387 */ /* 0x0001e80000100800 */
[----:B0-----:R-:W4:Y:S04]  /*7bd0*/  LDL.LU R8, [R1+0x2794] ;  /* 0x0027940001087983 */ /* 0x001f280000300800 */
[----:B------:R0:W-:Y:S04]  /*7be0*/  STL [R1+0x104], R9 ;  /* 0x0001040901007387 */ /* 0x0001e80000100800 */
[----:B0-----:R-:W3:Y:S04]  /*7bf0*/  LDL.LU R9, [R1+0x2790] ;  /* 0x0027900001097983 */ /* 0x001ee80000300800 */
[----:B------:R0:W-:Y:S04]  /*7c00*/  STL [R1+0x110], R10 ;  /* 0x0001100a01007387 */ /* 0x0001e80000100800 */
[----:B0-----:R-:W3:Y:S04]  /*7c10*/  LDL.LU R10, [R1+0x278c] ;  /* 0x00278c00010a7983 */ /* 0x001ee80000300800 */
[----:B------:R0:W-:Y:S04]  /*7c20*/  STL [R1+0x114], R11 ;  /* 0x0001140b01007387 */ /* 0x0001e80000100800 */
[----:B0-----:R-:W3:Y:S04]  /*7c30*/  LDL.LU R11, [R1+0x2788] ;  /* 0x00278800010b7983 */ /* 0x001ee80000300800 */
[----:B------:R0:W-:Y:S04]  /*7c40*/  STL [R1+0x10c], R12 ;  /* 0x00010c0c01007387 */ /* 0x0001e80000100800 */
[----:B0-----:R-:W3:Y:S04]  /*7c50*/  LDL.LU R12, [R1+0x2784] ;  /* 0x00278400010c7983 */ /* 0x001ee80000300800 */
[----:B------:R0:W-:Y:S01]  /*7c60*/  STL [R1+0xc8], R13 ;  /* 0x0000c80d01007387 */ /* 0x0001e20000100800 */
[----:B------:R-:W-:-:S03]  /*7c70*/  IMAD.HI.U32 R0, R0, R21, RZ ;  /* 0x0000001500007227 */ /* 0x000fc600078e00ff */
[----:B0-----:R-:W3:Y:S04]  /*7c80*/  LDL.LU R13, [R1+0x2780] ;  /* 0x00278000010d7983 */ /* 0x001ee80000300800 */
[----:B------:R0:W-:Y:S04]  /*7c90*/  STL [R1+0xd8], R14 ;  /* 0x0000d80e01007387 */ /* 0x0001e80000100800 */
[----:B0-----:R-:W3:Y:S04]  /*7ca0*/  LDL.LU R14, [R1+0x277c] ;  /* 0x00277c00010e7983 */ /* 0x001ee80000300800 */
[----:B------:R0:W-:Y:S01]  /*7cb0*/  STL [R1+0xe0], R27 ;  /* 0x0000e01b01007387 */ /* 0x0001e20000100800 */
[----:B------:R-:W-:-:S03]  /*7cc0*/  IMAD.MOV R0, RZ, RZ, -R0 ;  /* 0x000000ffff007224 */ /* 0x000fc600078e0a00 */
[----:B0-----:R-:W3:Y:S01]  /*7cd0*/  LDL.LU R27, [R1+0x2778] ;  /* 0x00277800011b7983 */ /* 0x001ee20000300800 */
[C---:B--2---:R-:W-:Y:S02]  /*7ce0*/  ISETP.GT.U32.AND P3, PT, R29.reuse, R26, PT ;  /* 0x0000001a1d00720c */ /* 0x044fe40003f64070 */
[C---:B------:R-:W-:Y:S02]  /*7cf0*/  ISETP.GT.U32.AND P4, PT, R29.reuse, R25, PT ;  /* 0x000000191d00720c */ /* 0x040fe40003f84070 */
[----:B------:R-:W-:-:S09]  /*7d00*/  ISETP.GT.U32.AND P5, PT, R29, R24, PT ;  /* 0x000000181d00720c */ /* 0x000fd20003fa4070 */
[--C-:B------:R-:W-:Y:S01]  /*7d10*/  @!P3 IMAD.IADD R26, R26, 0x1, -R29.reuse ;  /* 0x000000011a1ab824 */ /* 0x100fe200078e0a1d */
[C---:B------:R-:W-:Y:S02]  /*7d20*/  ISETP.GT.U32.AND P3, PT, R29.reuse, R15, PT ;  /* 0x0000000f1d00720c */ /* 0x040fe40003f64070 */
[C---:B------:R-:W-:Y:S02]  /*7d30*/  ISETP.GT.U32.AND P0, PT, R29.reuse, R23, PT ;  /* 0x000000171d00720c */ /* 0x040fe40003f04070 */
[----:B------:R-:W-:Y:S01]  /*7d40*/  ISETP.GT.U32.AND P1, PT, R29, R22, PT ;  /* 0x000000161d00720c */ /* 0x000fe20003f24070 */
[--C-:B------:R-:W-:Y:S01]  /*7d50*/  @!P4 IMAD.IADD R25, R25, 0x1, -R29.reuse ;  /* 0x000000011919c824 */ /* 0x100fe200078e0a1d */
[C---:B------:R-:W-:Y:S01]  /*7d60*/  ISETP.GT.U32.AND P4, PT, R29.reuse, R16, PT ;  /* 0x000000101d00720c */ /* 0x040fe20003f84070 */
[----:B------:R-:W-:Y:S01]  /*7d70*/  @!P5 IMAD.IADD R24, R24, 0x1, -R29 ;  /* 0x000000011818d824 */ /* 0x000fe200078e0a1d */
[C---:B------:R-:W-:Y:S02]  /*7d80*/  ISETP.GT.U32.AND P5, PT, R29.reuse, R17, PT ;  /* 0x000000111d00720c */ /* 0x040fe40003fa4070 */
[----:B------:R-:W-:-:S05]  /*7d90*/  ISETP.GT.U32.AND P2, PT, R29, R28, PT ;  /* 0x0000001c1d00720c */ /* 0x000fca0003f44070 */
[--C-:B------:R-:W-:Y:S01]  /*7da0*/  @!P0 IMAD.IADD R23, R23, 0x1, -R29.reuse ;  /* 0x0000000117178824 */ /* 0x100fe200078e0a1d */
[C---:B------:R-:W-:Y:S01]  /*7db0*/  ISETP.GT.U32.AND P0, PT, R29.reuse, R18, PT ;  /* 0x000000121d00720c */ /* 0x040fe20003f04070 */
[--C-:B------:R-:W-:Y:S01]  /*7dc0*/  @!P1 IMAD.IADD R22, R22, 0x1, -R29.reuse ;  /* 0x0000000116169824 */ /* 0x100fe200078e0a1d */
[----:B------:R-:W-:Y:S01]  /*7dd0*/  ISETP.GT.U32.AND P1, PT, R29, R19, PT ;  /* 0x000000131d00720c */ /* 0x000fe20003f24070 */
[--C-:B------:R-:W-:Y:S01]  /*7de0*/  @!P3 IMAD.IADD R15, R15, 0x1, -R29.reuse ;  /* 0x000000010f0fb824 */ /* 0x100fe200078e0a1d */
[C---:B------:R-:W-:Y:S01]  /*7df0*/  ISETP.GT.U32.AND P3, PT, R29.reuse, R26, PT ;  /* 0x0000001a1d00720c */ /* 0x040fe20003f64070 */
[--C-:B------:R-:W-:Y:S02]  /*7e00*/  @!P4 IMAD.IADD R16, R16, 0x1, -R29.reuse ;  /* 0x000000011010c824 */ /* 0x100fe400078e0a1d */
[--C-:B------:R-:W-:Y:S01]  /*7e10*/  @!P2 IMAD.IADD R28, R28, 0x1, -R29.reuse ;  /* 0x000000011c1ca824 */ /* 0x100fe200078e0a1d */
[----:B------:R-:W-:Y:S01]  /*7e20*/  ISETP.GT.U32.AND P2, PT, R29, R20, PT ;  /* 0x000000141d00720c */ /* 0x000fe20003f44070 */
[--C-:B------:R-:W-:Y:S01]  /*7e30*/  @!P5 IMAD.IADD R17, R17, 0x1, -R29.reuse ;  /* 0x000000011111d824 */ /* 0x100fe200078e0a1d */
[C---:B------:R-:W-:Y:S01]  /*7e40*/  ISETP.GT.U32.AND P4, PT, R29.reuse, R25, PT ;  /* 0x000000191d00720c */ /* 0x040fe20003f84070 */
[----:B------:R0:W-:Y:S01]  /*7e50*/  STL [R1+0xf4], R15 ;  /* 0x0000f40f01007387 */ /* 0x0001e20000100800 */
[C---:B------:R-:W-:Y:S01]  /*7e60*/  ISETP.GT.U32.AND P5, PT, R29.reuse, R24, PT ;  /* 0x000000181d00720c */ /* 0x040fe20003fa4070 */
[--C-:B------:R-:W-:Y:S01]  /*7e70*/  @!P0 IMAD.IADD R18, R18, 0x1, -R29.reuse ;  /* 0x0000000112128824 */ /* 0x100fe200078e0a1d */
[----:B------:R-:W-:Y:S01]  /*7e80*/  ISETP.GT.U32.AND P0, PT, R29, R23, PT ;  /* 0x000000171d00720c */ /* 0x000fe20003f04070 */
[--C-:B------:R-:W-:Y:S01]  /*7e90*/  @!P1 IMAD.IADD R19, R19, 0x1, -R29.reuse ;  /* 0x0000000113139824 */ /* 0x100fe200078e0a1d */
[----:B------:R-:W-:Y:S01]  /*7ea0*/  ISETP.GT.U32.AND P1, PT, R29, R22, PT ;  /* 0x000000161d00720c */ /* 0x000fe20003f24070 */
[----:B0-----:R-:W2:Y:S04]  /*7eb0*/  LDL.LU R15, [R1+0x2774] ;  /* 0x00277400010f7983 */ /* 0x001ea80000300800 */
[--C-:B------:R-:W-:Y:S01]  /*7ec0*/  @!P2 IMAD.IADD R20, R20, 0x1, -R29.reuse ;  /* 0x000000011414a824 */ /* 0x100fe200078e0a1d */
[----:B------:R0:W-:Y:S01]  /*7ed0*/  STL [R1+0xdc], R16 ;  /* 0x0000dc1001007387 */ /* 0x0001e20000100800 */
[----:B------:R-:W-:-:S02]  /*7ee0*/  @!P3 IMAD.IADD R26, R26, 0x1, -R29 ;  /* 0x000000011a1ab824 */ /* 0x000fc400078e0a1d */
[----:B------:R-:W-:Y:S01]  /*7ef0*/  @!P4 IMAD.IADD R25, R25, 0x1, -R29 ;  /* 0x000000011919c824 */ /* 0x000fe200078e0a1d */
[----:B0-----:R-:W2:Y:S04]  /*7f00*/  LDL.LU R16, [R1+0x2770] ;  /* 0x0027700001107983 */ /* 0x001ea80000300800 */
[----:B------:R0:W-:Y:S01]  /*7f10*/  STL [R1+0xd0], R17 ;  /* 0x0000d01101007387 */ /* 0x0001e20000100800 */
[----:B------:R-:W-:Y:S02]  /*7f20*/  IMAD R0, R29, R0, R21 ;  /* 0x000000001d007224 */ /* 0x000fe400078e0215 */
[--C-:B------:R-:W-:Y:S01]  /*7f30*/  @!P5 IMAD.IADD R24, R24, 0x1, -R29.reuse ;  /* 0x000000011818d824 */ /* 0x100fe200078e0a1d */
[----:B0-----:R-:W2:Y:S04]  /*7f40*/  LDL.LU R17, [R1+0x276c] ;  /* 0x00276c0001117983 */ /* 0x001ea80000300800 */
[----:B------:R0:W-:Y:S01]  /*7f50*/  STL [R1+0x20], R18 ;  /* 0x0000201201007387 */ /* 0x0001e20000100800 */
[----:B------:R-:W-:-:S03]  /*7f60*/  @!P0 IMAD.IADD R23, R23, 0x1, -R29 ;  /* 0x0000000117178824 */ /* 0x000fc600078e0a1d */
[----:B0-----:R-:W2:Y:S04]  /*7f70*/  LDL.LU R18, [R1+0x2768] ;  /* 0x0027680001127983 */ /* 0x001ea80000300800 */
[----:B------:R0:W-:Y:S01]  /*7f80*/  STL [R1+0x1c], R19 ;  /* 0x00001c1301007387 */ /* 0x0001e20000100800 */
[----:B------:R-:W-:-:S03]  /*7f90*/  @!P1 IMAD.IADD R22, R22, 0x1, -R29 ;  /* 0x0000000116169824 */ /* 0x000fc600078e0a1d */
[----:B0-----:R-:W2:Y:S04]  /*7fa0*/  LDL.LU R19, [R1+0x2764] ;  /* 0x0027640001137983 */ /* 0x001ea80000300800 */
[----:B------:R0:W-:Y:S04]  /*7fb0*/  STL [R1+0x18], R20 ;  /* 0x0000181401007387 */ /* 0x0001e80000100800 */
[----:B0-----:R-:W2:Y:S04]  /*7fc0*/  LDL.LU R20, [R1+0x2760] ;  /* 0x0027600001147983 */ /* 0x001ea80000300800 */
[----:B------:R-:W2:Y:S04]  /*7fd0*/  LDL.LU R21, [R1+0x275c] ;  /* 0x00275c0001157983 */ /* 0x000ea80000300800 */
[----:B------:R0:W-:Y:S04]  /*7fe0*/  STL [R1+0x14], R26 ;  /* 0x0000141a01007387 */ /* 0x0001e80000100800 */
[----:B0-----:R-:W4:Y:S04]  /*7ff0*/  LDL.LU R26, [R1+0x2758] ;  /* 0x00275800011a7983 */ /* 0x001f280000300800 */
[----:B------:R0:W-:Y:S04]  /*8000*/  STL [R1+0x10], R25 ;  /* 0x0000101901007387 */ /* 0x0001e80000100800 */
[----:B0-----:R-:W4:Y:S04]  /*8010*/  LDL.LU R25, [R1+0x2754] ;  /* 0x0027540001197983 */ /* 0x001f280000300800 */
[----:B------:R0:W-:Y:S04]  /*8020*/  STL [R1+0xc], R24 ;  /* 0x00000c1801007387 */ /* 0x0001e80000100800 */
[----:B0-----:R-:W4:Y:S04]  /*8030*/  LDL.LU R24, [R1+0x2750] ;  /* 0x0027500001187983 */ /* 0x001f280000300800 */
[----:B------:R0:W-:Y:S04]  /*8040*/  STL [R1+0x8], R23 ;  /* 0x0000081701007387 */ /* 0x0001e80000100800 */
[----:B0-----:R-:W4:Y:S04]  /*8050*/  LDL.LU R23, [R1+0x274c] ;  /* 0x00274c0001177983 */ /* 0x001f280000300800 */
[----:B------:R0:W-:Y:S04]  /*8060*/  STL [R1+0x4], R22 ;  /* 0x0000041601007387 */ /* 0x0001e80000100800 */
[----:B0-----:R-:W4:Y:S01]  /*8070*/  LDL.LU R22, [R1+0x2748] ;  /* 0x0027480001167983 */ /* 0x001f220000300800 */
[----:B------:R-:W-:-:S13]  /*8080*/  ISETP.GT.U32.AND P2, PT, R29, R28, PT ;  /* 0x0000001c1d00720c */ /* 0x000fda0003f44070 */
[----:B------:R-:W-:Y:S01]  /*8090*/  @!P2 IMAD.IADD R28, R28, 0x1, -R29 ;  /* 0x000000011c1ca824 */ /* 0x000fe200078e0a1d */
[----:B---3--:R-:W-:-:S13]  /*80a0*/  ISETP.GT.U32.AND P6, PT, R29, R27, PT ;  /* 0x0000001b1d00720c */ /* 0x008fda0003fc4070 */
[----:B------:R-:W-:-:S05]  /*80b0*/  @!P6 IMAD.IADD R27, R27, 0x1, -R29 ;  /* 0x000000011b1be824 */ /* 0x000fca00078e0a1d */
[----:B------:R-:W-:-:S13]  /*80c0*/  ISETP.GT.U32.AND P6, PT, R29, R27, PT ;  /* 0x0000001b1d00720c */ /* 0x000fda0003fc4070 */
[----:B------:R-:W-:-:S05]  /*80d0*/  @!P6 IMAD.IADD R27, R27, 0x1, -R29 ;  /* 0x000000011b1be824 */ /* 0x000fca00078e0a1d */
[----:B------:R-:W-:Y:S04]  /*80e0*/  STL [R1+0x2724], R27 ;  /* 0x0027241b01007387 */ /* 0x000fe80000100800 */
[----:B------:R-:W-:Y:S01]  /*80f0*/  STL [R1], R28 ;  /* 0x0000001c01007387 */ /* 0x000fe20000100800 */
[C---:B--2---:R-:W-:Y:S02]  /*8100*/  ISETP.GT.U32.AND P2, PT, R29.reuse, R21, PT ;  /* 0x000000151d00720c */ /* 0x044fe40003f44070 */
[C---:B----4-:R-:W-:Y:S02]  /*8110*/  ISETP.GT.U32.AND P3, PT, R29.reuse, R26, PT ;  /* 0x0000001a1d00720c */ /* 0x050fe40003f64070 */
[C---:B------:R-:W-:Y:S02]  /*8120*/  ISETP.GT.U32.AND P6, PT, R29.reuse, R20, PT ;  /* 0x000000141d00720c */ /* 0x040fe40003fc4070 */
[----:B------:R-:W-:-:S09]  /*8130*/  ISETP.GT.U32.AND P4, PT, R29, R25, PT ;  /* 0x000000191d00720c */ /* 0x000fd20003f84070 */
[--C-:B------:R-:W-:Y:S01]  /*8140*/  @!P3 IMAD.IADD R26, R26, 0x1, -R29.reuse ;  /* 0x000000011a1ab824 */ /* 0x100fe200078e0a1d */
[C---:B------:R-:W-:Y:S02]  /*8150*/  ISETP.GT.U32.AND P3, PT, R29.reuse, R19, PT ;  /* 0x000000131d00720c */ /* 0x040fe40003f64070 */
[----:B------:R-:W-:Y:S01]  /*8160*/  ISETP.GT.U32.AND P5, PT, R29, R24, PT ;  /* 0x000000181d00720c */ /* 0x000fe20003fa4070 */
[----:B------:R-:W-:Y:S01]  /*8170*/  @!P4 IMAD.IADD R25, R25, 0x1, -R29 ;  /* 0x000000011919c824 */ /* 0x000fe200078e0a1d */
[C---:B------:R-:W-:Y:S02]  /*8180*/  ISETP.GT.U32.AND P4, PT, R29.reuse, R18, PT ;  /* 0x000000121d00720c */ /* 0x040fe40003f84070 */
[----:B------:R-:W-:-:S09]  /*8190*/  ISETP.GT.U32.AND P0, PT, R29, R23, PT ;  /* 0x000000171d00720c */ /* 0x000fd20003f04070 */
[--C-:B------:R-:W-:Y:S01]  /*81a0*/  @!P5 IMAD.IADD R24, R24, 0x1, -R29.reuse ;  /* 0x000000011818d824 */ /* 0x100fe200078e0a1d */
[C---:B------:R-:W-:Y:S02]  /*81b0*/  ISETP.GT.U32.AND P5, PT, R29.reuse, R17, PT ;  /* 0x000000111d00720c */ /* 0x040fe40003fa4070 */
[----:B------:R-:W-:Y:S01]  /*81c0*/  ISETP.GT.U32.AND P1, PT, R29, R22, PT ;  /* 0x000000161d00720c */ /* 0x000fe20003f24070 */
[--C-:B------:R-:W-:Y:S01]  /*81d0*/  @!P0 IMAD.IADD R23, R23, 0x1, -R29.reuse ;  /* 0x0000000117178824 */ /* 0x100fe200078e0a1d */
[----:B------:R-:W-:Y:S01]  /*81e0*/  ISETP.GT.U32.AND P0, PT, R29, R16, PT ;  /* 0x000000101d00720c */ /* 0x000fe20003f04070 */
[----:B------:R-:W-:Y:S01]  /*81f0*/  @!P2 IMAD.IADD R21, R21, 0x1, -R29 ;  /* 0x000000011515a824 */ /* 0x000fe200078e0a1d */
[----:B------:R-:W-:-:S09]  /*8200*/  ISETP.GT.U32.AND P2, PT, R29, R14, PT ;  /* 0x0000000e1d00720c */ /* 0x000fd20003f44070 */
[--C-:B------:R-:W-:Y:S01]  /*8210*/  @!P1 IMAD.IADD R22, R22, 0x1, -R29.reuse ;  /* 0x0000000116169824 */ /* 0x100fe200078e0a1d */
[C---:B------:R-:W-:Y:S01]  /*8220*/  ISETP.GT.U32.AND P1, PT, R29.reuse, R15, PT ;  /* 0x0000000f1d00720c */ /* 0x040fe20003f24070 */
[--C-:B------:R-:W-:Y:S01]  /*8230*/  @!P6 IMAD.IADD R20, R20, 0x1, -R29.reuse ;  /* 0x000000011414e824 */ /* 0x100fe200078e0a1d */
[----:B------:R-:W-:Y:S01]  /*8240*/  ISETP.GT.U32.AND P6, PT, R29, R26, PT ;  /* 0x0000001a1d00720c */ /* 0x000fe20003fc4070 */
        /* <DEDUP_REMOVED lines=8> */
[----:B------:R-:W-:-:S02]  /*82d0*/  @!P2 IMAD.IADD R14, R14, 0x1, -R29 ;  /* 0x000000010e0ea824 */ /* 0x000fc400078e0a1d */
[--C-:B------:R-:W-:Y:S01]  /*82e0*/  @!P1 IMAD.IADD R15, R15, 0x1, -R29.reuse ;  /* 0x000000010f0f9824 */ /* 0x100fe200078e0a1d */
[C---:B------:R-:W-:Y:S02]  /*82f0*/  ISETP.GT.U32.AND P1, PT, R29.reuse, R21, PT ;  /* 0x000000151d00720c */ /* 0x040fe40003f24070 */
[----:B------:R-:W-:Y:S01]  /*8300*/  ISETP.GT.U32.AND P2, PT, R29, R20, PT ;  /* 0x000000141d00720c */ /* 0x000fe20003f44070 */
[--C-:B------:R-:W-:Y:S02]  /*8310*/  @!P6 IMAD.IADD R26, R26, 0x1, -R29.reuse ;  /* 0x000000011a1ae824 */ /* 0x100fe400078e0a1d */
[--C-:B------:R-:W-:Y:S02]  /*8320*/  @!P3 IMAD.IADD R25, R25, 0x1, -R29.reuse ;  /* 0x000000011919b824 */ /* 0x100fe400078e0a1d */
[--C-:B------:R-:W-:Y:S02]  /*8330*/  @!P4 IMAD.IADD R24, R24, 0x1, -R29.reuse ;  /* 0x000000011818c824 */ /* 0x100fe400078e0a1d */
[--C-:B------:R-:W-:Y:S01]  /*8340*/  @!P5 IMAD.IADD R23, R23, 0x1, -R29.reuse ;  /* 0x000000011717d824 */ /* 0x100fe200078e0a1d */
[----:B------:R-:W-:Y:S01]  /*8350*/  STL [R1+0x2720], R26 ;  /* 0x0027201a01007387 */ /* 0x000fe20000100800 */
[----:B------:R-:W-:-:S02]  /*8360*/  @!P0 IMAD.IADD R22, R22, 0x1, -R29 ;  /* 0x0000000116168824 */ /* 0x000fc400078e0a1d */
[--C-:B------:R-:W-:Y:S01]  /*8370*/  @!P1 IMAD.IADD R21, R21, 0x1, -R29.reuse ;  /* 0x0000000115159824 */ /* 0x100fe200078e0a1d */
[----:B------:R-:W-:Y:S01]  /*8380*/  STL [R1+0x271c], R25 ;  /* 0x00271c1901007387 */ /* 0x000fe20000100800 */
[----:B------:R-:W-:-:S03]  /*8390*/  @!P2 IMAD.IADD R20, R20, 0x1, -R29 ;  /* 0x000000011414a824 */ /* 0x000fc600078e0a1d */
[----:B------:R0:W-:Y:S04]  /*83a0*/  STL [R1+0x2728], R24 ;  /* 0x0027281801007387 */ /* 0x0001e80000100800 */
[----:B------:R-:W-:Y:S04]  /*83b0*/  STL [R1+0x272c], R23 ;  /* 0x00272c1701007387 */ /* 0x000fe80000100800 */
[----:B------:R-:W-:Y:S04]  /*83c0*/  STL [R1+0x2730], R22 ;  /* 0x0027301601007387 */ /* 0x000fe80000100800 */
[----:B------:R-:W-:Y:S04]  /*83d0*/  STL [R1+0x2734], R21 ;  /* 0x0027341501007387 */ /* 0x000fe80000100800 */
[----:B0-----:R-:W2:Y:S04]  /*83e0*/  LDL R24, [R1+0xfd0] ;  /* 0x000fd00001187983 */ /* 0x001ea80000100800 */
[----:B------:R-:W3:Y:S04]  /*83f0*/  LDL R26, [R1+0xfd4] ;  /* 0x000fd400011a7983 */ /* 0x000ee80000100800 */
[----:B------:R-:W4:Y:S04]  /*8400*/  LDL R27, [R1+0xfd8] ;  /* 0x000fd800011b7983 */ /* 0x000f280000100800 */
[----:B------:R-:W4:Y:S04]  /*8410*/  LDL R28, [R1+0xfdc] ;  /* 0x000fdc00011c7983 */ /* 0x000f280000100800 */
[----:B------:R0:W-:Y:S04]  /*8420*/  STL [R1+0x2738], R20 ;  /* 0x0027381401007387 */ /* 0x0001e80000100800 */
[----:B0-----:R-:W4:Y:S01]  /*8430*/  LDL.LU R20, [R1+0x19c] ;  /* 0x00019c0001147983 */ /* 0x001f220000300800 */
[----:B------:R-:W-:-:S02]  /*8440*/  ISETP.GT.U32.AND P4, PT, R29, R18, PT ;  /* 0x000000121d00720c */ /* 0x000fc40003f84070 */
[C---:B------:R-:W-:Y:S02]  /*8450*/  ISETP.GT.U32.AND P3, PT, R29.reuse, R19, PT ;  /* 0x000000131d00720c */ /* 0x040fe40003f64070 */
[C---:B------:R-:W-:Y:S02]  /*8460*/  ISETP.GT.U32.AND P5, PT, R29.reuse, R17, PT ;  /* 0x000000111d00720c */ /* 0x040fe40003fa4070 */
[C---:B------:R-:W-:Y:S02]  /*8470*/  ISETP.GT.U32.AND P1, PT, R29.reuse, R14, PT ;  /* 0x0000000e1d00720c */ /* 0x040fe40003f24070 */
[----:B------:R-:W-:-:S05]  /*8480*/  ISETP.GT.U32.AND P2, PT, R29, R13, PT ;  /* 0x0000000d1d00720c */ /* 0x000fca0003f44070 */
[--C-:B------:R-:W-:Y:S01]  /*8490*/  @!P4 IMAD.IADD R18, R18, 0x1, -R29.reuse ;  /* 0x000000011212c824 */ /* 0x100fe200078e0a1d */
[----:B------:R-:W-:Y:S01]  /*84a0*/  ISETP.GT.U32.AND P4, PT, R29, R11, PT ;  /* 0x0000000b1d00720c */ /* 0x000fe20003f84070 */
[--C-:B------:R-:W-:Y:S01]  /*84b0*/  @!P3 IMAD.IADD R19, R19, 0x1, -R29.reuse ;  /* 0x000000011313b824 */ /* 0x100fe200078e0a1d */
[----:B------:R-:W-:Y:S01]  /*84c0*/  ISETP.GT.U32.AND P3, PT, R29, R12, PT ;  /* 0x0000000c1d00720c */ /* 0x000fe20003f64070 */
[--C-:B------:R-:W-:Y:S01]  /*84d0*/  @!P5 IMAD.IADD R17, R17, 0x1, -R29.reuse ;  /* 0x000000011111d824 */ /* 0x100fe200078e0a1d */
[C---:B------:R-:W-:Y:S01]  /*84e0*/  ISETP.GT.U32.AND P5, PT, R29.reuse, R10, PT ;  /* 0x0000000a1d00720c */ /* 0x040fe20003fa4070 */
[--C-:B------:R-:W-:Y:S01]  /*84f0*/  @!P1 IMAD.IADD R14, R14, 0x1, -R29.reuse ;  /* 0x000000010e0e9824 */ /* 0x100fe200078e0a1d */
[----:B------:R-:W-:Y:S01]  /*8500*/  ISETP.GT.U32.AND P1, PT, R29, R7, PT ;  /* 0x000000071d00720c */ /* 0x000fe20003f24070 */
[--C-:B------:R-:W-:Y:S01]  /*8510*/  @!P2 IMAD.IADD R13, R13, 0x1, -R29.reuse ;  /* 0x000000010d0da824 */ /* 0x100fe200078e0a1d */
[----:B------:R-:W-:Y:S01]  /*8520*/  ISETP.GT.U32.AND P2, PT, R29, R6, PT ;  /* 0x000000061d00720c */ /* 0x000fe20003f44070 */
[----:B------:R0:W-:Y:S04]  /*8530*/  STL [R1+0x273c], R19 ;  /* 0x00273c1301007387 */ /* 0x0001e80000100800 */
[--C-:B------:R-:W-:Y:S01]  /*8540*/  @!P4 IMAD.IADD R11, R11, 0x1, -R29.reuse ;  /* 0x000000010b0bc824 */ /* 0x100fe200078e0a1d */
[----:B------:R-:W-:Y:S01]  /*8550*/  ISETP.GT.U32.AND P4, PT, R29, R4, PT ;  /* 0x000000041d00720c */ /* 0x000fe20003f84070 */
[----:B------:R-:W1:Y:S04]  /*8560*/  S2R R25, SR_TID.X ;  /* 0x0000000000197919 */ /* 0x000e680000002100 */
[----:B0-----:R-:W0:Y:S01]  /*8570*/  S2R R19, SR_TID.X ;  /* 0x0000000000137919 */ /* 0x001e220000002100 */
[----:B------:R-:W-:-:S03]  /*8580*/  @!P3 IMAD.IADD R12, R12, 0x1, -R29 ;  /* 0x000000010c0cb824 */ /* 0x000fc600078e0a1d */
[----:B------:R1:W-:Y:S01]  /*8590*/  STL [R1+0x2740], R18 ;  /* 0x0027401201007387 */ /* 0x0003e20000100800 */
[--C-:B------:R-:W-:Y:S02]  /*85a0*/  @!P5 IMAD.IADD R10, R10, 0x1, -R29.reuse ;  /* 0x000000010a0ad824 */ /* 0x100fe400078e0a1d */
[--C-:B------:R-:W-:Y:S01]  /*85b0*/  @!P1 IMAD.IADD R7, R7, 0x1, -R29.reuse ;  /* 0x0000000107079824 */ /* 0x100fe200078e0a1d */
[----:B-1----:R-:W1:Y:S01]  /*85c0*/  S2R R18, SR_TID.X ;  /* 0x0000000000127919 */ /* 0x002e620000002100 */
[--C-:B------:R-:W-:Y:S01]  /*85d0*/  @!P2 IMAD.IADD R6, R6, 0x1, -R29.reuse ;  /* 0x000000010606a824 */ /* 0x100fe200078e0a1d */
[C---:B------:R-:W-:Y:S01]  /*85e0*/  ISETP.GT.U32.AND P1, PT, R29.reuse, R13, PT ;  /* 0x0000000d1d00720c */ /* 0x040fe20003f24070 */
[----:B------:R-:W-:Y:S01]  /*85f0*/  @!P4 IMAD.IADD R4, R4, 0x1, -R29 ;  /* 0x000000010404c824 */ /* 0x000fe200078e0a1d */
[C---:B------:R-:W-:Y:S01]  /*8600*/  ISETP.GT.U32.AND P2, PT, R29.reuse, R12, PT ;  /* 0x0000000c1d00720c */ /* 0x040fe20003f44070 */
[----:B------:R-:W4:Y:S01]  /*8610*/  LDL R22, [R1+0xfcc] ;  /* 0x000fcc0001167983 */ /* 0x000f220000100800 */
[----:B------:R-:W-:Y:S01]  /*8620*/  ISETP.GT.U32.AND P4, PT, R29, R10, PT ;  /* 0x0000000a1d00720c */ /* 0x000fe20003f84070 */
[----:B------:R-:W-:-:S02]  /*8630*/  IMAD.SHL.U32 R25, R25, 0x200, RZ ;  /* 0x0000020019197824 */ /* 0x000fc400078e00ff */
[----:B------:R-:W4:Y:S01]  /*8640*/  LDL R23, [R1+0x25e0] ;  /* 0x0025e00001177983 */ /* 0x000f220000100800 */
[----:B0-----:R-:W-:-:S05]  /*8650*/  LOP3.LUT R19, R19, 0x7, RZ, 0xc0, !PT ;  /* 0x0000000713137812 */ /* 0x001fca00078ec0ff */
[--C-:B------:R-:W-:Y:S01]  /*8660*/  @!P1 IMAD.IADD R13, R13, 0x1, -R29.reuse ;  /* 0x000000010d0d9824 */ /* 0x100fe200078e0a1d */
[C---:B------:R-:W-:Y:S01]  /*8670*/  ISETP.GT.U32.AND P1, PT, R29.reuse, R7, PT ;  /* 0x000000071d00720c */ /* 0x040fe20003f24070 */
[--C-:B------:R-:W-:Y:S01]  /*8680*/  @!P2 IMAD.IADD R12, R12, 0x1, -R29.reuse ;  /* 0x000000010c0ca824 */ /* 0x100fe200078e0a1d */
[C---:B------:R-:W-:Y:S01]  /*8690*/  ISETP.GT.U32.AND P2, PT, R29.reuse, R6, PT ;  /* 0x000000061d00720c */ /* 0x040fe20003f44070 */
[--C-:B------:R-:W-:Y:S01]  /*86a0*/  @!P4 IMAD.IADD R10, R10, 0x1, -R29.reuse ;  /* 0x000000010a0ac824 */ /* 0x100fe200078e0a1d */
[----:B------:R-:W-:Y:S01]  /*86b0*/  ISETP.GT.U32.AND P4, PT, R29, R4, PT ;  /* 0x000000041d00720c */ /* 0x000fe20003f84070 */
[----:B------:R-:W-:Y:S01]  /*86c0*/  IMAD R19, R19, 0x110, RZ ;  /* 0x0000011013137824 */ /* 0x000fe200078e02ff */
[----:B------:R-:W-:Y:S01]  /*86d0*/  LOP3.LUT R21, R25, 0x2000, RZ, 0xc0, !PT ;  /* 0x0000200019157812 */ /* 0x000fe200078ec0ff */
[----:B-1----:R-:W-:Y:S01]  /*86e0*/  IMAD.SHL.U32 R18, R18, 0x2, RZ ;  /* 0x0000000212127824 */ /* 0x002fe200078e00ff */
[----:B------:R-:W4:Y:S04]  /*86f0*/  LDL R25, [R1+0x25dc] ;  /* 0x0025dc0001197983 */ /* 0x000f280000100800 */
[----:B------:R-:W-:Y:S01]  /*8700*/  LOP3.LUT R19, R19, 0x30, R18, 0x78, !PT ;  /* 0x0000003013137812 */ /* 0x000fe200078e7812 */
[----:B------:R-:W-:-:S02]  /*8710*/  @!P1 IMAD.IADD R7, R7, 0x1, -R29 ;  /* 0x0000000107079824 */ /* 0x000fc400078e0a1d */
[--C-:B------:R-:W-:Y:S02]  /*8720*/  @!P2 IMAD.IADD R6, R6, 0x1, -R29.reuse ;  /* 0x000000010606a824 */ /* 0x100fe400078e0a1d */
[----:B------:R-:W-:Y:S01]  /*8730*/  @!P4 IMAD.IADD R4, R4, 0x1, -R29 ;  /* 0x000000010404c824 */ /* 0x000fe200078e0a1d */
[----:B--2---:R-:W-:Y:S02]  /*8740*/  ISETP.GE.AND P1, PT, R24, RZ, PT ;  /* 0x000000ff1800720c */ /* 0x004fe40003f26270 */
[----:B---3--:R-:W-:Y:S02]  /*8750*/  ISETP.GE.AND P2, PT, R26, RZ, PT ;  /* 0x000000ff1a00720c */ /* 0x008fe40003f46270 */
[----:B----4-:R-:W-:Y:S01]  /*8760*/  ISETP.GE.AND P4, PT, R28, RZ, PT ;  /* 0x000000ff1c00720c */ /* 0x010fe20003f86270 */
[----:B------:R-:W-:-:S05]  /*8770*/  IMAD.IADD R18, R21, 0x1, R20 ;  /* 0x0000000115127824 */ /* 0x000fca00078e0214 */
[----:B------:R0:W-:Y:S04]  /*8780*/  STL [R1+0x9d0], R18 ;  /* 0x0009d01201007387 */ /* 0x0001e80000100800 */
[----:B------:R-:W2:Y:S04]  /*8790*/  LDL R24, [R1+0x25d4] ;  /* 0x0025d40001187983 */ /* 0x000ea80000100800 */
[----:B------:R-:W3:Y:S04]  /*87a0*/  LDL R26, [R1+0x25d8] ;  /* 0x0025d800011a7983 */ /* 0x000ee80000100800 */
[----:B------:R-:W4:Y:S01]  /*87b0*/  LDL.LU R28, [R1+0x64] ;  /* 0x00006400011c7983 */ /* 0x000f220000300800 */
[----:B------:R-:W-:-:S02]  /*87c0*/  ISETP.GT.U32.AND P0, PT, R29, R16, PT ;  /* 0x000000101d00720c */ /* 0x000fc40003f04070 */
[C---:B------:R-:W-:Y:S01]  /*87d0*/  ISETP.GT.U32.AND P6, PT, R29.reuse, R15, PT ;  /* 0x0000000f1d00720c */ /* 0x040fe20003fc4070 */
[----:B------:R-:W2:Y:S01]  /*87e0*/  LDL R20, [R1+0x25d0] ;  /* 0x0025d00001147983 */ /* 0x000ea20000100800 */
[----:B------:R-:W-:-:S09]  /*87f0*/  ISETP.GT.U32.AND P3, PT, R29, R5, PT ;  /* 0x000000051d00720c */ /* 0x000fd20003f64070 */
[--C-:B------:R-:W-:Y:S01]  /*8800*/  @!P0 IMAD.IADD R16, R16, 0x1, -R29.reuse ;  /* 0x0000000110108824 */ /* 0x100fe200078e0a1d */
[----:B------:R-:W-:Y:S01]  /*8810*/  ISETP.GT.U32.AND P0, PT, R29, R9, PT ;  /* 0x000000091d00720c */ /* 0x000fe20003f04070 */
[--C-:B------:R-:W-:Y:S01]  /*8820*/  @!P6 IMAD.IADD R15, R15, 0x1, -R29.reuse ;  /* 0x000000010f0fe824 */ /* 0x100fe200078e0a1d */
[C---:B------:R-:W-:Y:S02]  /*8830*/  ISETP.GT.U32.AND P6, PT, R29.reuse, R8, PT ;  /* 0x000000081d00720c */ /* 0x040fe40003fc4070 */
[----:B------:R-:W-:Y:S01]  /*8840*/  ISETP.GT.U32.AND P5, PT, R29, R3, PT ;  /* 0x000000031d00720c */ /* 0x000fe20003fa4070 */
[----:B------:R-:W-:Y:S01]  /*8850*/  @!P3 IMAD.IADD R5, R5, 0x1, -R29 ;  /* 0x000000010505b824 */ /* 0x000fe200078e0a1d */
[----:B------:R-:W-:-:S07]  /*8860*/  ISETP.GT.U32.AND P3, PT, R29, R11, PT ;  /* 0x0000000b1d00720c */ /* 0x000fce0003f64070 */
[--C-:B------:R-:W-:Y:S01]  /*8870*/  @!P0 IMAD.IADD R9, R9, 0x1, -R29.reuse ;  /* 0x0000000109098824 */ /* 0x100fe200078e0a1d */
[C---:B------:R-:W-:Y:S01]  /*8880*/  ISETP.GT.U32.AND P0, PT, R29.reuse, R2, PT ;  /* 0x000000021d00720c */ /* 0x040fe20003f04070 */
[--C-:B------:R-:W-:Y:S01]  /*8890*/  @!P6 IMAD.IADD R8, R8, 0x1, -R29.reuse ;  /* 0x000000010808e824 */ /* 0x100fe200078e0a1d */
[----:B------:R-:W-:Y:S01]  /*88a0*/  ISETP.GT.U32.AND P6, PT, R29, R0, PT ;  /* 0x000000001d00720c */ /* 0x000fe20003fc4070 */
[--C-:B------:R-:W-:Y:S01]  /*88b0*/  @!P5 IMAD.IADD R3, R3, 0x1, -R29.reuse ;  /* 0x000000010303d824 */ /* 0x100fe200078e0a1d */
[----:B------:R-:W-:Y:S01]  /*88c0*/  ISETP.GT.U32.AND P5, PT, R29, R9, PT ;  /* 0x000000091d00720c */ /* 0x000fe20003fa4070 */
[----:B------:R-:W-:Y:S01]  /*88d0*/  @!P3 IMAD.IADD R11, R11, 0x1, -R29 ;  /* 0x000000010b0bb824 */ /* 0x000fe200078e0a1d */
[----:B------:R-:W-:-:S07]  /*88e0*/  ISETP.GT.U32.AND P3, PT, R29, R5, PT ;  /* 0x000000051d00720c */ /* 0x000fce0003f64070 */
[--C-:B------:R-:W-:Y:S01]  /*88f0*/  @!P0 IMAD.IADD R2, R2, 0x1, -R29.reuse ;  /* 0x0000000102028824 */ /* 0x100fe200078e0a1d */
[----:B------:R-:W-:Y:S01]  /*8900*/  ISETP.GT.U32.AND P0, PT, R29, R8, PT ;  /* 0x000000081d00720c */ /* 0x000fe20003f04070 */
[--C-:B------:R-:W-:Y:S02]  /*8910*/  @!P6 IMAD.IADD R0, R0, 0x1, -R29.reuse ;  /* 0x000000010000e824 */ /* 0x100fe400078e0a1d */
[--C-:B------:R-:W-:Y:S01]  /*8920*/  @!P5 IMAD.IADD R9, R9, 0x1, -R29.reuse ;  /* 0x000000010909d824 */ /* 0x100fe200078e0a1d */
[C---:B------:R-:W-:Y:S02]  /*8930*/  ISETP.GT.U32.AND P5, PT, R29.reuse, R3, PT ;  /* 0x000000031d00720c */ /* 0x040fe40003fa4070 */
[----:B------:R-:W-:Y:S01]  /*8940*/  ISETP.GT.U32.AND P6, PT, R29, R2, PT ;  /* 0x000000021d00720c */ /* 0x000fe20003fc4070 */
[--C-:B------:R-:W-:Y:S01]  /*8950*/  @!P3 IMAD.IADD R5, R5, 0x1, -R29.reuse ;  /* 0x000000010505b824 */ /* 0x100fe200078e0a1d */
[----:B------:R-:W-:Y:S02]  /*8960*/  ISETP.GE.AND P3, PT, R27, RZ, PT ;  /* 0x000000ff1b00720c */ /* 0x000fe40003f66270 */
[----:B------:R-:W2:Y:S03]  /*8970*/  LDL R27, [R1+0x25cc] ;  /* 0x0025cc00011b7983 */ /* 0x000ea60000100800 */
[----:B------:R-:W-:Y:S01]  /*8980*/  @!P0 IMAD.IADD R8, R8, 0x1, -R29 ;  /* 0x0000000108088824 */ /* 0x000fe200078e0a1d */
[----:B------:R-:W-:-:S03]  /*8990*/  ISETP.GT.U32.AND P0, PT, R29, R0, PT ;  /* 0x000000001d00720c */ /* 0x000fc60003f04070 */
[--C-:B------:R-:W-:Y:S02]  /*89a0*/  @!P5 IMAD.IADD R3, R3, 0x1, -R29.reuse ;  /* 0x000000010303d824 */ /* 0x100fe400078e0a1d */
[----:B------:R-:W-:-:S08]  /*89b0*/  @!P6 IMAD.IADD R2, R2, 0x1, -R29 ;  /* 0x000000010202e824 */ /* 0x000fd000078e0a1d */
[----:B------:R-:W-:Y:S02]  /*89c0*/  @!P0 IMAD.IADD R0, R0, 0x1, -R29 ;  /* 0x0000000100008824 */ /* 0x000fe400078e0a1d */
[----:B----4-:R-:W-:Y:S01]  /*89d0*/  @!P1 IMAD.MOV R28, RZ, RZ, -R28 ;  /* 0x000000ffff1c9224 */ /* 0x010fe200078e0a1c */
[----:B------:R-:W-:Y:S02]  /*89e0*/  ISETP.GE.AND P1, PT, R23, RZ, PT ;  /* 0x000000ff1700720c */ /* 0x000fe40003f26270 */
[----:B------:R-:W4:Y:S04]  /*89f0*/  LDL.LU R23, [R1+0x60] ;  /* 0x0000600001177983 */ /* 0x000f280000300800 */
[----:B------:R-:W2:Y:S04]  /*8a00*/  LDL R21, [R1+0x25c8] ;  /* 0x0025c80001157983 */ /* 0x000ea80000100800 */
[----:B------:R-:W2:Y:S04]  /*8a10*/  LDL.LU R19, [R1+0x5c] ;  /* 0x00005c0001137983 */ /* 0x000ea80000300800 */
[----:B------:R-:W3:Y:S01]  /*8a20*/  LDL.LU R29, [R1+0x58] ;  /* 0x00005800011d7983 */ /* 0x000ee20000300800 */
[----:B------:R-:W-:-:S02]  /*8a30*/  ISETP.NE.AND P5, PT, RZ, c[0x0][0x178], PT ;  /* 0x00005e00ff007a0c */ /* 0x000fc40003fa5270 */
[----:B0-----:R-:W-:-:S04]  /*8a40*/  LOP3.LUT R18, RZ, c[0x0][0x178], RZ, 0x33, !PT ;  /* 0x00005e00ff127a12 */ /* 0x001fc800078e33ff */
[----:B------:R-:W-:Y:S02]  /*8a50*/  SEL R28, R18, R28, !P5 ;  /* 0x0000001c121c7207 */ /* 0x000fe40006800000 */
[----:B------:R-:W-:Y:S02]  /*8a60*/  ISETP.GE.AND P0, PT, R22, RZ, PT ;  /* 0x000000ff1600720c */ /* 0x000fe40003f06270 */
[----:B------:R-:W3:Y:S01]  /*8a70*/  LDL R22, [R1+0x25c4] ;  /* 0x0025c40001167983 */ /* 0x000ee20000100800 */
[----:B----4-:R-:W-:Y:S01]  /*8a80*/  @!P2 IMAD.MOV R23, RZ, RZ, -R23 ;  /* 0x000000ffff17a224 */ /* 0x010fe200078e0a17 */
[----:B------:R-:W-:Y:S02]  /*8a90*/  ISETP.GE.AND P2, PT, R25, RZ, PT ;  /* 0x000000ff1900720c */ /* 0x000fe40003f46270 */
[----:B------:R-:W4:Y:S04]  /*8aa0*/  LDL R25, [R1+0x25c0] ;  /* 0x0025c00001197983 */ /* 0x000f280000100800 */
[----:B------:R0:W-:Y:S01]  /*8ab0*/  STL [R1+0x26c], R28 ;  /* 0x00026c1c01007387 */ /* 0x0001e20000100800 */
[----:B--2---:R-:W-:Y:S01]  /*8ac0*/  @!P3 IMAD.MOV R19, RZ, RZ, -R19 ;  /* 0x000000ffff13b224 */ /* 0x004fe200078e0a13 */
[C---:B------:R-:W-:Y:S01]  /*8ad0*/  SEL R23, R18.reuse, R23, !P5 ;  /* 0x0000001712177207 */ /* 0x040fe20006800000 */
[----:B---3--:R-:W-:Y:S01]  /*8ae0*/  @!P4 IMAD.MOV R29, RZ, RZ, -R29 ;  /* 0x000000ffff1dc224 */ /* 0x008fe200078e0a1d */
[----:B0-----:R-:W2:Y:S02]  /*8af0*/  LDL.LU R28, [R1+0x2744] ;  /* 0x00274400011c7983 */ /* 0x001ea40000300800 */
[----:B------:R-:W-:-:S02]  /*8b00*/  SEL R19, R18, R19, !P5 ;  /* 0x0000001312137207 */ /* 0x000fc40006800000 */
[----:B------:R-:W-:Y:S01]  /*8b10*/  SEL R18, R18, R29, !P5 ;  /* 0x0000001d12127207 */ /* 0x000fe20006800000 */
[----:B------:R0:W-:Y:S01]  /*8b20*/  STL [R1+0x268], R23 ;  /* 0x0002681701007387 */ /* 0x0001e20000100800 */
[----:B------:R-:W-:Y:S02]  /*8b30*/  ISETP.GE.AND P3, PT, R24, RZ, PT ;  /* 0x000000ff1800720c */ /* 0x000fe40003f66270 */
[----:B------:R-:W-:Y:S01]  /*8b40*/  ISETP.GE.AND P5, PT, R26, RZ, PT ;  /* 0x000000ff1a00720c */ /* 0x000fe20003fa6270 */
[----:B0-----:R-:W3:Y:S04]  /*8b50*/  LDL R23, [R1+0x25bc] ;  /* 0x0025bc0001177983 */ /* 0x001ee80000100800 */
[----:B------:R0:W-:Y:S04]  /*8b60*/  STL [R1+0x264], R19 ;  /* 0x0002641301007387 */ /* 0x0001e80000100800 */
[----:B------:R-:W3:Y:S04]  /*8b70*/  LDL R24, [R1+0x25b8] ;  /* 0x0025b80001187983 */ /* 0x000ee80000100800 */
[----:B------:R2:W-:Y:S04]  /*8b80*/  STL [R1+0x260], R18 ;  /* 0x0002601201007387 */ /* 0x0005e80000100800 */
[----:B------:R-:W3:Y:S04]  /*8b90*/  LDL R26, [R1+0x25b4] ;  /* 0x0025b400011a7983 */ /* 0x000ee80000100800 */
[----:B0-----:R-:W3:Y:S01]  /*8ba0*/  LDL.LU R19, [R1+0x54] ;  /* 0x0000540001137983 */ /* 0x001ee20000300800 */
[----:B--2---:R-:W-:-:S04]  /*8bb0*/  IMAD.MOV.U32 R18, RZ, RZ, R28 ;  /* 0x000000ffff127224 */ /* 0x004fc800078e001c */
[----:B------:R-:W-:Y:S01]  /*8bc0*/  @!P0 IMAD.MOV R18, RZ, RZ, -R18 ;  /* 0x000000ffff128224 */ /* 0x000fe200078e0a12 */
[----:B------:R-:W-:Y:S02]  /*8bd0*/  ISETP.GE.AND P0, PT, R27, RZ, PT ;  /* 0x000000ff1b00720c */ /* 0x000fe40003f06270 */
[----:B------:R-:W2:Y:S04]  /*8be0*/  LDL R27, [R1+0x25b0] ;  /* 0x0025b000011b7983 */ /* 0x000ea80000100800 */
[----:B------:R0:W-:Y:S04]  /*8bf0*/  STL [R1+0x1e4], R18 ;  /* 0x0001e41201007387 */ /* 0x0001e80000100800 */
[----:B0-----:R-:W2:Y:S01]  /*8c00*/  LDL.LU R18, [R1+0x50] ;  /* 0x0000500001127983 */ /* 0x001ea20000300800 */
[----:B---3--:R-:W-:Y:S01]  /*8c10*/  @!P1 IMAD.MOV R19, RZ, RZ, -R19 ;  /* 0x000000ffff139224 */ /* 0x008fe200078e0a13 */
[----:B------:R-:W-:-:S02]  /*8c20*/  ISETP.GE.AND P1, PT, R20, RZ, PT ;  /* 0x000000ff1400720c */ /* 0x000fc40003f26270 */
[----:B------:R-:W3:Y:S04]  /*8c30*/  LDL R20, [R1+0x25ac] ;  /* 0x0025ac0001147983 */ /* 0x000ee80000100800 */
[----:B------:R0:W-:Y:S04]  /*8c40*/  STL [R1+0x1e0], R19 ;  /* 0x0001e01301007387 */ /* 0x0001e80000100800 */
[----:B0-----:R-:W3:Y:S01]  /*8c50*/  LDL.LU R19, [R1+0x4c] ;  /* 0x00004c0001137983 */ /* 0x001ee20000300800 */
[----:B--2---:R-:W-:Y:S01]  /*8c60*/  @!P2 IMAD.MOV R18, RZ, RZ, -R18 ;  /* 0x000000ffff12a224 */ /* 0x004fe200078e0a12 */
[----:B------:R-:W-:-:S02]  /*8c70*/  ISETP.GE.AND P2, PT, R21, RZ, PT ;  /* 0x000000ff1500720c */ /* 0x000fc40003f46270 */
        /* <DEDUP_REMOVED lines=9> */
[----:B----4-:R-:W-:-:S02]  /*8d10*/  ISETP.GE.AND P5, PT, R25, RZ, PT ;  /* 0x000000ff1900720c */ /* 0x010fc40003fa6270 */
[----:B------:R-:W2:Y:S04]  /*8d20*/  LDL R25, [R1+0x25a0] ;  /* 0x0025a00001197983 */ /* 0x000ea80000100800 */
[----:B------:R0:W-:Y:S04]  /*8d30*/  STL [R1+0x1d4], R18 ;  /* 0x0001d41201007387 */ /* 0x0001e80000100800 */
[----:B0-----:R-:W4:Y:S01]  /*8d40*/  LDL.LU R18, [R1+0x40] ;  /* 0x0000400001127983 */ /* 0x001f220000300800 */
[----:B---3--:R-:W-:Y:S01]  /*8d50*/  @!P0 IMAD.MOV R19, RZ, RZ, -R19 ;  /* 0x000000ffff138224 */ /* 0x008fe200078e0a13 */
[----:B------:R-:W-:-:S02]  /*8d60*/  ISETP.GE.AND P0, PT, R23, RZ, PT ;  /* 0x000000ff1700720c */ /* 0x000fc40003f06270 */
[----:B------:R-:W3:Y:S04]  /*8d70*/  LDL R23, [R1+0x259c] ;  /* 0x00259c0001177983 */ /* 0x000ee80000100800 */
[----:B------:R0:W-:Y:S04]  /*8d80*/  STL [R1+0x1d0], R19 ;  /* 0x0001d01301007387 */ /* 0x0001e80000100800 */
[----:B0-----:R-:W2:Y:S01]  /*8d90*/  LDL.LU R19, [R1+0x3c] ;  /* 0x00003c0001137983 */ /* 0x001ea20000300800 */
[----:B----4-:R-:W-:Y:S01]  /*8da0*/  @!P1 IMAD.MOV R18, RZ, RZ, -R18 ;  /* 0x000000ffff129224 */ /* 0x010fe200078e0a12 */
[----:B------:R-:W-:-:S02]  /*8db0*/  ISETP.GE.AND P1, PT, R24, RZ, PT ;  /* 0x000000ff1800720c */ /* 0x000fc40003f26270 */
[----:B------:R-:W4:Y:S04]  /*8dc0*/  LDL R24, [R1+0x2598] ;  /* 0x0025980001187983 */ /* 0x000f280000100800 */
        /* <DEDUP_REMOVED lines=38> */
[----:B----4-:R-:W-:-:S02]  /*9030*/  ISETP.GE.AND P5, PT, R24, RZ, PT ;  /* 0x000000ff1800720c */ /* 0x010fc40003fa6270 */
[----:B------:R-:W3:Y:S04]  /*9040*/  LDL R24, [R1+0x2578] ;  /* 0x0025780001187983 */ /* 0x000ee80000100800 */
[----:B------:R0:W-:Y:S04]  /*9050*/  STL [R1+0x1a8], R18 ;  /* 0x0001a81201007387 */ /* 0x0001e80000100800 */
[----:B0-----:R-:W4:Y:S01]  /*9060*/  LDL.LU R18, [R1+0x180] ;  /* 0x0001800001127983 */ /* 0x001f220000300800 */
[----:B--2---:R-:W-:Y:S01]  /*9070*/  @!P0 IMAD.MOV R19, RZ, RZ, -R19 ;  /* 0x000000ffff138224 */ /* 0x004fe200078e0a13 */
[----:B------:R-:W-:-:S02]  /*9080*/  ISETP.GE.AND P0, PT, R26, RZ, PT ;  /* 0x000000ff1a00720c */ /* 0x000fc40003f06270 */
[----:B------:R-:W2:Y:S04]  /*9090*/  LDL R26, [R1+0x2574] ;  /* 0x00257400011a7983 */ /* 0x000ea80000100800 */
        /* <DEDUP_REMOVED lines=317> */
[----:B--2---:R-:W-:-:S05]  /*a470*/  @!P5 IMAD.MOV R19, RZ, RZ, -R19 ;  /* 0x000000ffff13d224 */ /* 0x004fca00078e0a13 */
[----:B------:R0:W-:Y:S04]  /*a480*/  STL [R1+0x54], R19 ;  /* 0x0000541301007387 */ /* 0x0001e80000100800 */
[----:B0-----:R-:W2:Y:S01]  /*a490*/  LDL.LU R19, [R1+0x12c] ;  /* 0x00012c0001137983 */ /* 0x001ea20000300800 */
[----:B------:R-:W-:-:S03]  /*a4a0*/  ISETP.GE.AND P5, PT, R26, RZ, PT ;  /* 0x000000ff1a00720c */ /* 0x000fc60003fa6270 */
[----:B------:R-:W4:Y:S01]  /*a4b0*/  LDL R26, [R1+0x2474] ;  /* 0x00247400011a7983 */ /* 0x000f220000100800 */
[----:B---3--:R-:W-:-:S05]  /*a4c0*/  @!P0 IMAD.MOV R18, RZ, RZ, -R18 ;  /* 0x000000ffff128224 */ /* 0x008fca00078e0a12 */
[----:B------:R0:W-:Y:S01]  /*a4d0*/  STL [R1+0x50], R18 ;  /* 0x0000501201007387 */ /* 0x0001e20000100800 */
[----:B------:R-:W-:-:S03]  /*a4e0*/  ISETP.GE.AND P0, PT, R27, RZ, PT ;  /* 0x000000ff1b00720c */ /* 0x000fc60003f06270 */
[----:B0-----:R-:W3:Y:S04]  /*a4f0*/  LDL.LU R18, [R1+0x104] ;  /* 0x0001040001127983 */ /* 0x001ee80000300800 */
[----:B------:R-:W4:Y:S01]  /*a500*/  LDL R27, [R1+0x2470] ;  /* 0x00247000011b7983 */ /* 0x000f220000100800 */
[----:B--2---:R-:W-:Y:S01]  /*a510*/  @!P1 IMAD.MOV R19, RZ, RZ, -R19 ;  /* 0x000000ffff139224 */ /* 0x004fe200078e0a13 */
[----:B------:R-:W-:Y:S02]  /*a520*/  ISETP.GE.AND P1, PT, R20, RZ, PT ;  /* 0x000000ff1400720c */ /* 0x000fe40003f26270 */
[----:B------:R-:W2:Y:S04]  /*a530*/  LDL.LU R20, [R1+0x110] ;  /* 0x0001100001147983 */ /* 0x000ea80000300800 */
[----:B------:R-:W-:Y:S01]  /*a540*/  STL [R1+0x4c], R19 ;  /* 0x00004c1301007387 */ /* 0x000fe20000100800 */
[----:B---3--:R-:W-:-:S05]  /*a550*/  @!P2 IMAD.MOV R18, RZ, RZ, -R18 ;  /* 0x000000ffff12a224 */ /* 0x008fca00078e0a12 */
[----:B------:R0:W-:Y:S01]  /*a560*/  STL [R1+0x48], R18 ;  /* 0x0000481201007387 */ /* 0x0001e20000100800 */
[----:B------:R-:W-:-:S03]  /*a570*/  ISETP.GE.AND P2, PT, R21, RZ, PT ;  /* 0x000000ff1500720c */ /* 0x000fc60003f46270 */
[----:B0-----:R-:W3:Y:S01]  /*a580*/  LDL R18, [R1+0x246c] ;  /* 0x00246c0001127983 */ /* 0x001ee20000100800 */
[----:B--2---:R-:W-:-:S03]  /*a590*/  @!P3 IMAD.MOV R20, RZ, RZ, -R20 ;  /* 0x000000ffff14b224 */ /* 0x004fc600078e0a14 */
[----:B------:R-:W2:Y:S04]  /*a5a0*/  LDL.LU R19, [R1+0x114] ;  /* 0x0001140001137983 */ /* 0x000ea80000300800 */
[----:B------:R0:W-:Y:S04]  /*a5b0*/  STL [R1+0x44], R20 ;  /* 0x0000441401007387 */ /* 0x0001e80000100800 */
[----:B0-----:R-:W3:Y:S04]  /*a5c0*/  LDL R20, [R1+0x2464] ;  /* 0x0024640001147983 */ /* 0x001ee80000100800 */
[----:B------:R-:W3:Y:S01]  /*a5d0*/  LDL.LU R21, [R1+0x10c] ;  /* 0x00010c0001157983 */ /* 0x000ee20000300800 */
[----:B------:R-:W-:Y:S01]  /*a5e0*/  ISETP.GE.AND P3, PT, R22, RZ, PT ;  /* 0x000000ff1600720c */ /* 0x000fe20003f66270 */
[----:B--2---:R-:W-:Y:S01]  /*a5f0*/  @!P5 IMAD.MOV R19, RZ, RZ, -R19 ;  /* 0x000000ffff13d224 */ /* 0x004fe200078e0a13 */
[----:B----4-:R-:W-:-:S04]  /*a600*/  ISETP.GE.AND P5, PT, R25, RZ, PT ;  /* 0x000000ff1900720c */ /* 0x010fc80003fa6270 */
[----:B------:R0:W-:Y:S04]  /*a610*/  STL [R1+0x40], R19 ;  /* 0x0000401301007387 */ /* 0x0001e80000100800 */
[----:B0-----:R-:W2:Y:S01]  /*a620*/  LDL R19, [R1+0x2468] ;  /* 0x0024680001137983 */ /* 0x001ea20000100800 */
[----:B---3--:R-:W-:-:S03]  /*a630*/  @!P0 IMAD.MOV R21, RZ, RZ, -R21 ;  /* 0x000000ffff158224 */ /* 0x008fc600078e0a15 */
[----:B------:R-:W3:Y:S01]  /*a640*/  LDL.LU R22, [R1+0xc8] ;  /* 0x0000c80001167983 */ /* 0x000ee20000300800 */
[----:B------:R-:W-:-:S03]  /*a650*/  ISETP.GE.AND P0, PT, R23, RZ, PT ;  /* 0x000000ff1700720c */ /* 0x000fc60003f06270 */
[----:B------:R-:W4:Y:S04]  /*a660*/  LDL R25, [R1+0x2460] ;  /* 0x0024600001197983 */ /* 0x000f280000100800 */
[----:B------:R-:W2:Y:S04]  /*a670*/  LDL.LU R23, [R1+0xd8] ;  /* 0x0000d80001177983 */ /* 0x000ea80000300800 */
[----:B------:R0:W-:Y:S04]  /*a680*/  STL [R1+0x3c], R21 ;  /* 0x00003c1501007387 */ /* 0x0001e80000100800 */
[----:B0-----:R-:W4:Y:S01]  /*a690*/  LDL R21, [R1+0x245c] ;  /* 0x00245c0001157983 */ /* 0x001f220000100800 */
[----:B---3--:R-:W-:-:S05]  /*a6a0*/  @!P1 IMAD.MOV R22, RZ, RZ, -R22 ;  /* 0x000000ffff169224 */ /* 0x008fca00078e0a16 */
[----:B------:R0:W-:Y:S01]  /*a6b0*/  STL [R1+0x38], R22 ;  /* 0x0000381601007387 */ /* 0x0001e20000100800 */
[----:B--2---:R-:W-:Y:S01]  /*a6c0*/  @!P2 IMAD.MOV R23, RZ, RZ, -R23 ;  /* 0x000000ffff17a224 */ /* 0x004fe200078e0a17 */
[----:B------:R-:W-:Y:S02]  /*a6d0*/  ISETP.GE.AND P2, PT, R26, RZ, PT ;  /* 0x000000ff1a00720c */ /* 0x000fe40003f46270 */
[----:B0-----:R-:W2:Y:S04]  /*a6e0*/  LDL R22, [R1+0x2458] ;  /* 0x0024580001167983 */ /* 0x001ea80000100800 */
[----:B------:R-:W3:Y:S04]  /*a6f0*/  LDL.LU R28, [R1+0xe0] ;  /* 0x0000e000011c7983 */ /* 0x000ee80000300800 */
[----:B------:R0:W-:Y:S04]  /*a700*/  STL [R1+0x34], R23 ;  /* 0x0000341701007387 */ /* 0x0001e80000100800 */
[----:B0-----:R-:W2:Y:S04]  /*a710*/  LDL R23, [R1+0x2454] ;  /* 0x0024540001177983 */ /* 0x001ea80000100800 */
[----:B------:R-:W2:Y:S01]  /*a720*/  LDL.LU R26, [R1+0xf4] ;  /* 0x0000f400011a7983 */ /* 0x000ea20000300800 */
[----:B------:R-:W-:-:S03]  /*a730*/  ISETP.GE.AND P1, PT, R24, RZ, PT ;  /* 0x000000ff1800720c */ /* 0x000fc60003f26270 */
[----:B------:R-:W4:Y:S01]  /*a740*/  LDL R24, [R1+0x2450] ;  /* 0x0024500001187983 */ /* 0x000f220000100800 */
[----:B---3--:R-:W-:Y:S01]  /*a750*/  @!P3 IMAD.MOV R28, RZ, RZ, -R28 ;  /* 0x000000ffff1cb224 */ /* 0x008fe200078e0a1c */
[----:B------:R-:W-:Y:S02]  /*a760*/  ISETP.GE.AND P3, PT, R27, RZ, PT ;  /* 0x000000ff1b00720c */ /* 0x000fe40003f66270 */
[----:B------:R-:W3:Y:S04]  /*a770*/  LDL R27, [R1+0x244c] ;  /* 0x00244c00011b7983 */ /* 0x000ee80000100800 */
[----:B------:R0:W-:Y:S04]  /*a780*/  STL [R1+0x30], R28 ;  /* 0x0000301c01007387 */ /* 0x0001e80000100800 */
[----:B0-----:R-:W3:Y:S01]  /*a790*/  LDL.LU R28, [R1+0xdc] ;  /* 0x0000dc00011c7983 */ /* 0x001ee20000300800 */
[----:B--2---:R-:W-:Y:S01]  /*a7a0*/  @!P5 IMAD.MOV R26, RZ, RZ, -R26 ;  /* 0x000000ffff1ad224 */ /* 0x004fe200078e0a1a */
[----:B------:R-:W-:-:S04]  /*a7b0*/  ISETP.GE.AND P5, PT, R18, RZ, PT ;  /* 0x000000ff1200720c */ /* 0x000fc80003fa6270 */
[----:B------:R0:W-:Y:S04]  /*a7c0*/  STL [R1+0x2c], R26 ;  /* 0x00002c1a01007387 */ /* 0x0001e80000100800 */
[----:B0-----:R-:W2:Y:S04]  /*a7d0*/  LDL R26, [R1+0x2448] ;  /* 0x00244800011a7983 */ /* 0x001ea80000100800 */
[----:B------:R-:W2:Y:S04]  /*a7e0*/  LDL.LU R18, [R1+0xd0] ;  /* 0x0000d00001127983 */ /* 0x000ea80000300800 */
[----:B------:R-:W4:Y:S01]  /*a7f0*/  LDL R29, [R1+0x2444] ;  /* 0x00244400011d7983 */ /* 0x000f220000100800 */
[----:B---3--:R-:W-:Y:S01]  /*a800*/  @!P0 IMAD.MOV R28, RZ, RZ, -R28 ;  /* 0x000000ffff1c8224 */ /* 0x008fe200078e0a1c */
[----:B------:R-:W-:-:S02]  /*a810*/  ISETP.GE.AND P0, PT, R20, RZ, PT ;  /* 0x000000ff1400720c */ /* 0x000fc40003f06270 */
[----:B------:R-:W3:Y:S04]  /*a820*/  LDL.LU R20, [R1+0x20] ;  /* 0x0000200001147983 */ /* 0x000ee80000300800 */
[----:B------:R0:W-:Y:S04]  /*a830*/  STL [R1+0x28], R28 ;  /* 0x0000281c01007387 */ /* 0x0001e80000100800 */
[----:B0-----:R-:W4:Y:S01]  /*a840*/  LDL R28, [R1+0x2440] ;  /* 0x00244000011c7983 */ /* 0x001f220000100800 */
[----:B--2---:R-:W-:Y:S01]  /*a850*/  @!P1 IMAD.MOV R18, RZ, RZ, -R18 ;  /* 0x000000ffff129224 */ /* 0x004fe200078e0a12 */
[----:B------:R-:W-:-:S04]  /*a860*/  ISETP.GE.AND P1, PT, R19, RZ, PT ;  /* 0x000000ff1300720c */ /* 0x000fc80003f26270 */
[----:B------:R0:W-:Y:S04]  /*a870*/  STL [R1+0x24], R18 ;  /* 0x0000241201007387 */ /* 0x0001e80000100800 */
[----:B0-----:R-:W2:Y:S04]  /*a880*/  LDL.LU R18, [R1+0x2740] ;  /* 0x0027400001127983 */ /* 0x001ea80000300800 */
[----:B------:R-:W2:Y:S01]  /*a890*/  LDL.LU R19, [R1+0x1c] ;  /* 0x00001c0001137983 */ /* 0x000ea20000300800 */
[----:B---3--:R-:W-:Y:S01]  /*a8a0*/  @!P2 IMAD.MOV R20, RZ, RZ, -R20 ;  /* 0x000000ffff14a224 */ /* 0x008fe200078e0a14 */
[----:B----4-:R-:W-:-:S02]  /*a8b0*/  ISETP.GE.AND P2, PT, R25, RZ, PT ;  /* 0x000000ff1900720c */ /* 0x010fc40003f46270 */
[----:B------:R-:W3:Y:S04]  /*a8c0*/  LDL R25, [R1+0x243c] ;  /* 0x00243c0001197983 */ /* 0x000ee80000100800 */
[----:B------:R0:W-:Y:S04]  /*a8d0*/  STL [R1+0x20], R20 ;  /* 0x0000201401007387 */ /* 0x0001e80000100800 */
[----:B0-----:R-:W4:Y:S01]  /*a8e0*/  LDL.LU R20, [R1+0x18] ;  /* 0x0000180001147983 */ /* 0x001f220000300800 */
[----:B--2---:R-:W-:Y:S01]  /*a8f0*/  @!P3 IMAD.MOV R19, RZ, RZ, -R19 ;  /* 0x000000ffff13b224 */ /* 0x004fe200078e0a13 */
[----:B------:R-:W-:-:S04]  /*a900*/  ISETP.GE.AND P3, PT, R21, RZ, PT ;  /* 0x000000ff1500720c */ /* 0x000fc80003f66270 */
[----:B------:R0:W-:Y:S04]  /*a910*/  STL [R1+0x1c], R19 ;  /* 0x00001c1301007387 */ /* 0x0001e80000100800 */
[----:B0-----:R-:W2:Y:S04]  /*a920*/  LDL.LU R19, [R1+0x273c] ;  /* 0x00273c0001137983 */ /* 0x001ea80000300800 */
[----:B------:R-:W2:Y:S01]  /*a930*/  LDL.LU R21, [R1+0x14] ;  /* 0x0000140001157983 */ /* 0x000ea20000300800 */
[----:B----4-:R-:W-:Y:S01]  /*a940*/  @!P5 IMAD.MOV R20, RZ, RZ, -R20 ;  /* 0x000000ffff14d224 */ /* 0x010fe200078e0a14 */
[----:B------:R-:W-:-:S04]  /*a950*/  ISETP.GE.AND P5, PT, R22, RZ, PT ;  /* 0x000000ff1600720c */ /* 0x000fc80003fa6270 */
[----:B------:R0:W-:Y:S04]  /*a960*/  STL [R1+0x18], R20 ;  /* 0x0000181401007387 */ /* 0x0001e80000100800 */
[----:B0-----:R-:W4:Y:S04]  /*a970*/  LDL.LU R20, [R1+0x2738] ;  /* 0x0027380001147983 */ /* 0x001f280000300800 */
[----:B------:R-:W3:Y:S01]  /*a980*/  LDL.LU R22, [R1+0x10] ;  /* 0x0000100001167983 */ /* 0x000ee20000300800 */
[----:B--2---:R-:W-:Y:S01]  /*a990*/  @!P0 IMAD.MOV R21, RZ, RZ, -R21 ;  /* 0x000000ffff158224 */ /* 0x004fe200078e0a15 */
[----:B------:R-:W-:-:S04]  /*a9a0*/  ISETP.GE.AND P0, PT, R23, RZ, PT ;  /* 0x000000ff1700720c */ /* 0x000fc80003f06270 */
[----:B------:R0:W-:Y:S04]  /*a9b0*/  STL [R1+0x14], R21 ;  /* 0x0000141501007387 */ /* 0x0001e80000100800 */
[----:B0-----:R-:W2:Y:S04]  /*a9c0*/  LDL.LU R21, [R1+0x2734] ;  /* 0x0027340001157983 */ /* 0x001ea80000300800 */
[----:B------:R-:W2:Y:S01]  /*a9d0*/  LDL.LU R23, [R1+0xc] ;  /* 0x00000c0001177983 */ /* 0x000ea20000300800 */
[----:B---3--:R-:W-:Y:S01]  /*a9e0*/  @!P1 IMAD.MOV R22, RZ, RZ, -R22 ;  /* 0x000000ffff169224 */ /* 0x008fe200078e0a16 */
[----:B------:R-:W-:-:S04]  /*a9f0*/  ISETP.GE.AND P1, PT, R24, RZ, PT ;  /* 0x000000ff1800720c */ /* 0x000fc80003f26270 */
[----:B------:R0:W-:Y:S04]  /*aa00*/  STL [R1+0x10], R22 ;  /* 0x0000101601007387 */ /* 0x0001e80000100800 */
[----:B0-----:R-:W3:Y:S04]  /*aa10*/  LDL.LU R22, [R1+0x2730] ;  /* 0x0027300001167983 */ /* 0x001ee80000300800 */
        /* <DEDUP_REMOVED lines=10> */
[----:B------:R-:W3:Y:S01]  /*aac0*/  LDL.LU R26, [R1] ;  /* 0x00000000011a7983 */ /* 0x000ee20000300800 */
[----:B--2---:R-:W-:-:S05]  /*aad0*/  @!P5 IMAD.MOV R27, RZ, RZ, -R27 ;  /* 0x000000ffff1bd224 */ /* 0x004fca00078e0a1b */
[----:B------:R0:W-:Y:S04]  /*aae0*/  STL [R1+0x4], R27 ;  /* 0x0000041b01007387 */ /* 0x0001e80000100800 */
[----:B0-----:R-:W2:Y:S01]  /*aaf0*/  LDL.LU R27, [R1+0x2724] ;  /* 0x00272400011b7983 */ /* 0x001ea20000300800 */
[----:B------:R-:W-:Y:S01]  /*ab00*/  ISETP.GE.AND P5, PT, R29, RZ, PT ;  /* 0x000000ff1d00720c */ /* 0x000fe20003fa6270 */
[----:B---3--:R-:W-:Y:S02]  /*ab10*/  @!P0 IMAD.MOV R26, RZ, RZ, -R26 ;  /* 0x000000ffff1a8224 */ /* 0x008fe400078e0a1a */
[----:B--2---:R-:W-:Y:S02]  /*ab20*/  IMAD.MOV.U32 R29, RZ, RZ, R27 ;  /* 0x000000ffff1d7224 */ /* 0x004fe400078e001b */
[----:B------:R-:W2:Y:S04]  /*ab30*/  LDL R27, [R1+0x2438] ;  /* 0x00243800011b7983 */ /* 0x000ea80000100800 */
[----:B------:R0:W-:Y:S04]  /*ab40*/  STL [R1], R26 ;  /* 0x0000001a01007387 */ /* 0x0001e80000100800 */
[----:B0-----:R-:W3:Y:S01]  /*ab50*/  LDL.LU R26, [R1+0x2720] ;  /* 0x00272000011a7983 */ /* 0x001ee20000300800 */
[----:B------:R-:W-:Y:S01]  /*ab60*/  @!P1 IMAD.MOV R29, RZ, RZ, -R29 ;  /* 0x000000ffff1d9224 */ /* 0x000fe200078e0a1d */
[----:B------:R-:W-:-:S02]  /*ab70*/  ISETP.GE.AND P0, PT, R28, RZ, PT ;  /* 0x000000ff1c00720c */ /* 0x000fc40003f06270 */
[----:B------:R-:W-:Y:S01]  /*ab80*/  ISETP.GE.AND P1, PT, R25, RZ, PT ;  /* 0x000000ff1900720c */ /* 0x000fe20003f26270 */
[----:B---3--:R-:W-:Y:S02]  /*ab90*/  IMAD.MOV.U32 R28, RZ, RZ, R26 ;  /* 0x000000ffff1c7224 */ /* 0x008fe400078e001a */
[----:B------:R-:W3:Y:S04]  /*aba0*/  LDL R26, [R1+0x242c] ;  /* 0x00242c00011a7983 */ /* 0x000ee80000100800 */
[----:B------:R0:W-:Y:S04]  /*abb0*/  STL [R1+0x268c], R29 ;  /* 0x00268c1d01007387 */ /* 0x0001e80000100800 */
[----:B0-----:R-:W3:Y:S04]  /*abc0*/  LDL R29, [R1+0x2424] ;  /* 0x00242400011d7983 */ /* 0x001ee80000100800 */
[----:B------:R-:W3:Y:S01]  /*abd0*/  LDL.LU R25, [R1+0x271c] ;  /* 0x00271c0001197983 */ /* 0x000ee20000300800 */
[----:B------:R-:W-:Y:S01]  /*abe0*/  @!P2 IMAD.MOV R28, RZ, RZ, -R28 ;  /* 0x000000ffff1ca224 */ /* 0x000fe200078e0a1c */
[----:B--2---:R-:W-:-:S04]  /*abf0*/  ISETP.GE.AND P2, PT, R27, RZ, PT ;  /* 0x000000ff1b00720c */ /* 0x004fc80003f46270 */
[----:B------:R0:W-:Y:S04]  /*ac00*/  STL [R1+0x2690], R28 ;  /* 0x0026901c01007387 */ /* 0x0001e80000100800 */
[----:B------:R-:W2:Y:S04]  /*ac10*/  LDL R27, [R1+0x241c] ;  /* 0x00241c00011b7983 */ /* 0x000ea80000100800 */
[----:B0-----:R-:W2:Y:S01]  /*ac20*/  LDL R28, [R1+0x2430] ;  /* 0x00243000011c7983 */ /* 0x001ea20000100800 */
[----:B---3--:R-:W-:-:S05]  /*ac30*/  @!P3 IMAD.MOV R25, RZ, RZ, -R25 ;  /* 0x000000ffff19b224 */ /* 0x008fca00078e0a19 */
[----:B------:R0:W-:Y:S04]  /*ac40*/  STL [R1+0x2694], R25 ;  /* 0x0026941901007387 */ /* 0x0001e80000100800 */
[----:B0-----:R-:W3:Y:S01]  /*ac50*/  LDL R25, [R1+0x2434] ;  /* 0x0024340001197983 */ /* 0x001ee20000100800 */
[----:B------:R-:W-:Y:S02]  /*ac60*/  @!P5 IMAD.MOV R24, RZ, RZ, -R24 ;  /* 0x000000ffff18d224 */ /* 0x000fe400078e0a18 */
[----:B------:R-:W-:Y:S01]  /*ac70*/  @!P0 IMAD.MOV R23, RZ, RZ, -R23 ;  /* 0x000000ffff178224 */ /* 0x000fe200078e0a17 */
[----:B--2---:R-:W-:Y:S01]  /*ac80*/  ISETP.GE.AND P5, PT, R28, RZ, PT ;  /* 0x000000ff1c00720c */ /* 0x004fe20003fa6270 */
[----:B------:R-:W-:Y:S02]  /*ac90*/  @!P1 IMAD.MOV R22, RZ, RZ, -R22 ;  /* 0x000000ffff169224 */ /* 0x000fe400078e0a16 */
[----:B------:R-:W-:Y:S01]  /*aca0*/  @!P2 IMAD.MOV R21, RZ, RZ, -R21 ;  /* 0x000000ffff15a224 */ /* 0x000fe200078e0a15 */
[----:B------:R-:W-:-:S02]  /*acb0*/  ISETP.GE.AND P0, PT, R26, RZ, PT ;  /* 0x000000ff1a00720c */ /* 0x000fc40003f06270 */
[----:B------:R-:W-:Y:S02]  /*acc0*/  ISETP.GE.AND P2, PT, R29, RZ, PT ;  /* 0x000000ff1d00720c */ /* 0x000fe40003f46270 */
[----:B---3--:R-:W-:Y:S02]  /*acd0*/  ISETP.GE.AND P3, PT, R25, RZ, PT ;  /* 0x000000ff1900720c */ /* 0x008fe40003f66270 */
[----:B------:R-:W2:Y:S04]  /*ace0*/  LDL R25, [R1+0x2418] ;  /* 0x0024180001197983 */ /* 0x000ea80000100800 */
[----:B------:R0:W-:Y:S04]  /*acf0*/  STL [R1+0x2698], R24 ;  /* 0x0026981801007387 */ /* 0x0001e80000100800 */
[----:B------:R-:W3:Y:S04]  /*ad00*/  LDL R28, [R1+0x2414] ;  /* 0x00241400011c7983 */ /* 0x000ee80000100800 */
[----:B0-----:R-:W3:Y:S04]  /*ad10*/  LDL R24, [R1+0x2420] ;  /* 0x0024200001187983 */ /* 0x001ee80000100800 */
[----:B------:R0:W-:Y:S04]  /*ad20*/  STL [R1+0x269c], R23 ;  /* 0x00269c1701007387 */ /* 0x0001e80000100800 */
[----:B------:R-:W3:Y:S04]  /*ad30*/  LDL R26, [R1+0x2410] ;  /* 0x00241000011a7983 */ /* 0x000ee80000100800 */
[----:B0-----:R-:W3:Y:S04]  /*ad40*/  LDL R23, [R1+0x2428] ;  /* 0x0024280001177983 */ /* 0x001ee80000100800 */
[----:B------:R0:W-:Y:S04]  /*ad50*/  STL [R1+0x26a0], R22 ;  /* 0x0026a01601007387 */ /* 0x0001e80000100800 */
[----:B------:R-:W-:Y:S04]  /*ad60*/  STL [R1+0x26a4], R21 ;  /* 0x0026a41501007387 */ /* 0x000fe80000100800 */
[----:B------:R-:W3:Y:S01]  /*ad70*/  LDL R29, [R1+0x240c] ;  /* 0x00240c00011d7983 */ /* 0x000ee20000100800 */
[----:B----4-:R-:W-:-:S02]  /*ad80*/  @!P3 IMAD.MOV R20, RZ, RZ, -R20 ;  /* 0x000000ffff14b224 */ /* 0x010fc400078e0a14 */
[----:B------:R-:W-:Y:S01]  /*ad90*/  @!P5 IMAD.MOV R19, RZ, RZ, -R19 ;  /* 0x000000ffff13d224 */ /* 0x000fe200078e0a13 */
[----:B------:R-:W-:Y:S02]  /*ada0*/  ISETP.GE.AND P5, PT, R27, RZ, PT ;  /* 0x000000ff1b00720c */ /* 0x000fe40003fa6270 */
[----:B------:R1:W-:Y:S04]  /*adb0*/  STL [R1+0x26a8], R20 ;  /* 0x0026a81401007387 */ /* 0x0003e80000100800 */
[----:B0-----:R-:W4:Y:S01]  /*adc0*/  LDL R22, [R1+0x2408] ;  /* 0x0024080001167983 */ /* 0x001f220000100800 */
[----:B------:R-:W-:Y:S02]  /*add0*/  @!P0 IMAD.MOV R18, RZ, RZ, -R18 ;  /* 0x000000ffff128224 */ /* 0x000fe400078e0a12 */
[----:B------:R-:W-:Y:S01]  /*ade0*/  @!P2 IMAD.MOV R16, RZ, RZ, -R16 ;  /* 0x000000ffff10a224 */ /* 0x000fe200078e0a10 */
[----:B--2---:R-:W-:-:S02]  /*adf0*/  ISETP.GE.AND P0, PT, R25, RZ, PT ;  /* 0x000000ff1900720c */ /* 0x004fc40003f06270 */
[----:B---3--:R-:W-:Y:S02]  /*ae00*/  ISETP.GE.AND P1, PT, R23, RZ, PT ;  /* 0x000000ff1700720c */ /* 0x008fe40003f26270 */
[----:B------:R-:W2:Y:S04]  /*ae10*/  LDL R23, [R1+0x2404] ;  /* 0x0024040001177983 */ /* 0x000ea80000100800 */
[----:B------:R0:W-:Y:S04]  /*ae20*/  STL [R1+0x26ac], R19 ;  /* 0x0026ac1301007387 */ /* 0x0001e80000100800 */
[----:B------:R-:W3:Y:S03]  /*ae30*/  LDL R27, [R1+0x2400] ;  /* 0x00240000011b7983 */ /* 0x000ee60000100800 */
[----:B------:R-:W-:Y:S01]  /*ae40*/  @!P1 IMAD.MOV R17, RZ, RZ, -R17 ;  /* 0x000000ffff119224 */ /* 0x000fe200078e0a11 */
[----:B------:R-:W-:Y:S01]  /*ae50*/  ISETP.GE.AND P3, PT, R24, RZ, PT ;  /* 0x000000ff1800720c */ /* 0x000fe20003f66270 */
[----:B------:R-:W-:Y:S04]  /*ae60*/  STL [R1+0x26b0], R18 ;  /* 0x0026b01201007387 */ /* 0x000fe80000100800 */
[----:B------:R-:W3:Y:S04]  /*ae70*/  LDL R24, [R1+0x23fc] ;  /* 0x0023fc0001187983 */ /* 0x000ee80000100800 */
[----:B------:R-:W-:Y:S04]  /*ae80*/  STL [R1+0x26b4], R17 ;  /* 0x0026b41101007387 */ /* 0x000fe80000100800 */
[----:B------:R-:W3:Y:S01]  /*ae90*/  LDL R25, [R1+0x23f8] ;  /* 0x0023f80001197983 */ /* 0x000ee20000100800 */
[----:B------:R-:W-:Y:S01]  /*aea0*/  @!P3 IMAD.MOV R15, RZ, RZ, -R15 ;  /* 0x000000ffff0fb224 */ /* 0x000fe200078e0a0f */
[----:B------:R-:W-:-:S02]  /*aeb0*/  ISETP.GE.AND P1, PT, R28, RZ, PT ;  /* 0x000000ff1c00720c */ /* 0x000fc40003f26270 */
[----:B------:R-:W-:Y:S01]  /*aec0*/  STL [R1+0x26b8], R16 ;  /* 0x0026b81001007387 */ /* 0x000fe20000100800 */
[----:B------:R-:W-:Y:S02]  /*aed0*/  ISETP.GE.AND P2, PT, R26, RZ, PT ;  /* 0x000000ff1a00720c */ /* 0x000fe40003f46270 */
[----:B------:R-:W-:Y:S01]  /*aee0*/  ISETP.GE.AND P3, PT, R29, RZ, PT ;  /* 0x000000ff1d00720c */ /* 0x000fe20003f66270 */
[----:B------:R-:W3:Y:S04]  /*aef0*/  LDL R28, [R1+0x23e8] ;  /* 0x0023e800011c7983 */ /* 0x000ee80000100800 */
[----:B------:R-:W3:Y:S04]  /*af00*/  LDL R26, [R1+0x23ec] ;  /* 0x0023ec00011a7983 */ /* 0x000ee80000100800 */
[----:B------:R-:W-:Y:S04]  /*af10*/  STL [R1+0x26bc], R15 ;  /* 0x0026bc0f01007387 */ /* 0x000fe80000100800 */
[----:B------:R-:W3:Y:S01]  /*af20*/  LDL R29, [R1+0x23f0] ;  /* 0x0023f000011d7983 */ /* 0x000ee20000100800 */
[----:B------:R-:W-:-:S02]  /*af30*/  @!P5 IMAD.MOV R14, RZ, RZ, -R14 ;  /* 0x000000ffff0ed224 */ /* 0x000fc400078e0a0e */
[----:B------:R-:W-:Y:S02]  /*af40*/  @!P0 IMAD.MOV R13, RZ, RZ, -R13 ;  /* 0x000000ffff0d8224 */ /* 0x000fe400078e0a0d */
[----:B------:R-:W-:Y:S01]  /*af50*/  @!P1 IMAD.MOV R12, RZ, RZ, -R12 ;  /* 0x000000ffff0c9224 */ /* 0x000fe200078e0a0c */
[----:B----4-:R-:W-:Y:S01]  /*af60*/  ISETP.GE.AND P5, PT, R22, RZ, PT ;  /* 0x000000ff1600720c */ /* 0x010fe20003fa6270 */
[----:B------:R-:W-:Y:S04]  /*af70*/  STL [R1+0x26c0], R14 ;  /* 0x0026c00e01007387 */ /* 0x000fe80000100800 */
[----:B------:R-:W-:Y:S04]  /*af80*/  STL [R1+0x26c4], R13 ;  /* 0x0026c40d01007387 */ /* 0x000fe80000100800 */
[----:B------:R-:W-:Y:S01]  /*af90*/  STL [R1+0x26c8], R12 ;  /* 0x0026c80c01007387 */ /* 0x000fe20000100800 */
[----:B------:R-:W-:-:S02]  /*afa0*/  @!P2 IMAD.MOV R11, RZ, RZ, -R11 ;  /* 0x000000ffff0ba224 */ /* 0x000fc400078e0a0b */
[----:B------:R-:W-:Y:S02]  /*afb0*/  @!P3 IMAD.MOV R10, RZ, RZ, -R10 ;  /* 0x000000ffff0ab224 */ /* 0x000fe400078e0a0a */
[----:B------:R-:W-:Y:S01]  /*afc0*/  @!P5 IMAD.MOV R9, RZ, RZ, -R9 ;  /* 0x000000ffff09d224 */ /* 0x000fe200078e0a09 */
[----:B--2---:R-:W-:Y:S02]  /*afd0*/  ISETP.GE.AND P0, PT, R23, RZ, PT ;  /* 0x000000ff1700720c */ /* 0x004fe40003f06270 */
[----:B---3--:R-:W-:Y:S02]  /*afe0*/  ISETP.GE.AND P1, PT, R27, RZ, PT ;  /* 0x000000ff1b00720c */ /* 0x008fe40003f26270 */
[----:B------:R-:W2:Y:S09]  /*aff0*/  LDL R27, [R1+0x23f4] ;  /* 0x0023f400011b7983 */ /* 0x000eb20000100800 */
[----:B------:R-:W-:Y:S01]  /*b000*/  @!P0 IMAD.MOV R8, RZ, RZ, -R8 ;  /* 0x000000ffff088224 */ /* 0x000fe200078e0a08 */
[----:B------:R-:W-:Y:S04]  /*b010*/  STL [R1+0x26cc], R11 ;  /* 0x0026cc0b01007387 */ /* 0x000fe80000100800 */
[----:B------:R-:W-:Y:S01]  /*b020*/  STL [R1+0x26d0], R10 ;  /* 0x0026d00a01007387 */ /* 0x000fe20000100800 */
[----:B------:R-:W-:-:S03]  /*b030*/  @!P1 IMAD.MOV R7, RZ, RZ, -R7 ;  /* 0x000000ffff079224 */ /* 0x000fc600078e0a07 */
[----:B------:R-:W-:Y:S04]  /*b040*/  STL [R1+0x26d4], R9 ;  /* 0x0026d40901007387 */ /* 0x000fe80000100800 */
[----:B------:R-:W-:Y:S04]  /*b050*/  STL [R1+0x26d8], R8 ;  /* 0x0026d80801007387 */ /* 0x000fe80000100800 */
[----:B------:R-:W-:Y:S04]  /*b060*/  STL [R1+0x26dc], R7 ;  /* 0x0026dc0701007387 */ /* 0x000fe80000100800 */
[----:B-1----:R-:W3:Y:S04]  /*b070*/  LDL.LU R20, [R1+0x1e4] ;  /* 0x0001e40001147983 */ /* 0x002ee80000300800 */
[----:B------:R-:W4:Y:S04]  /*b080*/  LDL.LU R21, [R1+0x1e0] ;  /* 0x0001e00001157983 */ /* 0x000f280000300800 */
[----:B------:R-:W4:Y:S01]  /*b090*/  LDL.LU R22, [R1+0x1dc] ;  /* 0x0001dc0001167983 */ /* 0x000f220000300800 */
[----:B------:R-:W-:-:S02]  /*b0a0*/  ISETP.GE.AND P2, PT, R24, RZ, PT ;  /* 0x000000ff1800720c */ /* 0x000fc40003f46270 */
[----:B------:R-:W-:Y:S01]  /*b0b0*/  ISETP.GE.AND P3, PT, R25, RZ, PT ;  /* 0x000000ff1900720c */ /* 0x000fe20003f66270 */
[----:B------:R-:W4:Y:S04]  /*b0c0*/  LDL.LU R23, [R1+0x1d8] ;  /* 0x0001d80001177983 */ /* 0x000f280000300800 */
[----:B------:R-:W4:Y:S04]  /*b0d0*/  LDL.LU R24, [R1+0x1d4] ;  /* 0x0001d40001187983 */ /* 0x000f280000300800 */
[----:B------:R-:W4:Y:S01]  /*b0e0*/  LDL.LU R25, [R1+0x1d0] ;  /* 0x0001d00001197983 */ /* 0x000f220000300800 */
[----:B------:R-:W-:-:S03]  /*b0f0*/  ISETP.GE.AND P1, PT, R29, RZ, PT ;  /* 0x000000ff1d00720c */ /* 0x000fc60003f26270 */
[----:B------:R-:W0:Y:S01]  /*b100*/  S2R R29, SR_TID.X ;  /* 0x00000000001d7919 */ /* 0x000e220000002100 */
[----:B------:R-:W-:Y:S01]  /*b110*/  ISETP.GE.AND P0, PT, R26, RZ, PT ;  /* 0x000000ff1a00720c */ /* 0x000fe20003f06270 */
[----:B------:R-:W-:Y:S01]  /*b120*/  IMAD.MOV.U32 R26, RZ, RZ, R6 ;  /* 0x000000ffff1a7224 */ /* 0x000fe200078e0006 */
[----:B------:R-:W-:Y:S01]  /*b130*/  ISETP.GE.AND P5, PT, R28, RZ, PT ;  /* 0x000000ff1c00720c */ /* 0x000fe20003fa6270 */
[----:B------:R-:W-:Y:S01]  /*b140*/  @!P3 IMAD.MOV R5, RZ, RZ, -R5 ;  /* 0x000000ffff05b224 */ /* 0x000fe200078e0a05 */
[----:B------:R-:W4:Y:S01]  /*b150*/  LDL.LU R28, [R1+0x1cc] ;  /* 0x0001cc00011c7983 */ /* 0x000f220000300800 */
[----:B------:R-:W-:Y:S01]  /*b160*/  @!P2 IMAD.MOV R26, RZ, RZ, -R26 ;  /* 0x000000ffff1aa224 */ /* 0x000fe200078e0a1a */
[----:B------:R-:W-:-:S03]  /*b170*/  ISETP.NE.AND P4, PT, RZ, c[0x0][0x17c], PT ;  /* 0x00005f00ff007a0c */ /* 0x000fc60003f85270 */
[----:B------:R-:W-:Y:S01]  /*b180*/  @!P1 IMAD.MOV R2, RZ, RZ, -R2 ;  /* 0x000000ffff029224 */ /* 0x000fe200078e0a02 */
[----:B0-----:R-:W-:-:S05]  /*b190*/  LOP3.LUT R19, R29, 0x7f, RZ, 0xc0, !PT ;  /* 0x0000007f1d137812 */ /* 0x001fca00078ec0ff */
[----:B------:R-:W-:Y:S01]  /*b1a0*/  @!P5 IMAD.MOV R4, RZ, RZ, -R4 ;  /* 0x000000ffff04d224 */ /* 0x000fe200078e0a04 */
[----:B------:R-:W4:Y:S01]  /*b1b0*/  LDL.LU R29, [R1+0x1c8] ;  /* 0x0001c800011d7983 */ /* 0x000f220000300800 */
[----:B------:R-:W-:-:S03]  /*b1c0*/  IMAD R6, R19, c[0x0][0x18c], RZ ;  /* 0x0000630013067a24 */ /* 0x000fc600078e02ff */
[----:B------:R-:W-:Y:S01]  /*b1d0*/  STL [R1+0x26e0], R26 ;  /* 0x0026e01a01007387 */ /* 0x000fe20000100800 */
[----:B------:R-:W-:Y:S01]  /*b1e0*/  @!P0 IMAD.MOV R3, RZ, RZ, -R3 ;  /* 0x000000ffff038224 */ /* 0x000fe200078e0a03 */
[----:B------:R-:W-:-:S05]  /*b1f0*/  LEA R6, P6, R6, c[0x0][0x168], 0x1 ;  /* 0x00005a0006067a11 */ /* 0x000fca00078c08ff */
[----:B------:R-:W-:Y:S04]  /*b200*/  STL [R1+0x2648], R6 ;  /* 0x0026480601007387 */ /* 0x000fe80000100800 */
[----:B------:R-:W-:Y:S04]  /*b210*/  STL [R1+0x26e4], R5 ;  /* 0x0026e40501007387 */ /* 0x000fe80000100800 */
[----:B------:R-:W-:Y:S04]  /*b220*/  STL [R1+0x26e8], R4 ;  /* 0x0026e80401007387 */ /* 0x000fe80000100800 */
[----:B------:R3:W-:Y:S04]  /*b230*/  STL [R1+0x26ec], R3 ;  /* 0x0026ec0301007387 */ /* 0x0007e80000100800 */
[----:B------:R4:W-:Y:S01]  /*b240*/  STL [R1+0x26f0], R2 ;  /* 0x0026f00201007387 */ /* 0x0009e20000100800 */
[----:B--2---:R-:W-:-:S02]  /*b250*/  ISETP.GE.AND P2, PT, R27, RZ, PT ;  /* 0x000000ff1b00720c */ /* 0x004fc40003f46270 */
[----:B------:R-:W-:-:S11]  /*b260*/  LOP3.LUT R27, RZ, c[0x0][0x17c], RZ, 0x33, !PT ;  /* 0x00005f00ff1b7a12 */ /* 0x000fd600078e33ff */
[----:B------:R-:W-:-:S05]  /*b270*/  @!P2 IMAD.MOV R0, RZ, RZ, -R0 ;  /* 0x000000ffff00a224 */ /* 0x000fca00078e0a00 */
[----:B------:R0:W-:Y:S01]  /*b280*/  STL [R1+0x26f4], R0 ;  /* 0x0026f40001007387 */ /* 0x0001e20000100800 */
[C---:B---3--:R-:W-:Y:S02]  /*b290*/  SEL R3, R27.reuse, R20, !P4 ;  /* 0x000000141b037207 */ /* 0x048fe40006000000 */
[----:B----4-:R-:W-:-:S03]  /*b2a0*/  SEL R2, R27, R21, !P4 ;  /* 0x000000151b027207 */ /* 0x010fc60006000000 */
[----:B------:R1:W-:Y:S01]  /*b2b0*/  STL [R1+0x25c], R3 ;  /* 0x00025c0301007387 */ /* 0x0003e20000100800 */
[----:B0-----:R-:W-:-:S03]  /*b2c0*/  SEL R0, R27, R22, !P4 ;  /* 0x000000161b007207 */ /* 0x001fc60006000000 */
[----:B------:R0:W-:Y:S04]  /*b2d0*/  STL [R1+0xe0], R2 ;  /* 0x0000e00201007387 */ /* 0x0001e80000100800 */
[----:B------:R2:W-:Y:S01]  /*b2e0*/  STL [R1+0xd8], R0 ;  /* 0x0000d80001007387 */ /* 0x0005e20000100800 */
[C---:B-1----:R-:W-:Y:S02]  /*b2f0*/  SEL R3, R27.reuse, R23, !P4 ;  /* 0x000000171b037207 */ /* 0x042fe40006000000 */
[----:B0-----:R-:W-:-:S03]  /*b300*/  SEL R2, R27, R24, !P4 ;  /* 0x000000181b027207 */ /* 0x001fc60006000000 */
[----:B------:R-:W-:Y:S01]  /*b310*/  STL [R1+0xd0], R3 ;  /* 0x0000d00301007387 */ /* 0x000fe20000100800 */
[----:B--2---:R-:W-:-:S03]  /*b320*/  SEL R0, R27, R25, !P4 ;  /* 0x000000191b007207 */ /* 0x004fc60006000000 */
[----:B------:R-:W-:Y:S04]  /*b330*/  STL [R1+0xc8], R2 ;  /* 0x0000c80201007387 */ /* 0x000fe80000100800 */
[----:B------:R0:W-:Y:S04]  /*b340*/  STL [R1+0x258], R0 ;  /* 0x0002580001007387 */ /* 0x0001e80000100800 */
[----:B0-----:R-:W2:Y:S01]  /*b350*/  LDL.LU R0, [R1+0x1b4] ;  /* 0x0001b40001007983 */ /* 0x001ea20000300800 */
[----:B------:R-:W-:-:S05]  /*b360*/  SEL R3, R27, R28, !P4 ;  /* 0x0000001c1b037207 */ /* 0x000fca0006000000 */
[----:B------:R-:W-:Y:S01]  /*b370*/  STL [R1+0x254], R3 ;  /* 0x0002540301007387 */ /* 0x000fe20000100800 */
[----:B------:R-:W-:-:S03]  /*b380*/  SEL R2, R27, R29, !P4 ;  /* 0x0000001d1b027207 */ /* 0x000fc60006000000 */
[----:B--2---:R0:W-:Y:S04]  /*b390*/  STL [R1+0x2710], R0 ;  /* 0x0027100001007387 */ /* 0x0041e80000100800 */
[----:B------:R-:W-:Y:S04]  /*b3a0*/  STL [R1+0x250], R2 ;  /* 0x0002500201007387 */ /* 0x000fe80000100800 */
[----:B0-----:R-:W2:Y:S04]  /*b3b0*/  LDL.LU R0, [R1+0x1b8] ;  /* 0x0001b80001007983 */ /* 0x001ea80000300800 */
[----:B--2---:R0:W-:Y:S04]  /*b3c0*/  STL [R1+0x2714], R0 ;  /* 0x0027140001007387 */ /* 0x0041e80000100800 */
[----:B0-----:R-:W2:Y:S04]  /*b3d0*/  LDL.LU R0, [R1+0x1c0] ;  /* 0x0001c00001007983 */ /* 0x001ea80000300800 */
[----:B--2---:R0:W-:Y:S04]  /*b3e0*/  STL [R1+0x2718], R0 ;  /* 0x0027180001007387 */ /* 0x0041e80000100800 */
[----:B0-----:R-:W2:Y:S04]  /*b3f0*/  LDL.LU R0, [R1+0x1c4] ;  /* 0x0001c40001007983 */ /* 0x001ea80000300800 */
[----:B------:R-:W3:Y:S04]  /*b400*/  LDL.LU R2, [R1+0x1b0] ;  /* 0x0001b00001027983 */ /* 0x000ee80000300800 */
[----:B------:R-:W4:Y:S04]  /*b410*/  LDL.LU R3, [R1+0x1ac] ;  /* 0x0001ac0001037983 */ /* 0x000f280000300800 */
[----:B------:R-:W3:Y:S04]  /*b420*/  LDL.LU R4, [R1+0x1a8] ;  /* 0x0001a80001047983 */ /* 0x000ee80000300800 */
        /* <DEDUP_REMOVED lines=23> */
[----:B------:R-:W3:Y:S01]  /*b5a0*/  LDL.LU R29, [R1+0x120] ;  /* 0x00012000011d7983 */ /* 0x000ee20000300800 */
[----:B--2---:R-:W-:-:S05]  /*b5b0*/  SEL R0, R27, R0, !P4 ;  /* 0x000000001b007207 */ /* 0x004fca0006000000 */
[----:B------:R0:W-:Y:S04]  /*b5c0*/  STL [R1+0x24c], R0 ;  /* 0x00024c0001007387 */ /* 0x0001e80000100800 */
[----:B0-----:R-:W2:Y:S02]  /*b5d0*/  LDL.LU R0, [R1+0x2718] ;  /* 0x0027180001007983 */ /* 0x001ea40000300800 */
[----:B--2---:R-:W-:-:S05]  /*b5e0*/  SEL R0, R27, R0, !P4 ;  /* 0x000000001b007207 */ /* 0x004fca0006000000 */
[----:B------:R0:W-:Y:S04]  /*b5f0*/  STL [R1+0x248], R0 ;  /* 0x0002480001007387 */ /* 0x0001e80000100800 */
[----:B0-----:R-:W2:Y:S02]  /*b600*/  LDL.LU R0, [R1+0x2714] ;  /* 0x0027140001007983 */ /* 0x001ea40000300800 */
[----:B--2---:R-:W-:-:S05]  /*b610*/  SEL R0, R27, R0, !P4 ;  /* 0x000000001b007207 */ /* 0x004fca0006000000 */
[----:B------:R0:W-:Y:S04]  /*b620*/  STL [R1+0x244], R0 ;  /* 0x0002440001007387 */ /* 0x0001e80000100800 */
[----:B0-----:R-:W2:Y:S01]  /*b630*/  LDL.LU R0, [R1+0x2710] ;  /* 0x0027100001007983 */ /* 0x001ea20000300800 */
[C---:B----4-:R-:W-:Y:S02]  /*b640*/  SEL R3, R27.reuse, R3, !P4 ;  /* 0x000000031b037207 */ /* 0x050fe40006000000 */
[----:B--2---:R-:W-:-:S05]  /*b650*/  SEL R0, R27, R0, !P4 ;  /* 0x000000001b007207 */ /* 0x004fca0006000000 */
[----:B------:R3:W-:Y:S02]  /*b660*/  STL [R1+0x240], R0 ;  /* 0x0002400001007387 */ /* 0x0007e40000100800 */
[C---:B---3--:R-:W-:Y:S02]  /*b670*/  SEL R0, R27.reuse, R2, !P4 ;  /* 0x000000021b007207 */ /* 0x048fe40006000000 */
[----:B------:R-:W-:-:S03]  /*b680*/  SEL R2, R27, R4, !P4 ;  /* 0x000000041b027207 */ /* 0x000fc60006000000 */
[----:B------:R0:W-:Y:S04]  /*b690*/  STL [R1+0x23c], R0 ;  /* 0x00023c0001007387 */ /* 0x0001e80000100800 */
[----:B------:R1:W-:Y:S01]  /*b6a0*/  STL [R1+0x238], R3 ;  /* 0x0002380301007387 */ /* 0x0003e20000100800 */
[----:B0-----:R-:W-:-:S03]  /*b6b0*/  SEL R0, R27, R5, !P4 ;  /* 0x000000051b007207 */ /* 0x001fc60006000000 */
[----:B------:R0:W-:Y:S01]  /*b6c0*/  STL [R1+0x234], R2 ;  /* 0x0002340201007387 */ /* 0x0001e20000100800 */
[----:B-1----:R-:W-:-:S03]  /*b6d0*/  SEL R3, R27, R6, !P4 ;  /* 0x000000061b037207 */ /* 0x002fc60006000000 */
[----:B------:R1:W-:Y:S01]  /*b6e0*/  STL [R1+0x230], R0 ;  /* 0x0002300001007387 */ /* 0x0003e20000100800 */
[----:B0-----:R-:W-:-:S03]  /*b6f0*/  SEL R2, R27, R26, !P4 ;  /* 0x0000001a1b027207 */ /* 0x001fc60006000000 */
[----:B------:R0:W-:Y:S01]  /*b700*/  STL [R1+0x22c], R3 ;  /* 0x00022c0301007387 */ /* 0x0001e20000100800 */
[----:B-1----:R-:W-:-:S03]  /*b710*/  SEL R0, R27, R7, !P4 ;  /* 0x000000071b007207 */ /* 0x002fc60006000000 */
[----:B------:R1:W-:Y:S04]  /*b720*/  STL [R1+0x228], R2 ;  /* 0x0002280201007387 */ /* 0x0003e80000100800 */
[----:B------:R2:W-:Y:S01]  /*b730*/  STL [R1+0x224], R0 ;  /* 0x0002240001007387 */ /* 0x0005e20000100800 */
[C---:B0-----:R-:W-:Y:S02]  /*b740*/  SEL R3, R27.reuse, R8, !P4 ;  /* 0x000000081b037207 */ /* 0x041fe40006000000 */
[----:B-1----:R-:W-:-:S03]  /*b750*/  SEL R2, R27, R9, !P4 ;  /* 0x000000091b027207 */ /* 0x002fc60006000000 */
[----:B------:R0:W-:Y:S01]  /*b760*/  STL [R1+0x220], R3 ;  /* 0x0002200301007387 */ /* 0x0001e20000100800 */
[----:B--2---:R-:W-:-:S03]  /*b770*/  SEL R0, R27, R10, !P4 ;  /* 0x0000000a1b007207 */ /* 0x004fc60006000000 */
        /* <DEDUP_REMOVED lines=28> */
[----:B------:R-:W-:Y:S01]  /*b940*/  STL [R1+0x1e4], R3 ;  /* 0x0001e40301007387 */ /* 0x000fe20000100800 */
[----:B--2---:R-:W-:-:S03]  /*b950*/  SEL R0, R27, R25, !P4 ;  /* 0x000000191b007207 */ /* 0x004fc60006000000 */
[----:B------:R-:W-:Y:S04]  /*b960*/  STL [R1+0x1e0], R2 ;  /* 0x0001e00201007387 */ /* 0x000fe80000100800 */
[----:B------:R0:W-:Y:S04]  /*b970*/  STL [R1+0x1dc], R0 ;  /* 0x0001dc0001007387 */ /* 0x0001e80000100800 */
[----:B0-----:R-:W2:Y:S01]  /*b980*/  LDL.LU R0, [R1+0x100] ;  /* 0x0001000001007983 */ /* 0x001ea20000300800 */
[C---:B------:R-:W-:Y:S02]  /*b990*/  SEL R3, R27.reuse, R28, !P4 ;  /* 0x0000001c1b037207 */ /* 0x040fe40006000000 */
[----:B------:R-:W-:-:S03]  /*b9a0*/  SEL R2, R27, R29, !P4 ;  /* 0x0000001d1b027207 */ /* 0x000fc60006000000 */
[----:B------:R-:W-:Y:S04]  /*b9b0*/  STL [R1+0x1d8], R3 ;  /* 0x0001d80301007387 */ /* 0x000fe80000100800 */
        /* <DEDUP_REMOVED lines=132> */
[----:B------:R-:W3:Y:S01]  /*c200*/  LDL.LU R6, [R1] ;  /* 0x0000000001067983 */ /* 0x000ee20000300800 */
        /* <DEDUP_REMOVED lines=9> */
[C---:B---3--:R-:W-:Y:S02]  /*c2a0*/  SEL R2, R27.reuse, R2, !P4 ;  /* 0x000000021b027207 */ /* 0x048fe40006000000 */
[C---:B----4-:R-:W-:Y:S02]  /*c2b0*/  SEL R3, R27.reuse, R3, !P4 ;  /* 0x000000031b037207 */ /* 0x050fe40006000000 */
[C---:B------:R-:W-:Y:S02]  /*c2c0*/  SEL R4, R27.reuse, R4, !P4 ;  /* 0x000000041b047207 */ /* 0x040fe40006000000 */
[----:B------:R-:W-:-:S02]  /*c2d0*/  SEL R5, R27, R5, !P4 ;  /* 0x000000051b057207 */ /* 0x000fc40006000000 */
[C---:B------:R-:W-:Y:S02]  /*c2e0*/  SEL R26, R27.reuse, R26, !P4 ;  /* 0x0000001a1b1a7207 */ /* 0x040fe40006000000 */
[C---:B------:R-:W-:Y:S02]  /*c2f0*/  SEL R7, R27.reuse, R7, !P4 ;  /* 0x000000071b077207 */ /* 0x040fe40006000000 */
[C---:B------:R-:W-:Y:S02]  /*c300*/  SEL R8, R27.reuse, R8, !P4 ;  /* 0x000000081b087207 */ /* 0x040fe40006000000 */
[C---:B------:R-:W-:Y:S02]  /*c310*/  SEL R9, R27.reuse, R9, !P4 ;  /* 0x000000091b097207 */ /* 0x040fe40006000000 */
        /* <DEDUP_REMOVED lines=18> */
[----:B--2---:R-:W-:-:S05]  /*c440*/  SEL R0, R27, R0, !P4 ;  /* 0x000000001b007207 */ /* 0x004fca0006000000 */
[----:B------:R0:W-:Y:S04]  /*c450*/  STL [R1+0x148], R0 ;  /* 0x0001480001007387 */ /* 0x0001e80000100800 */
[----:B0-----:R-:W2:Y:S04]  /*c460*/  LDL.LU R0, [R1+0x26f4] ;  /* 0x0026f40001007983 */ /* 0x001ea80000300800 */
[----:B------:R0:W-:Y:S04]  /*c470*/  STL [R1+0x144], R2 ;  /* 0x0001440201007387 */ /* 0x0001e80000100800 */
[----:B0-----:R-:W3:Y:S04]  /*c480*/  LDL.LU R2, [R1+0x26f0] ;  /* 0x0026f00001027983 */ /* 0x001ee80000300800 */
[----:B------:R0:W-:Y:S04]  /*c490*/  STL [R1+0x140], R3 ;  /* 0x0001400301007387 */ /* 0x0001e80000100800 */
[----:B0-----:R-:W4:Y:S04]  /*c4a0*/  LDL.LU R3, [R1+0x26ec] ;  /* 0x0026ec0001037983 */ /* 0x001f280000300800 */
[----:B------:R0:W-:Y:S04]  /*c4b0*/  STL [R1+0x13c], R4 ;  /* 0x00013c0401007387 */ /* 0x0001e80000100800 */
[----:B0-----:R-:W2:Y:S04]  /*c4c0*/  LDL.LU R4, [R1+0x26e8] ;  /* 0x0026e80001047983 */ /* 0x001ea80000300800 */
        /* <DEDUP_REMOVED lines=23> */
[----:B0-----:R-:W3:Y:S04]  /*c640*/  LDL.LU R16, [R1+0x26b8] ;  /* 0x0026b80001107983 */ /* 0x001ee80000300800 */
        /* <DEDUP_REMOVED lines=22> */
[----:B------:R-:W-:-:S05]  /*c7b0*/  SEL R6, R27, R6, !P4 ;  /* 0x000000061b067207 */ /* 0x000fca0006000000 */
[----:B------:R0:W-:Y:S01]  /*c7c0*/  STL [R1+0xcc], R6 ;  /* 0x0000cc0601007387 */ /* 0x0001e20000100800 */
[C---:B--2---:R-:W-:Y:S02]  /*c7d0*/  SEL R15, R27.reuse, R15, !P4 ;  /* 0x0000000f1b0f7207 */ /* 0x044fe40006000000 */
[C---:B---3--:R-:W-:Y:S02]  /*c7e0*/  SEL R16, R27.reuse, R16, !P4 ;  /* 0x000000101b107207 */ /* 0x048fe40006000000 */
[C---:B----4-:R-:W-:Y:S02]  /*c7f0*/  SEL R18, R27.reuse, R18, !P4 ;  /* 0x000000121b127207 */ /* 0x050fe40006000000 */
[C---:B------:R-:W-:Y:S02]  /*c800*/  SEL R19, R27.reuse, R19, !P4 ;  /* 0x000000131b137207 */ /* 0x040fe40006000000 */
[C---:B------:R-:W-:Y:S02]  /*c810*/  SEL R21, R27.reuse, R21, !P4 ;  /* 0x000000151b157207 */ /* 0x040fe40006000000 */
[----:B------:R-:W-:-:S02]  /*c820*/  SEL R22, R27, R22, !P4 ;  /* 0x000000161b167207 */ /* 0x000fc40006000000 */
[C---:B------:R-:W-:Y:S02]  /*c830*/  SEL R24, R27.reuse, R24, !P4 ;  /* 0x000000181b187207 */ /* 0x040fe40006000000 */
[C---:B------:R-:W-:Y:S02]  /*c840*/  SEL R25, R27.reuse, R25, !P4 ;  /* 0x000000191b197207 */ /* 0x040fe40006000000 */
[C---:B0-----:R-:W-:Y:S02]  /*c850*/  SEL R6, R27.reuse, R28, !P4 ;  /* 0x0000001c1b067207 */ /* 0x041fe40006000000 */
[----:B------:R-:W-:-:S05]  /*c860*/  SEL R29, R27, R29, !P4 ;  /* 0x0000001d1b1d7207 */ /* 0x000fca0006000000 */
[----:B------:R-:W-:Y:S04]  /*c870*/  STL [R1+0xc4], R29 ;  /* 0x0000c41d01007387 */ /* 0x000fe80000100800 */
[----:B------:R0:W-:Y:S04]  /*c880*/  STL [R1+0xb4], R6 ;  /* 0x0000b40601007387 */ /* 0x0001e80000100800 */
[----:B------:R-:W-:Y:S01]  /*c890*/  STL [R1+0xa4], R25 ;  /* 0x0000a41901007387 */ /* 0x000fe20000100800 */
[----:B0-----:R-:W-:-:S03]  /*c8a0*/  SEL R6, R27, R23, !P4 ;  /* 0x000000171b067207 */ /* 0x001fc60006000000 */
        /* <DEDUP_REMOVED lines=10> */
[----:B------:R1:W-:Y:S04]  /*c950*/  STL [R1+0x2c], R16 ;  /* 0x00002c1001007387 */ /* 0x0003e80000100800 */
[----:B------:R-:W2:Y:S01]  /*c960*/  LDL.LU R17, [R1+0x26c] ;  /* 0x00026c0001117983 */ /* 0x000ea20000300800 */
[----:B0-----:R-:W-:-:S03]  /*c970*/  SEL R6, R27, R14, !P4 ;  /* 0x0000000e1b067207 */ /* 0x001fc60006000000 */
[----:B------:R-:W-:Y:S04]  /*c980*/  STL [R1+0x24], R15 ;  /* 0x0000240f01007387 */ /* 0x000fe80000100800 */
[----:B------:R-:W3:Y:S04]  /*c990*/  LDL.LU R18, [R1+0x268] ;  /* 0x0002680001127983 */ /* 0x000ee80000300800 */
[----:B------:R0:W-:Y:S04]  /*c9a0*/  STL [R1+0x14], R6 ;  /* 0x0000140601007387 */ /* 0x0001e80000100800 */
[----:B------:R-:W4:Y:S04]  /*c9b0*/  LDL.LU R19, [R1+0x264] ;  /* 0x0002640001137983 */ /* 0x000f280000300800 */
[----:B------:R-:W4:Y:S04]  /*c9c0*/  LDL.LU R20, [R1+0x260] ;  /* 0x0002600001147983 */ /* 0x000f280000300800 */
[----:B------:R-:W4:Y:S04]  /*c9d0*/  LDL.LU R21, [R1+0x25c] ;  /* 0x00025c0001157983 */ /* 0x000f280000300800 */
[----:B------:R-:W4:Y:S04]  /*c9e0*/  LDL.LU R22, [R1+0xe0] ;  /* 0x0000e00001167983 */ /* 0x000f280000300800 */
[----:B------:R-:W4:Y:S04]  /*c9f0*/  LDL.LU R24, [R1+0xd8] ;  /* 0x0000d80001187983 */ /* 0x000f280000300800 */
[----:B-1----:R-:W1:Y:S01]  /*ca00*/  S2R R16, SR_TID.X ;  /* 0x0000000000107919 */ /* 0x002e620000002100 */
[----:B0-----:R-:W-:-:S03]  /*ca10*/  SEL R6, R27, R13, !P4 ;  /* 0x0000000d1b067207 */ /* 0x001fc60006000000 */
[----:B------:R-:W4:Y:S01]  /*ca20*/  LDL.LU R23, [R1+0xd0] ;  /* 0x0000d00001177983 */ /* 0x000f220000300800 */
[----:B------:R-:W-:-:S03]  /*ca30*/  SEL R29, R27, R12, !P4 ;  /* 0x0000000c1b1d7207 */ /* 0x000fc60006000000 */
[----:B------:R-:W4:Y:S01]  /*ca40*/  LDL.LU R28, [R1+0x258] ;  /* 0x00025800011c7983 */ /* 0x000f220000300800 */
[----:B------:R-:W-:-:S03]  /*ca50*/  SEL R11, R27, R11, !P4 ;  /* 0x0000000b1b0b7207 */ /* 0x000fc60006000000 */
[----:B------:R-:W4:Y:S04]  /*ca60*/  LDL.LU R25, [R1+0x248] ;  /* 0x0002480001197983 */ /* 0x000f280000300800 */
[----:B------:R-:W4:Y:S04]  /*ca70*/  LDL.LU R13, [R1+0x244] ;  /* 0x00024400010d7983 */ /* 0x000f280000300800 */
[----:B------:R0:W-:Y:S01]  /*ca80*/  STL [R1+0x264c], R6 ;  /* 0x00264c0601007387 */ /* 0x0001e20000100800 */
[----:B------:R-:W-:-:S03]  /*ca90*/  SEL R10, R27, R10, !P4 ;  /* 0x0000000a1b0a7207 */ /* 0x000fc60006000000 */
[----:B0-----:R-:W4:Y:S04]  /*caa0*/  LDL.LU R6, [R1+0x24c] ;  /* 0x00024c0001067983 */ /* 0x001f280000300800 */
[----:B------:R-:W4:Y:S04]  /*cab0*/  LDL.LU R12, [R1+0x250] ;  /* 0x00025000010c7983 */ /* 0x000f280000300800 */
[----:B------:R0:W-:Y:S01]  /*cac0*/  STL [R1+0x2650], R29 ;  /* 0x0026501d01007387 */ /* 0x0001e20000100800 */
[C---:B------:R-:W-:Y:S02]  /*cad0*/  SEL R9, R27.reuse, R9, !P4 ;  /* 0x000000091b097207 */ /* 0x040fe40006000000 */
[C---:B------:R-:W-:Y:S01]  /*cae0*/  SEL R8, R27.reuse, R8, !P4 ;  /* 0x000000081b087207 */ /* 0x040fe20006000000 */
[----:B0-----:R-:W4:Y:S04]  /*caf0*/  LDL.LU R29, [R1+0x254] ;  /* 0x00025400011d7983 */ /* 0x001f280000300800 */
[----:B------:R0:W-:Y:S01]  /*cb00*/  STL [R1+0x2654], R11 ;  /* 0x0026540b01007387 */ /* 0x0001e20000100800 */
[----:B------:R-:W-:-:S02]  /*cb10*/  SEL R7, R27, R7, !P4 ;  /* 0x000000071b077207 */ /* 0x000fc40006000000 */
[C---:B------:R-:W-:Y:S01]  /*cb20*/  SEL R26, R27.reuse, R26, !P4 ;  /* 0x0000001a1b1a7207 */ /* 0x040fe20006000000 */
[----:B0-----:R-:W4:Y:S01]  /*cb30*/  LDL.LU R11, [R1+0xc8] ;  /* 0x0000c800010b7983 */ /* 0x001f220000300800 */
[C---:B------:R-:W-:Y:S02]  /*cb40*/  SEL R5, R27.reuse, R5, !P4 ;  /* 0x000000051b057207 */ /* 0x040fe40006000000 */
[----:B-1----:R-:W-:Y:S01]  /*cb50*/  LOP3.LUT R16, R16, 0x7f, RZ, 0xc0, !PT ;  /* 0x0000007f10107812 */ /* 0x002fe200078ec0ff */
[----:B------:R-:W-:Y:S01]  /*cb60*/  STL [R1+0x2658], R10 ;  /* 0x0026580a01007387 */ /* 0x000fe20000100800 */
[C---:B------:R-:W-:Y:S02]  /*cb70*/  SEL R4, R27.reuse, R4, !P4 ;  /* 0x000000041b047207 */ /* 0x040fe40006000000 */
[C---:B------:R-:W-:Y:S01]  /*cb80*/  SEL R3, R27.reuse, R3, !P4 ;  /* 0x000000031b037207 */ /* 0x040fe20006000000 */
[----:B------:R-:W-:Y:S01]  /*cb90*/  STL [R1+0x265c], R9 ;  /* 0x00265c0901007387 */ /* 0x000fe20000100800 */
[----:B------:R-:W-:-:S03]  /*cba0*/  SEL R2, R27, R2, !P4 ;  /* 0x000000021b027207 */ /* 0x000fc60006000000 */
[----:B------:R-:W-:Y:S01]  /*cbb0*/  STL [R1+0x2660], R8 ;  /* 0x0026600801007387 */ /* 0x000fe20000100800 */
[----:B------:R-:W-:Y:S01]  /*cbc0*/  SEL R27, R27, R0, !P4 ;  /* 0x000000001b1b7207 */ /* 0x000fe20006000000 */
[----:B------:R-:W-:Y:S02]  /*cbd0*/  IMAD R16, R16, c[0x0][0x18c], RZ ;  /* 0x0000630010107a24 */ /* 0x000fe400078e02ff */
[----:B------:R-:W-:Y:S04]  /*cbe0*/  STL [R1+0x2664], R7 ;  /* 0x0026640701007387 */ /* 0x000fe80000100800 */
[----:B------:R-:W-:Y:S04]  /*cbf0*/  STL [R1+0x2668], R26 ;  /* 0x0026681a01007387 */ /* 0x000fe80000100800 */
[----:B------:R-:W-:Y:S04]  /*cc00*/  STL [R1+0x266c], R5 ;  /* 0x00266c0501007387 */ /* 0x000fe80000100800 */
[----:B------:R-:W-:Y:S01]  /*cc10*/  STL [R1+0x2670], R4 ;  /* 0x0026700401007387 */ /* 0x000fe20000100800 */
[----:B------:R-:W-:-:S03]  /*cc20*/  LEA.HI.X.SX32 R0, R16, c[0x0][0x16c], 0x1, P6 ;  /* 0x00005b0010007a11 */ /* 0x000fc600030f0eff */
[----:B------:R-:W-:Y:S04]  /*cc30*/  STL [R1+0x2674], R3 ;  /* 0x0026740301007387 */ /* 0x000fe80000100800 */
[----:B------:R-:W-:Y:S04]  /*cc40*/  STL [R1+0x2678], R2 ;  /* 0x0026780201007387 */ /* 0x000fe80000100800 */
[----:B------:R-:W-:Y:S04]  /*cc50*/  STL [R1+0x267c], R27 ;  /* 0x00267c1b01007387 */ /* 0x000fe80000100800 */
[----:B------:R-:W4:Y:S04]  /*cc60*/  LDL.LU R14, [R1+0x240] ;  /* 0x00024000010e7983 */ /* 0x000f280000300800 */
[----:B------:R-:W4:Y:S04]  /*cc70*/  LDL.LU R15, [R1+0x23c] ;  /* 0x00023c00010f7983 */ /* 0x000f280000300800 */
[----:B------:R-:W4:Y:S04]  /*cc80*/  LDL.LU R16, [R1+0x238] ;  /* 0x0002380001107983 */ /* 0x000f280000300800 */
[----:B------:R2:W-:Y:S02]  /*cc90*/  STL [R1+0x2680], R0 ;  /* 0x0026800001007387 */ /* 0x0005e40000100800 */
[----:B--2---:R-:W-:-:S02]  /*cca0*/  IMAD R0, R17, c[0x0][0x184], RZ ;  /* 0x0000610011007a24 */ /* 0x004fc400078e02ff */
[----:B------:R-:W2:Y:S04]  /*ccb0*/  LDL.LU R17, [R1+0x234] ;  /* 0x0002340001117983 */ /* 0x000ea80000300800 */
[----:B------:R4:W-:Y:S01]  /*ccc0*/  STL [R1+0x26c], R0 ;  /* 0x00026c0001007387 */ /* 0x0009e20000100800 */
[----:B---3--:R-:W-:-:S03]  /*ccd0*/  IMAD R2, R18, c[0x0][0x184], RZ ;  /* 0x0000610012027a24 */ /* 0x008fc600078e02ff */
[----:B------:R-:W3:Y:S01]  /*cce0*/  LDL.LU R18, [R1+0x230] ;  /* 0x0002300001127983 */ /* 0x000ee20000300800 */
[----:B----4-:R-:W-:-:S03]  /*ccf0*/  IMAD R0, R19, c[0x0][0x184], RZ ;  /* 0x0000610013007a24 */ /* 0x010fc600078e02ff */
[----:B------:R0:W-:Y:S04]  /*cd00*/  STL [R1+0x268], R2 ;  /* 0x0002680201007387 */ /* 0x0001e80000100800 */
[----:B------:R-:W4:Y:S04]  /*cd10*/  LDL.LU R19, [R1+0x22c] ;  /* 0x00022c0001137983 */ /* 0x000f280000300800 */
[----:B------:R1:W-:Y:S01]  /*cd20*/  STL [R1+0x264], R0 ;  /* 0x0002640001007387 */ /* 0x0003e20000100800 */
[----:B0-----:R-:W-:-:S03]  /*cd30*/  IMAD R2, R20, c[0x0][0x184], RZ ;  /* 0x0000610014027a24 */ /* 0x001fc600078e02ff */
[----:B------:R-:W4:Y:S04]  /*cd40*/  LDL.LU R20, [R1+0x228] ;  /* 0x0002280001147983 */ /* 0x000f280000300800 */
[----:B------:R0:W-:Y:S01]  /*cd50*/  STL [R1+0xe8], R2 ;  /* 0x0000e80201007387 */ /* 0x0001e20000100800 */
[----:B-1----:R-:W-:-:S03]  /*cd60*/  IMAD R0, R21, c[0x0][0x190], RZ ;  /* 0x0000640015007a24 */ /* 0x002fc600078e02ff */
[----:B------:R-:W4:Y:S04]  /*cd70*/  LDL.LU R21, [R1+0x224] ;  /* 0x0002240001157983 */ /* 0x000f280000300800 */
[----:B------:R1:W-:Y:S01]  /*cd80*/  STL [R1+0x25c], R0 ;  /* 0x00025c0001007387 */ /* 0x0003e20000100800 */
[----:B0-----:R-:W-:-:S03]  /*cd90*/  IMAD R2, R22, c[0x0][0x190], RZ ;  /* 0x0000640016027a24 */ /* 0x001fc600078e02ff */
[----:B------:R-:W4:Y:S04]  /*cda0*/  LDL.LU R22, [R1+0x220] ;  /* 0x0002200001167983 */ /* 0x000f280000300800 */
[----:B------:R0:W-:Y:S01]  /*cdb0*/  STL [R1+0xe0], R2 ;  /* 0x0000e00201007387 */ /* 0x0001e20000100800 */
[----:B-1----:R-:W-:-:S03]  /*cdc0*/  IMAD R0, R24, c[0x0][0x190], RZ ;  /* 0x0000640018007a24 */ /* 0x002fc600078e02ff */
[----:B------:R-:W4:Y:S04]  /*cdd0*/  LDL.LU R24, [R1+0x21c] ;  /* 0x00021c0001187983 */ /* 0x000f280000300800 */
[----:B------:R-:W-:Y:S01]  /*cde0*/  STL [R1+0xd8], R0 ;  /* 0x0000d80001007387 */ /* 0x000fe20000100800 */
[----:B0-----:R-:W-:-:S03]  /*cdf0*/  IMAD R2, R23, c[0x0][0x190], RZ ;  /* 0x0000640017027a24 */ /* 0x001fc600078e02ff */
[----:B------:R-:W4:Y:S04]  /*ce00*/  LDL.LU R23, [R1+0x218] ;  /* 0x0002180001177983 */ /* 0x000f280000300800 */
[----:B------:R0:W-:Y:S01]  /*ce10*/  STL [R1+0xd0], R2 ;  /* 0x0000d00201007387 */ /* 0x0001e20000100800 */
[----:B------:R-:W-:Y:S02]  /*ce20*/  IMAD R3, R12, c[0x0][0x190], RZ ;  /* 0x000064000c037a24 */ /* 0x000fe400078e02ff */
[----:B0-----:R-:W-:Y:S02]  /*ce30*/  IMAD R2, R28, c[0x0][0x190], RZ ;  /* 0x000064001c027a24 */ /* 0x001fe400078e02ff */
[----:B------:R-:W4:Y:S01]  /*ce40*/  LDL.LU R28, [R1+0x214] ;  /* 0x00021400011c7983 */ /* 0x000f220000300800 */
[----:B------:R-:W-:-:S05]  /*ce50*/  IMAD R0, R11, c[0x0][0x190], RZ ;  /* 0x000064000b007a24 */ /* 0x000fca00078e02ff */
[----:B------:R0:W-:Y:S04]  /*ce60*/  STL [R1+0xc8], R0 ;  /* 0x0000c80001007387 */ /* 0x0001e80000100800 */
[----:B------:R1:W-:Y:S01]  /*ce70*/  STL [R1+0xc0], R2 ;  /* 0x0000c00201007387 */ /* 0x0003e20000100800 */
[----:B0-----:R-:W-:Y:S02]  /*ce80*/  IMAD R0, R29, c[0x0][0x190], RZ ;  /* 0x000064001d007a24 */ /* 0x001fe400078e02ff */
[----:B-1----:R-:W-:-:S03]  /*ce90*/  IMAD R2, R6, c[0x0][0x190], RZ ;  /* 0x0000640006027a24 */ /* 0x002fc600078e02ff */
[----:B------:R0:W-:Y:S04]  /*cea0*/  STL [R1+0xbc], R0 ;  /* 0x0000bc0001007387 */ /* 0x0001e80000100800 */
[----:B------:R-:W-:Y:S01]  /*ceb0*/  STL [R1+0xb8], R3 ;  /* 0x0000b80301007387 */ /* 0x000fe20000100800 */
[----:B0-----:R-:W-:-:S03]  /*cec0*/  IMAD R0, R25, c[0x0][0x190], RZ ;  /* 0x0000640019007a24 */ /* 0x001fc600078e02ff */
[----:B------:R-:W4:Y:S04]  /*ced0*/  LDL.LU R25, [R1+0x210] ;  /* 0x0002100001197983 */ /* 0x000f280000300800 */
[----:B------:R0:W-:Y:S04]  /*cee0*/  STL [R1+0xb0], R2 ;  /* 0x0000b00201007387 */ /* 0x0001e80000100800 */
[----:B------:R1:W-:Y:S01]  /*cef0*/  STL [R1+0xac], R0 ;  /* 0x0000ac0001007387 */ /* 0x0003e20000100800 */
[----:B0-----:R-:W-:-:S03]  /*cf00*/  IMAD R2, R13, c[0x0][0x190], RZ ;  /* 0x000064000d027a24 */ /* 0x001fc600078e02ff */
[----:B------:R-:W4:Y:S01]  /*cf10*/  LDL.LU R13, [R1+0x20c] ;  /* 0x00020c00010d7983 */ /* 0x000f220000300800 */
[----:B-1----:R-:W-:-:S03]  /*cf20*/  IMAD R0, R14, c[0x0][0x190], RZ ;  /* 0x000064000e007a24 */ /* 0x002fc600078e02ff */
[----:B------:R0:W-:Y:S04]  /*cf30*/  STL [R1+0xa8], R2 ;  /* 0x0000a80201007387 */ /* 0x0001e80000100800 */
[----:B------:R-:W4:Y:S04]  /*cf40*/  LDL.LU R14, [R1+0x208] ;  /* 0x00020800010e7983 */ /* 0x000f280000300800 */
[----:B------:R1:W-:Y:S01]  /*cf50*/  STL [R1+0xa0], R0 ;  /* 0x0000a00001007387 */ /* 0x0003e20000100800 */
[----:B0-----:R-:W-:-:S03]  /*cf60*/  IMAD R2, R15, c[0x0][0x190], RZ ;  /* 0x000064000f027a24 */ /* 0x001fc600078e02ff */
[----:B------:R-:W4:Y:S01]  /*cf70*/  LDL.LU R15, [R1+0x204] ;  /* 0x00020400010f7983 */ /* 0x000f220000300800 */
[----:B-1----:R-:W-:-:S03]  /*cf80*/  IMAD R0, R16, c[0x0][0x190], RZ ;  /* 0x0000640010007a24 */ /* 0x002fc600078e02ff */
[----:B------:R2:W-:Y:S04]  /*cf90*/  STL [R1+0x9c], R2 ;  /* 0x00009c0201007387 */ /* 0x0005e80000100800 */
[----:B------:R-:W4:Y:S04]  /*cfa0*/  LDL.LU R16, [R1+0x200] ;  /* 0x0002000001107983 */ /* 0x000f280000300800 */
[----:B------:R3:W-:Y:S01]  /*cfb0*/  STL [R1+0x94], R0 ;  /* 0x0000940001007387 */ /* 0x0007e20000100800 */
[----:B--2---:R-:W-:-:S03]  /*cfc0*/  IMAD R2, R17, c[0x0][0x190], RZ ;  /* 0x0000640011027a24 */ /* 0x004fc600078e02ff */
[----:B------:R-:W2:Y:S01]  /*cfd0*/  LDL.LU R17, [R1+0x1fc] ;  /* 0x0001fc0001117983 */ /* 0x000ea20000300800 */
[----:B---3--:R-:W-:-:S03]  /*cfe0*/  IMAD R0, R18, c[0x0][0x190], RZ ;  /* 0x0000640012007a24 */ /* 0x008fc600078e02ff */
[----:B------:R4:W-:Y:S04]  /*cff0*/  STL [R1+0x90], R2 ;  /* 0x0000900201007387 */ /* 0x0009e80000100800 */
[----:B------:R-:W3:Y:S04]  /*d000*/  LDL.LU R18, [R1+0x1f8] ;  /* 0x0001f80001127983 */ /* 0x000ee80000300800 */
[----:B------:R0:W-:Y:S01]  /*d010*/  STL [R1+0x88], R0 ;  /* 0x0000880001007387 */ /* 0x0001e20000100800 */
[----:B----4-:R-:W-:-:S03]  /*d020*/  IMAD R2, R19, c[0x0][0x190], RZ ;  /* 0x0000640013027a24 */ /* 0x010fc600078e02ff */
[----:B------:R-:W4:Y:S01]  /*d030*/  LDL.LU R19, [R1+0x1f4] ;  /* 0x0001f40001137983 */ /* 0x000f220000300800 */
[----:B0-----:R-:W-:-:S03]  /*d040*/  IMAD R0, R20, c[0x0][0x190], RZ ;  /* 0x0000640014007a24 */ /* 0x001fc600078e02ff */
        /* <DEDUP_REMOVED lines=11> */
[----:B------:R-:W-:Y:S01]  /*d100*/  STL [R1+0x6c], R2 ;  /* 0x00006c0201007387 */ /* 0x000fe20000100800 */
[----:B-1----:R-:W-:-:S03]  /*d110*/  IMAD R0, R23, c[0x0][0x190], RZ ;  /* 0x0000640017007a24 */ /* 0x002fc600078e02ff */
[----:B------:R-:W4:Y:S04]  /*d120*/  LDL.LU R11, [R1+0x1e0] ;  /* 0x0001e000010b7983 */ /* 0x000f280000300800 */
[----:B------:R-:W4:Y:S04]  /*d130*/  LDL.LU R23, [R1+0x1dc] ;  /* 0x0001dc0001177983 */ /* 0x000f280000300800 */
[----:B------:R0:W-:Y:S04]  /*d140*/  STL [R1+0x68], R0 ;  /* 0x0000680001007387 */ /* 0x0001e80000100800 */
[----:B------:R-:W4:Y:S04]  /*d150*/  LDL.LU R29, [R1+0x1d8] ;  /* 0x0001d800011d7983 */ /* 0x000f280000300800 */
[----:B------:R-:W4:Y:S01]  /*d160*/  LDL.LU R12, [R1+0x1d4] ;  /* 0x0001d400010c7983 */ /* 0x000f220000300800 */
[----:B0-----:R-:W-:-:S05]  /*d170*/  IMAD R0, R28, c[0x0][0x190], RZ ;  /* 0x000064001c007a24 */ /* 0x001fca00078e02ff */
[----:B------:R0:W-:Y:S04]  /*d180*/  STL [R1+0x60], R0 ;  /* 0x0000600001007387 */ /* 0x0001e80000100800 */
[----:B------:R-:W4:Y:S04]  /*d190*/  LDL.LU R6, [R1+0x1d0] ;  /* 0x0001d00001067983 */ /* 0x000f280000300800 */
[----:B------:R-:W4:Y:S01]  /*d1a0*/  LDL.LU R28, [R1+0x1cc] ;  /* 0x0001cc00011c7983 */ /* 0x000f220000300800 */
[----:B------:R-:W-:-:S03]  /*d1b0*/  IMAD R2, R25, c[0x0][0x190], RZ ;  /* 0x0000640019027a24 */ /* 0x000fc600078e02ff */
[----:B------:R-:W4:Y:S04]  /*d1c0*/  LDL.LU R25, [R1+0x1c8] ;  /* 0x0001c80001197983 */ /* 0x000f280000300800 */
[----:B------:R1:W-:Y:S01]  /*d1d0*/  STL [R1+0x58], R2 ;  /* 0x0000580201007387 */ /* 0x0003e20000100800 */
[----:B0-----:R-:W-:-:S03]  /*d1e0*/  IMAD R0, R13, c[0x0][0x190], RZ ;  /* 0x000064000d007a24 */ /* 0x001fc600078e02ff */
[----:B------:R-:W4:Y:S04]  /*d1f0*/  LDL.LU R13, [R1+0x1c4] ;  /* 0x0001c400010d7983 */ /* 0x000f280000300800 */
[----:B------:R0:W-:Y:S01]  /*d200*/  STL [R1+0x54], R0 ;  /* 0x0000540001007387 */ /* 0x0001e20000100800 */
[----:B-1----:R-:W-:-:S03]  /*d210*/  IMAD R2, R14, c[0x0][0x190], RZ ;  /* 0x000064000e027a24 */ /* 0x002fc600078e02ff */
        /* <DEDUP_REMOVED lines=8> */
[----:B--2---:R-:W-:-:S03]  /*d2a0*/  IMAD R0, R17, c[0x0][0x190], RZ ;  /* 0x0000640011007a24 */ /* 0x004fc600078e02ff */
        /* <DEDUP_REMOVED lines=20> */
[----:B0-----:R-:W-:Y:S02]  /*d3f0*/  IMAD R2, R11, c[0x0][0x190], RZ ;  /* 0x000064000b027a24 */ /* 0x001fe400078e02ff */
[----:B-1----:R-:W-:Y:S02]  /*d400*/  IMAD R0, R23, c[0x0][0x190], RZ ;  /* 0x0000640017007a24 */ /* 0x002fe400078e02ff */
[----:B------:R-:W4:Y:S01]  /*d410*/  LDL.LU R23, [R1+0x198] ;  /* 0x0001980001177983 */ /* 0x000f220000300800 */
[----:B------:R-:W-:-:S03]  /*d420*/  IMAD R3, R29, c[0x0][0x190], RZ ;  /* 0x000064001d037a24 */ /* 0x000fc600078e02ff */
[----:B------:R0:W-:Y:S04]  /*d430*/  STL [R1+0x18], R2 ;  /* 0x0000180201007387 */ /* 0x0001e80000100800 */
[----:B------:R1:W-:Y:S01]  /*d440*/  STL [R1+0x10], R0 ;  /* 0x0000100001007387 */ /* 0x0003e20000100800 */
[----:B0-----:R-:W-:-:S03]  /*d450*/  IMAD R2, R12, c[0x0][0x190], RZ ;  /* 0x000064000c027a24 */ /* 0x001fc600078e02ff */
[----:B------:R-:W-:Y:S01]  /*d460*/  STL [R1+0x8], R3 ;  /* 0x0000080301007387 */ /* 0x000fe20000100800 */
[----:B------:R-:W-:Y:S02]  /*d470*/  IMAD R28, R28, c[0x0][0x190], RZ ;  /* 0x000064001c1c7a24 */ /* 0x000fe400078e02ff */
[----:B-1----:R-:W-:Y:S01]  /*d480*/  IMAD R0, R6, c[0x0][0x190], RZ ;  /* 0x0000640006007a24 */ /* 0x002fe200078e02ff */
[----:B------:R-:W-:Y:S04]  /*d490*/  STL [R1+0x4], R2 ;  /* 0x0000040201007387 */ /* 0x000fe80000100800 */
[----:B------:R-:W-:Y:S04]  /*d4a0*/  STL [R1+0x260c], R28 ;  /* 0x00260c1c01007387 */ /* 0x000fe80000100800 */
[----:B------:R-:W-:Y:S01]  /*d4b0*/  STL [R1], R0 ;  /* 0x0000000001007387 */ /* 0x000fe20000100800 */
[----:B------:R-:W-:-:S05]  /*d4c0*/  IMAD R25, R25, c[0x0][0x190], RZ ;  /* 0x0000640019197a24 */ /* 0x000fca00078e02ff */
[----:B------:R-:W-:Y:S01]  /*d4d0*/  STL [R1+0x2610], R25 ;  /* 0x0026101901007387 */ /* 0x000fe20000100800 */
[----:B------:R-:W-:Y:S02]  /*d4e0*/  IMAD R12, R13, c[0x0][0x190], RZ ;  /* 0x000064000d0c7a24 */ /* 0x000fe400078e02ff */
[----:B------:R-:W-:-:S03]  /*d4f0*/  IMAD R13, R14, c[0x0][0x190], RZ ;  /* 0x000064000e0d7a24 */ /* 0x000fc600078e02ff */
[----:B------:R-:W-:Y:S04]  /*d500*/  STL [R1+0x2614], R12 ;  /* 0x0026140c01007387 */ /* 0x000fe80000100800 */
[----:B------:R-:W-:Y:S01]  /*d510*/  STL [R1+0x2618], R13 ;  /* 0x0026180d01007387 */ /* 0x000fe20000100800 */
[----:B------:R-:W-:Y:S02]  /*d520*/  IMAD R14, R15, c[0x0][0x190], RZ ;  /* 0x000064000f0e7a24 */ /* 0x000fe400078e02ff */
[----:B------:R-:W-:-:S03]  /*d530*/  IMAD R15, R16, c[0x0][0x190], RZ ;  /* 0x00006400100f7a24 */ /* 0x000fc600078e02ff */
[----:B------:R-:W-:Y:S04]  /*d540*/  STL [R1+0x261c], R14 ;  /* 0x00261c0e01007387 */ /* 0x000fe80000100800 */
[----:B------:R-:W-:Y:S01]  /*d550*/  STL [R1+0x2620], R15 ;  /* 0x0026200f01007387 */ /* 0x000fe20000100800 */
[----:B--2---:R-:W-:-:S05]  /*d560*/  IMAD R16, R17, c[0x0][0x190], RZ ;  /* 0x0000640011107a24 */ /* 0x004fca00078e02ff */
[----:B------:R-:W-:Y:S01]  /*d570*/  STL [R1+0x2624], R16 ;  /* 0x0026241001007387 */ /* 0x000fe20000100800 */
[----:B---3--:R-:W-:-:S05]  /*d580*/  IMAD R17, R18, c[0x0][0x190], RZ ;  /* 0x0000640012117a24 */ /* 0x008fca00078e02ff */
[----:B------:R-:W-:Y:S01]  /*d590*/  STL [R1+0x2628], R17 ;  /* 0x0026281101007387 */ /* 0x000fe20000100800 */
[----:B----4-:R-:W-:Y:S02]  /*d5a0*/  IMAD R18, R19, c[0x0][0x190], RZ ;  /* 0x0000640013127a24 */ /* 0x010fe400078e02ff */
[----:B------:R-:W-:-:S03]  /*d5b0*/  IMAD R19, R20, c[0x0][0x190], RZ ;  /* 0x0000640014137a24 */ /* 0x000fc600078e02ff */
[----:B------:R-:W-:Y:S04]  /*d5c0*/  STL [R1+0x262c], R18 ;  /* 0x00262c1201007387 */ /* 0x000fe80000100800 */
[----:B------:R-:W-:Y:S01]  /*d5d0*/  STL [R1+0x2630], R19 ;  /* 0x0026301301007387 */ /* 0x000fe20000100800 */
[----:B------:R-:W-:Y:S02]  /*d5e0*/  IMAD R20, R21, c[0x0][0x190], RZ ;  /* 0x0000640015147a24 */ /* 0x000fe400078e02ff */
[----:B------:R-:W-:-:S03]  /*d5f0*/  IMAD R21, R22, c[0x0][0x190], RZ ;  /* 0x0000640016157a24 */ /* 0x000fc600078e02ff */
[----:B------:R-:W-:Y:S04]  /*d600*/  STL [R1+0x2634], R20 ;  /* 0x0026341401007387 */ /* 0x000fe80000100800 */
[----:B------:R-:W-:Y:S01]  /*d610*/  STL [R1+0x2638], R21 ;  /* 0x0026381501007387 */ /* 0x000fe20000100800 */
[----:B------:R-:W-:-:S03]  /*d620*/  IMAD R22, R24, c[0x0][0x190], RZ ;  /* 0x0000640018167a24 */ /* 0x000fc600078e02ff */
[----:B------:R-:W2:Y:S04]  /*d630*/  LDL.LU R24, [R1+0x194] ;  /* 0x0001940001187983 */ /* 0x000ea80000300800 */
[----:B------:R0:W-:Y:S04]  /*d640*/  STL [R1+0x263c], R22 ;  /* 0x00263c1601007387 */ /* 0x0001e80000100800 */
[----:B0-----:R-:W3:Y:S04]  /*d650*/  LDL.LU R22, [R1+0x188] ;  /* 0x0001880001167983 */ /* 0x001ee80000300800 */
        /* <DEDUP_REMOVED lines=16> */
[----:B------:R-:W4:Y:S04]  /*d760*/  LDL.LU R4, [R1+0x144] ;  /* 0x0001440001047983 */ /* 0x000f280000300800 */
[----:B------:R-:W4:Y:S01]  /*d770*/  LDL.LU R5, [R1+0x140] ;  /* 0x0001400001057983 */ /* 0x000f220000300800 */
[----:B------:R-:W-:-:S03]  /*d780*/  IMAD R23, R23, c[0x0][0x190], RZ ;  /* 0x0000640017177a24 */ /* 0x000fc600078e02ff */
[----:B------:R-:W4:Y:S04]  /*d790*/  LDL.LU R26, [R1+0x13c] ;  /* 0x00013c00011a7983 */ /* 0x000f280000300800 */
[----:B------:R-:W4:Y:S04]  /*d7a0*/  LDL.LU R7, [R1+0x138] ;  /* 0x0001380001077983 */ /* 0x000f280000300800 */
[----:B------:R-:W4:Y:S04]  /*d7b0*/  LDL.LU R8, [R1+0x134] ;  /* 0x0001340001087983 */ /* 0x000f280000300800 */
[----:B------:R-:W4:Y:S04]  /*d7c0*/  LDL.LU R9, [R1+0x130] ;  /* 0x0001300001097983 */ /* 0x000f280000300800 */
[----:B------:R-:W4:Y:S04]  /*d7d0*/  LDL.LU R10, [R1+0x12c] ;  /* 0x00012c00010a7983 */ /* 0x000f280000300800 */
[----:B------:R-:W4:Y:S04]  /*d7e0*/  LDL.LU R11, [R1+0x128] ;  /* 0x00012800010b7983 */ /* 0x000f280000300800 */
[----:B------:R-:W4:Y:S04]  /*d7f0*/  LDL.LU R29, [R1+0x124] ;  /* 0x00012400011d7983 */ /* 0x000f280000300800 */
[----:B------:R-:W4:Y:S04]  /*d800*/  LDL.LU R6, [R1+0x120] ;  /* 0x0001200001067983 */ /* 0x000f280000300800 */
[----:B------:R0:W-:Y:S04]  /*d810*/  STL [R1+0x2640], R23 ;  /* 0x0026401701007387 */ /* 0x0001e80000100800 */
[----:B0-----:R-:W4:Y:S01]  /*d820*/  LDL.LU R23, [R1+0x18c] ;  /* 0x00018c0001177983 */ /* 0x001f220000300800 */
[----:B--2---:R-:W-:-:S05]  /*d830*/  IMAD R24, R24, c[0x0][0x190], RZ ;  /* 0x0000640018187a24 */ /* 0x004fca00078e02ff */
[----:B------:R0:W-:Y:S04]  /*d840*/  STL [R1+0x2644], R24 ;  /* 0x0026441801007387 */ /* 0x0001e80000100800 */
[----:B0-----:R-:W2:Y:S01]  /*d850*/  LDL.LU R24, [R1+0x190] ;  /* 0x0001900001187983 */ /* 0x001ea20000300800 */
[----:B---3--:R-:W-:Y:S02]  /*d860*/  IMAD R3, R3, c[0x0][0x190], RZ ;  /* 0x0000640003037a24 */ /* 0x008fe400078e02ff */
[----:B--2---:R-:W-:-:S05]  /*d870*/  IMAD R24, R24, c[0x0][0x190], RZ ;  /* 0x0000640018187a24 */ /* 0x004fca00078e02ff */
[----:B------:R4:W-:Y:S02]  /*d880*/  STL [R1+0x190], R24 ;  /* 0x0001901801007387 */ /* 0x0009e40000100800 */
[----:B----4-:R-:W-:Y:S02]  /*d890*/  IMAD R24, R23, c[0x0][0x190], RZ ;  /* 0x0000640017187a24 */ /* 0x010fe400078e02ff */
[----:B------:R-:W-:Y:S02]  /*d8a0*/  IMAD R23, R22, c[0x0][0x190], RZ ;  /* 0x0000640016177a24 */ /* 0x000fe400078e02ff */
[----:B------:R-:W-:Y:S02]  /*d8b0*/  IMAD R22, R21, c[0x0][0x190], RZ ;  /* 0x0000640015167a24 */ /* 0x000fe400078e02ff */
[----:B------:R-:W-:Y:S01]  /*d8c0*/  IMAD R21, R20, c[0x0][0x190], RZ ;  /* 0x0000640014157a24 */ /* 0x000fe200078e02ff */
[----:B------:R-:W-:Y:S01]  /*d8d0*/  STL [R1+0x18c], R24 ;  /* 0x00018c1801007387 */ /* 0x000fe20000100800 */
[----:B------:R-:W-:-:S02]  /*d8e0*/  IMAD R20, R19, c[0x0][0x190], RZ ;  /* 0x0000640013147a24 */ /* 0x000fc400078e02ff */
[----:B------:R-:W-:Y:S01]  /*d8f0*/  IMAD R19, R18, c[0x0][0x190], RZ ;  /* 0x0000640012137a24 */ /* 0x000fe200078e02ff */
[----:B------:R-:W-:Y:S01]  /*d900*/  STL [R1+0x188], R23 ;  /* 0x0001881701007387 */ /* 0x000fe20000100800 */
[----:B------:R-:W-:Y:S02]  /*d910*/  IMAD R18, R17, c[0x0][0x190], RZ ;  /* 0x0000640011127a24 */ /* 0x000fe400078e02ff */
[----:B------:R-:W-:Y:S01]  /*d920*/  IMAD R17, R16, c[0x0][0x190], RZ ;  /* 0x0000640010117a24 */ /* 0x000fe200078e02ff */
[----:B------:R-:W-:Y:S01]  /*d930*/  STL [R1+0x184], R22 ;  /* 0x0001841601007387 */ /* 0x000fe20000100800 */
[----:B------:R-:W-:Y:S02]  /*d940*/  IMAD R16, R15, c[0x0][0x190], RZ ;  /* 0x000064000f107a24 */ /* 0x000fe400078e02ff */
[----:B------:R-:W-:Y:S01]  /*d950*/  IMAD R15, R14, c[0x0][0x190], RZ ;  /* 0x000064000e0f7a24 */ /* 0x000fe200078e02ff */
[----:B------:R-:W-:Y:S01]  /*d960*/  STL [R1+0x180], R21 ;  /* 0x0001801501007387 */ /* 0x000fe20000100800 */
[----:B------:R-:W-:-:S03]  /*d970*/  IMAD R14, R13, c[0x0][0x190], RZ ;  /* 0x000064000d0e7a24 */ /* 0x000fc600078e02ff */
[----:B------:R-:W-:Y:S01]  /*d980*/  STL [R1+0x17c], R20 ;  /* 0x00017c1401007387 */ /* 0x000fe20000100800 */
[----:B------:R-:W-:-:S03]  /*d990*/  IMAD R13, R12, c[0x0][0x190], RZ ;  /* 0x000064000c0d7a24 */ /* 0x000fc600078e02ff */
[----:B------:R-:W-:Y:S01]  /*d9a0*/  STL [R1+0x178], R19 ;  /* 0x0001781301007387 */ /* 0x000fe20000100800 */
[----:B------:R-:W-:-:S03]  /*d9b0*/  IMAD R12, R25, c[0x0][0x190], RZ ;  /* 0x00006400190c7a24 */ /* 0x000fc600078e02ff */
[----:B------:R-:W-:Y:S04]  /*d9c0*/  STL [R1+0x174], R18 ;  /* 0x0001741201007387 */ /* 0x000fe80000100800 */
[----:B------:R-:W-:Y:S04]  /*d9d0*/  STL [R1+0x170], R17 ;  /* 0x0001701101007387 */ /* 0x000fe80000100800 */
[----:B------:R-:W-:Y:S04]  /*d9e0*/  STL [R1+0x16c], R16 ;  /* 0x00016c1001007387 */ /* 0x000fe80000100800 */
[----:B------:R-:W-:Y:S04]  /*d9f0*/  STL [R1+0x168], R15 ;  /* 0x0001680f01007387 */ /* 0x000fe80000100800 */
[----:B------:R0:W-:Y:S04]  /*da00*/  STL [R1+0x164], R14 ;  /* 0x0001640e01007387 */ /* 0x0001e80000100800 */
[----:B------:R1:W-:Y:S04]  /*da10*/  STL [R1+0x160], R13 ;  /* 0x0001600d01007387 */ /* 0x0003e80000100800 */
[----:B------:R2:W-:Y:S01]  /*da20*/  STL [R1+0x15c], R12 ;  /* 0x00015c0c01007387 */ /* 0x0005e20000100800 */
[----:B0-----:R-:W-:-:S02]  /*da30*/  IMAD R14, R28, c[0x0][0x190], RZ ;  /* 0x000064001c0e7a24 */ /* 0x001fc400078e02ff */
[----:B-1----:R-:W-:Y:S02]  /*da40*/  IMAD R13, R0, c[0x0][0x190], RZ ;  /* 0x00006400000d7a24 */ /* 0x002fe400078e02ff */
[----:B------:R-:W-:Y:S02]  /*da50*/  IMAD R0, R2, c[0x0][0x190], RZ ;  /* 0x0000640002007a24 */ /* 0x000fe400078e02ff */
[----:B--2---:R-:W-:Y:S01]  /*da60*/  IMAD R12, R27, c[0x0][0x190], RZ ;  /* 0x000064001b0c7a24 */ /* 0x004fe200078e02ff */
[----:B------:R-:W-:Y:S01]  /*da70*/  STL [R1+0x158], R14 ;  /* 0x0001580e01007387 */ /* 0x000fe20000100800 */
[----:B------:R-:W-:-:S03]  /*da80*/  IMAD R2, R4, c[0x0][0x190], RZ ;  /* 0x0000640004027a24 */ /* 0x000fc600078e02ff */
[----:B------:R-:W-:Y:S04]  /*da90*/  STL [R1+0x154], R13 ;  /* 0x0001540d01007387 */ /* 0x000fe80000100800 */
[----:B------:R-:W-:Y:S04]  /*daa0*/  STL [R1+0x150], R12 ;  /* 0x0001500c01007387 */ /* 0x000fe80000100800 */
[----:B------:R0:W-:Y:S04]  /*dab0*/  STL [R1+0x14c], R0 ;  /* 0x00014c0001007387 */ /* 0x0001e80000100800 */
[----:B------:R1:W-:Y:S01]  /*dac0*/  STL [R1+0x148], R3 ;  /* 0x0001480301007387 */ /* 0x0003e20000100800 */
[----:B0-----:R-:W-:-:S03]  /*dad0*/  IMAD R0, R5, c[0x0][0x190], RZ ;  /* 0x0000640005007a24 */ /* 0x001fc600078e02ff */
[----:B------:R0:W-:Y:S01]  /*dae0*/  STL [R1+0x144], R2 ;  /* 0x0001440201007387 */ /* 0x0001e20000100800 */
[----:B-1----:R-:W-:-:S03]  /*daf0*/  IMAD R3, R26, c[0x0][0x190], RZ ;  /* 0x000064001a037a24 */ /* 0x002fc600078e02ff */
[----:B------:R1:W-:Y:S01]  /*db00*/  STL [R1+0x140], R0 ;  /* 0x0001400001007387 */ /* 0x0003e20000100800 */
[----:B0-----:R-:W-:-:S03]  /*db10*/  IMAD R2, R7, c[0x0][0x190], RZ ;  /* 0x0000640007027a24 */ /* 0x001fc600078e02ff */
[----:B------:R0:W-:Y:S01]  /*db20*/  STL [R1+0x13c], R3 ;  /* 0x00013c0301007387 */ /* 0x0001e20000100800 */
[----:B-1----:R-:W-:-:S03]  /*db30*/  IMAD R0, R8, c[0x0][0x190], RZ ;  /* 0x0000640008007a24 */ /* 0x002fc600078e02ff */
[----:B------:R1:W-:Y:S04]  /*db40*/  STL [R1+0x138], R2 ;  /* 0x0001380201007387 */ /* 0x0003e80000100800 */
[----:B------:R2:W-:Y:S01]  /*db50*/  STL [R1+0x134], R0 ;  /* 0x0001340001007387 */ /* 0x0005e20000100800 */
[----:B0-----:R-:W-:Y:S02]  /*db60*/  IMAD R3, R9, c[0x0][0x190], RZ ;  /* 0x0000640009037a24 */ /* 0x001fe400078e02ff */
[----:B-1----:R-:W-:-:S03]  /*db70*/  IMAD R2, R10, c[0x0][0x190], RZ ;  /* 0x000064000a027a24 */ /* 0x002fc600078e02ff */
[----:B------:R-:W-:Y:S01]  /*db80*/  STL [R1+0x130], R3 ;  /* 0x0001300301007387 */ /* 0x000fe20000100800 */
[----:B--2---:R-:W-:-:S03]  /*db90*/  IMAD R0, R11, c[0x0][0x190], RZ ;  /* 0x000064000b007a24 */ /* 0x004fc600078e02ff */
[----:B------:R-:W-:Y:S04]  /*dba0*/  STL [R1+0x12c], R2 ;  /* 0x00012c0201007387 */ /* 0x000fe80000100800 */
[----:B------:R0:W-:Y:S04]  /*dbb0*/  STL [R1+0x128], R0 ;  /* 0x0001280001007387 */ /* 0x0001e80000100800 */
[----:B0-----:R-:W2:Y:S01]  /*dbc0*/  LDL.LU R0, [R1+0x114] ;  /* 0x0001140001007983 */ /* 0x001ea20000300800 */
[----:B------:R-:W-:Y:S02]  /*dbd0*/  IMAD R3, R29, c[0x0][0x190], RZ ;  /* 0x000064001d037a24 */ /* 0x000fe400078e02ff */
[----:B------:R-:W-:-:S03]  /*dbe0*/  IMAD R2, R6, c[0x0][0x190], RZ ;  /* 0x0000640006027a24 */ /* 0x000fc600078e02ff */
[----:B------:R-:W-:Y:S04]  /*dbf0*/  STL [R1+0x124], R3 ;  /* 0x0001240301007387 */ /* 0x000fe80000100800 */
[----:B--2---:R0:W-:Y:S04]  /*dc00*/  STL [R1+0x2684], R0 ;  /* 0x0026840001007387 */ /* 0x0041e80000100800 */
[----:B------:R-:W-:Y:S04]  /*dc10*/  STL [R1+0x120], R2 ;  /* 0x0001200201007387 */ /* 0x000fe80000100800 */
        /* <DEDUP_REMOVED lines=31> */
[----:B--2---:R-:W-:-:S05]  /*de10*/  IMAD R0, R0, c[0x0][0x190], RZ ;  /* 0x0000640000007a24 */ /* 0x004fca00078e02ff */
[----:B------:R0:W-:Y:S04]  /*de20*/  STL [R1+0x11c], R0 ;  /* 0x00011c0001007387 */ /* 0x0001e80000100800 */
[----:B0-----:R-:W2:Y:S02]  /*de30*/  LDL.LU R0, [R1+0x2688] ;  /* 0x0026880001007983 */ /* 0x001ea40000300800 */
[----:B--2---:R-:W-:-:S05]  /*de40*/  IMAD R0, R0, c[0x0][0x190], RZ ;  /* 0x0000640000007a24 */ /* 0x004fca00078e02ff */
[----:B------:R0:W-:Y:S04]  /*de50*/  STL [R1+0x118], R0 ;  /* 0x0001180001007387 */ /* 0x0001e80000100800 */
[----:B0-----:R-:W2:Y:S01]  /*de60*/  LDL.LU R0, [R1+0x2684] ;  /* 0x0026840001007983 */ /* 0x001ea20000300800 */
[----:B---3--:R-:W-:Y:S02]  /*de70*/  IMAD R27, R27, c[0x0][0x190], RZ ;  /* 0x000064001b1b7a24 */ /* 0x008fe400078e02ff */
[----:B----4-:R-:W-:Y:S02]  /*de80*/  IMAD R2, R2, c[0x0][0x190], RZ ;  /* 0x0000640002027a24 */ /* 0x010fe400078e02ff */
[----:B------:R-:W-:Y:S02]  /*de90*/  IMAD R3, R3, c[0x0][0x190], RZ ;  /* 0x0000640003037a24 */ /* 0x000fe400078e02ff */
[----:B------:R-:W-:-:S02]  /*dea0*/  IMAD R4, R4, c[0x0][0x190], RZ ;  /* 0x0000640004047a24 */ /* 0x000fc400078e02ff */
[----:B------:R-:W-:Y:S02]  /*deb0*/  IMAD R5, R5, c[0x0][0x190], RZ ;  /* 0x0000640005057a24 */ /* 0x000fe400078e02ff */
[----:B------:R-:W-:Y:S02]  /*dec0*/  IMAD R26, R26, c[0x0][0x190], RZ ;  /* 0x000064001a1a7a24 */ /* 0x000fe400078e02ff */
[----:B------:R-:W-:Y:S02]  /*ded0*/  IMAD R7, R7, c[0x0][0x190], RZ ;  /* 0x0000640007077a24 */ /* 0x000fe400078e02ff */
[----:B------:R-:W-:Y:S02]  /*dee0*/  IMAD R8, R8, c[0x0][0x190], RZ ;  /* 0x0000640008087a24 */ /* 0x000fe400078e02ff */
[----:B------:R-:W-:Y:S02]  /*def0*/  IMAD R9, R9, c[0x0][0x190], RZ ;  /* 0x0000640009097a24 */ /* 0x000fe400078e02ff */
[----:B------:R-:W-:-:S02]  /*df00*/  IMAD R10, R10, c[0x0][0x190], RZ ;  /* 0x000064000a0a7a24 */ /* 0x000fc400078e02ff */
[----:B------:R-:W-:Y:S02]  /*df10*/  IMAD R11, R11, c[0x0][0x190], RZ ;  /* 0x000064000b0b7a24 */ /* 0x000fe400078e02ff */
[----:B------:R-:W-:Y:S02]  /*df20*/  IMAD R29, R29, c[0x0][0x190], RZ ;  /* 0x000064001d1d7a24 */ /* 0x000fe400078e02ff */
[----:B------:R-:W-:Y:S02]  /*df30*/  IMAD R6, R6, c[0x0][0x190], RZ ;  /* 0x0000640006067a24 */ /* 0x000fe400078e02ff */
[----:B--2---:R-:W-:-:S05]  /*df40*/  IMAD R0, R0, c[0x0][0x190], RZ ;  /* 0x0000640000007a24 */ /* 0x004fca00078e02ff */
        /* <DEDUP_REMOVED lines=27> */
[----:B0-----:R-:W2:Y:S01]  /*e100*/  LDL.LU R6, [R1+0x264c] ;  /* 0x00264c0001067983 */ /* 0x001ea20000300800 */
[----:B------:R-:W-:-:S02]  /*e110*/  IMAD R24, R24, c[0x0][0x190], RZ ;  /* 0x0000640018187a24 */ /* 0x000fc400078e02ff */
[----:B------:R-:W-:Y:S02]  /*e120*/  IMAD R23, R23, c[0x0][0x190], RZ ;  /* 0x0000640017177a24 */ /* 0x000fe400078e02ff */
[----:B------:R-:W-:Y:S02]  /*e130*/  IMAD R22, R22, c[0x0][0x190], RZ ;  /* 0x0000640016167a24 */ /* 0x000fe400078e02ff */
[----:B------:R-:W-:Y:S01]  /*e140*/  IMAD R21, R21, c[0x0][0x190], RZ ;  /* 0x0000640015157a24 */ /* 0x000fe200078e02ff */
[----:B------:R-:W-:Y:S01]  /*e150*/  STL [R1+0xcc], R24 ;  /* 0x0000cc1801007387 */ /* 0x000fe20000100800 */
        /* <DEDUP_REMOVED lines=12> */
[----:B------:R-:W-:Y:S04]  /*e220*/  STL [R1+0x8c], R19 ;  /* 0x00008c1301007387 */ /* 0x000fe80000100800 */
[----:B------:R-:W-:Y:S01]  /*e230*/  STL [R1+0x7c], R18 ;  /* 0x00007c1201007387 */ /* 0x000fe20000100800 */
[----:B------:R-:W-:-:S03]  /*e240*/  IMAD R12, R12, c[0x0][0x190], RZ ;  /* 0x000064000c0c7a24 */ /* 0x000fc600078e02ff */
[----:B------:R-:W-:Y:S04]  /*e250*/  STL [R1+0x74], R17 ;  /* 0x0000741101007387 */ /* 0x000fe80000100800 */
        /* <DEDUP_REMOVED lines=8> */
[----:B--2---:R-:W-:-:S03]  /*e2e0*/  IMAD R12, R6, c[0x0][0x190], RZ ;  /* 0x00006400060c7a24 */ /* 0x004fc600078e02ff */
[----:B------:R-:W2:Y:S04]  /*e2f0*/  LDL.LU R6, [R1+0x2648] ;  /* 0x0026480001067983 */ /* 0x000ea80000300800 */
[----:B------:R1:W-:Y:S04]  /*e300*/  STL [R1+0x14], R13 ;  /* 0x0000140d01007387 */ /* 0x0003e80000100800 */
[----:B------:R-:W2:Y:S04]  /*e310*/  LDL.LU R23, [R1+0xe8] ;  /* 0x0000e80001177983 */ /* 0x000ea80000300800 */
[----:B------:R-:W2:Y:S04]  /*e320*/  LDL.LU R22, [R1+0xe0] ;  /* 0x0000e00001167983 */ /* 0x000ea80000300800 */
[----:B------:R0:W-:Y:S04]  /*e330*/  STL [R1+0xc], R12 ;  /* 0x00000c0c01007387 */ /* 0x0001e80000100800 */
[----:B------:R-:W3:Y:S04]  /*e340*/  LDL.LU R21, [R1+0xd8] ;  /* 0x0000d80001157983 */ /* 0x000ee80000300800 */
[----:B------:R-:W4:Y:S04]  /*e350*/  LDL.LU R20, [R1+0xd0] ;  /* 0x0000d00001147983 */ /* 0x000f280000300800 */
[----:B------:R-:W4:Y:S04]  /*e360*/  LDL.LU R19, [R1+0xc8] ;  /* 0x0000c80001137983 */ /* 0x000f280000300800 */
[----:B------:R-:W4:Y:S04]  /*e370*/  LDL.LU R18, [R1+0xc0] ;  /* 0x0000c00001127983 */ /* 0x000f280000300800 */
[----:B------:R-:W4:Y:S04]  /*e380*/  LDL.LU R17, [R1+0xbc] ;  /* 0x0000bc0001117983 */ /* 0x000f280000300800 */
[----:B------:R-:W4:Y:S04]  /*e390*/  LDL.LU R16, [R1+0xb8] ;  /* 0x0000b80001107983 */ /* 0x000f280000300800 */
[----:B------:R-:W4:Y:S04]  /*e3a0*/  LDL.LU R15, [R1+0xb0] ;  /* 0x0000b000010f7983 */ /* 0x000f280000300800 */
[----:B0-----:R-:W4:Y:S04]  /*e3b0*/  LDL.LU R14, [R1+0xac] ;  /* 0x0000ac00010e7983 */ /* 0x001f280000300800 */
[----:B-1----:R-:W4:Y:S04]  /*e3c0*/  LDL.LU R13, [R1+0xa8] ;  /* 0x0000a800010d7983 */ /* 0x002f280000300800 */
[----:B------:R-:W4:Y:S04]  /*e3d0*/  LDL.LU R12, [R1+0xa0] ;  /* 0x0000a000010c7983 */ /* 0x000f280000300800 */
[----:B------:R-:W4:Y:S01]  /*e3e0*/  LDL.LU R25, [R1+0x9c] ;  /* 0x00009c0001197983 */ /* 0x000f220000300800 */
[----:B------:R-:W-:-:S02]  /*e3f0*/  IMAD R29, R29, c[0x0][0x190], RZ ;  /* 0x000064001d1d7a24 */ /* 0x000fc400078e02ff */
[----:B------:R-:W-:Y:S01]  /*e400*/  IMAD R11, R11, c[0x0][0x190], RZ ;  /* 0x000064000b0b7a24 */ /* 0x000fe200078e02ff */
[----:B------:R-:W4:Y:S01]  /*e410*/  LDL.LU R28, [R1+0x94] ;  /* 0x00009400011c7983 */ /* 0x000f220000300800 */
        /* <DEDUP_REMOVED lines=9> */
[----:B------:R-:W-:-:S03]  /*e4b0*/  IMAD R4, R4, c[0x0][0x190], RZ ;  /* 0x0000640004047a24 */ /* 0x000fc600078e02ff */
[----:B------:R-:W-:Y:S01]  /*e4c0*/  STL [R1+0x25f0], R9 ;  /* 0x0025f00901007387 */ /* 0x000fe20000100800 */
[----:B------:R-:W-:-:S03]  /*e4d0*/  IMAD R3, R3, c[0x0][0x190], RZ ;  /* 0x0000640003037a24 */ /* 0x000fc600078e02ff */
[----:B------:R0:W-:Y:S04]  /*e4e0*/  STL [R1+0x25f4], R8 ;  /* 0x0025f40801007387 */ /* 0x0001e80000100800 */
[----:B0-----:R-:W4:Y:S04]  /*e4f0*/  LDL.LU R8, [R1+0x90] ;  /* 0x0000900001087983 */ /* 0x001f280000300800 */
[----:B------:R-:W-:Y:S04]  /*e500*/  STL [R1+0x25f8], R7 ;  /* 0x0025f80701007387 */ /* 0x000fe80000100800 */
[----:B------:R-:W-:Y:S04]  /*e510*/  STL [R1+0x25fc], R26 ;  /* 0x0025fc1a01007387 */ /* 0x000fe80000100800 */
[----:B------:R-:W-:Y:S04]  /*e520*/  STL [R1+0x2600], R5 ;  /* 0x0026000501007387 */ /* 0x000fe80000100800 */
[----:B------:R-:W-:Y:S04]  /*e530*/  STL [R1+0x2604], R4 ;  /* 0x0026040401007387 */ /* 0x000fe80000100800 */
[----:B------:R2:W-:Y:S04]  /*e540*/  STL [R1+0x2608], R3 ;  /* 0x0026080301007387 */ /* 0x0005e80000100800 */
[----:B------:R-:W4:Y:S01]  /*e550*/  LDL.LU R9, [R1+0x88] ;  /* 0x0000880001097983 */ /* 0x000f220000300800 */
[----:B--2---:R-:W-:-:S02]  /*e560*/  LEA R3, P4, R22, R6, 0x1 ;  /* 0x0000000616037211 */ /* 0x004fc400078808ff */
[----:B---3--:R-:W-:-:S03]  /*e570*/  LEA R4, P3, R21, R6, 0x1 ;  /* 0x0000000615047211 */ /* 0x008fc600078608ff */
[----:B------:R4:W-:Y:S04]  /*e580*/  STL [R1+0x23b0], R3 ;  /* 0x0023b00301007387 */ /* 0x0009e80000100800 */
[----:B------:R0:W-:Y:S04]  /*e590*/  STL [R1+0x23b4], R4 ;  /* 0x0023b40401007387 */ /* 0x0001e80000100800 */
[----:B------:R-:W2:Y:S01]  /*e5a0*/  LDL.LU R29, [R1+0x84] ;  /* 0x00008400011d7983 */ /* 0x000ea20000300800 */
[-C--:B----4-:R-:W-:Y:S02]  /*e5b0*/  LEA R3, P2, R20, R6.reuse, 0x1 ;  /* 0x0000000614037211 */ /* 0x090fe400078408ff */
[----:B0-----:R-:W-:-:S03]  /*e5c0*/  LEA R4, P1, R19, R6, 0x1 ;  /* 0x0000000613047211 */ /* 0x001fc600078208ff */
[----:B------:R0:W-:Y:S04]  /*e5d0*/  STL [R1+0x23b8], R3 ;  /* 0x0023b80301007387 */ /* 0x0001e80000100800 */
[----:B------:R1:W-:Y:S04]  /*e5e0*/  STL [R1+0x23bc], R4 ;  /* 0x0023bc0401007387 */ /* 0x0003e80000100800 */
[----:B------:R-:W3:Y:S01]  /*e5f0*/  LDL.LU R24, [R1+0x80] ;  /* 0x0000800001187983 */ /* 0x000ee20000300800 */
[-C--:B------:R-:W-:Y:S02]  /*e600*/  LEA R5, P6, R17, R6.reuse, 0x1 ;  /* 0x0000000611057211 */ /* 0x080fe400078c08ff */
[----:B0-----:R-:W-:-:S02]  /*e610*/  LEA R3, P0, R18, R6, 0x1 ;  /* 0x0000000612037211 */ /* 0x001fc400078008ff */
[----:B------:R-:W-:-:S03]  /*e620*/  LEA R10, P5, R23, c[0x0][0x160], 0x1 ;  /* 0x00005800170a7a11 */ /* 0x000fc600078a08ff */
[----:B------:R0:W-:Y:S01]  /*e630*/  STL [R1+0x23c0], R3 ;  /* 0x0023c00301007387 */ /* 0x0001e20000100800 */
[----:B------:R-:W-:-:S03]  /*e640*/  LEA.HI.X.SX32 R11, R23, c[0x0][0x164], 0x1, P5 ;  /* 0x00005900170b7a11 */ /* 0x000fc600028f0eff */
[----:B------:R-:W-:Y:S04]  /*e650*/  STL [R1+0x23a8], R5 ;  /* 0x0023a80501007387 */ /* 0x000fe80000100800 */
[----:B------:R-:W4:Y:S01]  /*e660*/  LDL.LU R23, [R1+0x78] ;  /* 0x0000780001177983 */ /* 0x000f220000300800 */
[----:B-1----:R-:W-:Y:S02]  /*e670*/  LEA R4, P5, R16, R6, 0x1 ;  /* 0x0000000610047211 */ /* 0x002fe400078a08ff */
[----:B0-----:R-:W-:-:S03]  /*e680*/  LEA.HI.X.SX32 R3, R22, R0, 0x1, P4 ;  /* 0x0000000016037211 */ /* 0x001fc600020f0eff */
[----:B------:R0:W-:Y:S04]  /*e690*/  STL [R1+0x23ac], R4 ;  /* 0x0023ac0401007387 */ /* 0x0001e80000100800 */
[----:B------:R-:W-:Y:S04]  /*e6a0*/  STL.64 [R1+0xaa0], R10 ;  /* 0x000aa00a01007387 */ /* 0x000fe80000100a00 */
[----:B------:R1:W-:Y:S04]  /*e6b0*/  STL [R1+0x23a0], R3 ;  /* 0x0023a00301007387 */ /* 0x0003e80000100800 */
[----:B------:R-:W4:Y:S01]  /*e6c0*/  LDL.LU R22, [R1+0x70] ;  /* 0x0000700001167983 */ /* 0x000f220000300800 */
[----:B0-----:R-:W-:-:S02]  /*e6d0*/  LEA R4, P4, R15, R6, 0x1 ;  /* 0x000000060f047211 */ /* 0x001fc400078808ff */
[----:B-1----:R-:W-:Y:S02]  /*e6e0*/  LEA.HI.X.SX32 R3, R21, R0, 0x1, P3 ;  /* 0x0000000015037211 */ /* 0x002fe400018f0eff */
[----:B------:R-:W-:Y:S01]  /*e6f0*/  LEA R5, P3, R14, R6, 0x1 ;  /* 0x000000060e057211 */ /* 0x000fe200078608ff */
[----:B------:R0:W-:Y:S04]  /*e700*/  STL [R1+0x23a4], R4 ;  /* 0x0023a40401007387 */ /* 0x0001e80000100800 */
[----:B------:R1:W-:Y:S04]  /*e710*/  STL [R1+0x2398], R3 ;  /* 0x0023980301007387 */ /* 0x0003e80000100800 */
[----:B------:R1:W-:Y:S04]  /*e720*/  STL [R1+0x239c], R5 ;  /* 0x00239c0501007387 */ /* 0x0003e80000100800 */
[----:B------:R-:W4:Y:S01]  /*e730*/  LDL.LU R21, [R1+0x6c] ;  /* 0x00006c0001157983 */ /* 0x000f220000300800 */
[----:B0-----:R-:W-:-:S02]  /*e740*/  LEA.HI.X.SX32 R4, R20, R0, 0x1, P2 ;  /* 0x0000000014047211 */ /* 0x001fc400010f0eff */
[----:B-1----:R-:W-:Y:S02]  /*e750*/  LEA R3, P2, R13, R6, 0x1 ;  /* 0x000000060d037211 */ /* 0x002fe400078408ff */
[----:B------:R-:W-:Y:S01]  /*e760*/  LEA.HI.X.SX32 R5, R19, R0, 0x1, P1 ;  /* 0x0000000013057211 */ /* 0x000fe200008f0eff */
[----:B------:R0:W-:Y:S04]  /*e770*/  STL [R1+0x2390], R4 ;  /* 0x0023900401007387 */ /* 0x0001e80000100800 */
[----:B------:R1:W-:Y:S04]  /*e780*/  STL [R1+0x2394], R3 ;  /* 0x0023940301007387 */ /* 0x0003e80000100800 */
        /* <DEDUP_REMOVED lines=14> */
[----:B------:R1:W-:Y:S01]  /*e870*/  STL [R1+0x2370], R5 ;  /* 0x0023700501007387 */ /* 0x0003e20000100800 */
[----:B0-----:R-:W-:-:S03]  /*e880*/  LEA R4, P5, R8, R6, 0x1 ;  /* 0x0000000608047211 */ /* 0x001fc600078a08ff */
[----:B------:R-:W4:Y:S01]  /*e890*/  LDL.LU R18, [R1+0x58] ;  /* 0x0000580001127983 */ /* 0x000f220000300800 */
[----:B-1----:R-:W-:Y:S02]  /*e8a0*/  LEA.HI.X.SX32 R3, R15, R0, 0x1, P4 ;  /* 0x000000000f037211 */ /* 0x002fe400020f0eff */
[----:B------:R-:W-:Y:S01]  /*e8b0*/  LEA R5, P4, R9, R6, 0x1 ;  /* 0x0000000609057211 */ /* 0x000fe200078808ff */
[----:B------:R-:W-:Y:S04]  /*e8c0*/  STL [R1+0x2374], R4 ;  /* 0x0023740401007387 */ /* 0x000fe80000100800 */
[----:B------:R0:W-:Y:S04]  /*e8d0*/  STL [R1+0x2368], R3 ;  /* 0x0023680301007387 */ /* 0x0001e80000100800 */
[----:B------:R-:W-:Y:S04]  /*e8e0*/  STL [R1+0x236c], R5 ;  /* 0x00236c0501007387 */ /* 0x000fe80000100800 */
[----:B------:R-:W4:Y:S01]  /*e8f0*/  LDL.LU R17, [R1+0x54] ;  /* 0x0000540001117983 */ /* 0x000f220000300800 */
[----:B0-----:R-:W-:-:S05]  /*e900*/  LEA.HI.X.SX32 R3, R14, R0, 0x1, P3 ;  /* 0x000000000e037211 */ /* 0x001fca00018f0eff */
[----:B------:R0:W-:Y:S02]  /*e910*/  STL [R1+0x2360], R3 ;  /* 0x0023600301007387 */ /* 0x0001e40000100800 */
[-C--:B0-----:R-:W-:Y:S02]  /*e920*/  LEA.HI.X.SX32 R3, R13, R0.reuse, 0x1, P2 ;  /* 0x000000000d037211 */ /* 0x081fe400010f0eff */
[-C--:B------:R-:W-:Y:S02]  /*e930*/  LEA.HI.X.SX32 R5, R8, R0.reuse, 0x1, P5 ;  /* 0x0000000008057211 */ /* 0x080fe400028f0eff */
[----:B------:R-:W-:Y:S02]  /*e940*/  LEA.HI.X.SX32 R7, R9, R0, 0x1, P4 ;  /* 0x0000000009077211 */ /* 0x000fe400020f0eff */
[----:B--2---:R-:W-:-:S05]  /*e950*/  LEA R4, P3, R29, R6, 0x1 ;  /* 0x000000061d047211 */ /* 0x004fca00078608ff */
[----:B------:R3:W-:Y:S04]  /*e960*/  STL [R1+0x2364], R4 ;  /* 0x0023640401007387 */ /* 0x0007e80000100800 */
[----:B------:R-:W2:Y:S04]  /*e970*/  LDL.LU R16, [R1+0x50] ;  /* 0x0000500001107983 */ /* 0x000ea80000300800 */
[----:B------:R0:W-:Y:S01]  /*e980*/  STL [R1+0x2358], R3 ;  /* 0x0023580301007387 */ /* 0x0001e20000100800 */
[----:B---3--:R-:W-:-:S03]  /*e990*/  LEA R4, P2, R24, R6, 0x1 ;  /* 0x0000000618047211 */ /* 0x008fc600078408ff */
[----:B------:R-:W3:Y:S04]  /*e9a0*/  LDL.LU R15, [R1+0x4c] ;  /* 0x00004c00010f7983 */ /* 0x000ee80000300800 */
[----:B------:R4:W-:Y:S01]  /*e9b0*/  STL [R1+0x235c], R4 ;  /* 0x00235c0401007387 */ /* 0x0009e20000100800 */
[----:B0-----:R-:W-:-:S03]  /*e9c0*/  LEA.HI.X.SX32 R3, R12, R0, 0x1, P1 ;  /* 0x000000000c037211 */ /* 0x001fc600008f0eff */
[----:B------:R-:W3:Y:S04]  /*e9d0*/  LDL.LU R14, [R1+0x44] ;  /* 0x00004400010e7983 */ /* 0x000ee80000300800 */
[----:B------:R0:W-:Y:S01]  /*e9e0*/  STL [R1+0x2350], R3 ;  /* 0x0023500301007387 */ /* 0x0001e20000100800 */
[----:B----4-:R-:W-:-:S03]  /*e9f0*/  LEA R4, P1, R23, R6, 0x1 ;  /* 0x0000000617047211 */ /* 0x010fc600078208ff */
[----:B------:R-:W4:Y:S04]  /*ea00*/  LDL.LU R13, [R1+0x40] ;  /* 0x00004000010d7983 */ /* 0x000f280000300800 */
[----:B------:R1:W-:Y:S01]  /*ea10*/  STL [R1+0x2354], R4 ;  /* 0x0023540401007387 */ /* 0x0003e20000100800 */
[----:B0-----:R-:W-:-:S03]  /*ea20*/  LEA.HI.X.SX32 R3, R25, R0, 0x1, P0 ;  /* 0x0000000019037211 */ /* 0x001fc600000f0eff */
[----:B------:R-:W4:Y:S04]  /*ea30*/  LDL.LU R12, [R1+0x38] ;  /* 0x00003800010c7983 */ /* 0x000f280000300800 */
[----:B------:R0:W-:Y:S04]  /*ea40*/  STL [R1+0x2348], R3 ;  /* 0x0023480301007387 */ /* 0x0001e80000100800 */
[----:B------:R-:W4:Y:S01]  /*ea50*/  LDL.LU R25, [R1+0x34] ;  /* 0x0000340001197983 */ /* 0x000f220000300800 */
[----:B-1----:R-:W-:Y:S02]  /*ea60*/  LEA R4, P0, R22, R6, 0x1 ;  /* 0x0000000616047211 */ /* 0x002fe400078008ff */
[----:B0-----:R-:W-:-:S03]  /*ea70*/  LEA.HI.X.SX32 R3, R28, R0, 0x1, P6 ;  /* 0x000000001c037211 */ /* 0x001fc600030f0eff */
[----:B------:R0:W-:Y:S04]  /*ea80*/  STL [R1+0x234c], R4 ;  /* 0x00234c0401007387 */ /* 0x0001e80000100800 */
[----:B------:R-:W4:Y:S04]  /*ea90*/  LDL.LU R28, [R1+0x30] ;  /* 0x00003000011c7983 */ /* 0x000f280000300800 */
[----:B------:R1:W-:Y:S01]  /*eaa0*/  STL [R1+0x2340], R3 ;  /* 0x0023400301007387 */ /* 0x0003e20000100800 */
[----:B0-----:R-:W-:-:S03]  /*eab0*/  LEA R4, P6, R21, R6, 0x1 ;  /* 0x0000000615047211 */ /* 0x001fc600078c08ff */
[----:B-1----:R-:W4:Y:S04]  /*eac0*/  LDL.LU R3, [R1+0x28] ;  /* 0x0000280001037983 */ /* 0x002f280000300800 */
[----:B------:R0:W-:Y:S04]  /*ead0*/  STL [R1+0x2344], R4 ;  /* 0x0023440401007387 */ /* 0x0001e80000100800 */
[----:B0-----:R-:W4:Y:S01]  /*eae0*/  LDL.LU R4, [R1+0x20] ;  /* 0x0000200001047983 */ /* 0x001f220000300800 */
[----:B------:R-:W-:-:S03]  /*eaf0*/  LEA R8, P5, R20, R6, 0x1 ;  /* 0x0000000614087211 */ /* 0x000fc600078a08ff */
[----:B------:R0:W-:Y:S04]  /*eb00*/  STL [R1+0x2338], R5 ;  /* 0x0023380501007387 */ /* 0x0001e80000100800 */
[----:B0-----:R-:W4:Y:S04]  /*eb10*/  LDL.LU R5, [R1+0x1c] ;  /* 0x00001c0001057983 */ /* 0x001f280000300800 */
[----:B------:R0:W-:Y:S04]  /*eb20*/  STL [R1+0x233c], R8 ;  /* 0x00233c0801007387 */ /* 0x0001e80000100800 */
[----:B------:R-:W4:Y:S04]  /*eb30*/  LDL.LU R26, [R1+0x18] ;  /* 0x00001800011a7983 */ /* 0x000f280000300800 */
[----:B------:R1:W-:Y:S01]  /*eb40*/  STL [R1+0x2330], R7 ;  /* 0x0023300701007387 */ /* 0x0003e20000100800 */
[----:B0-----:R-:W-:-:S03]  /*eb50*/  LEA R8, P4, R19, R6, 0x1 ;  /* 0x0000000613087211 */ /* 0x001fc600078808ff */
[----:B-1----:R-:W4:Y:S01]  /*eb60*/  LDL.LU R7, [R1+0x10] ;  /* 0x0000100001077983 */ /* 0x002f220000300800 */
[----:B------:R-:W-:-:S03]  /*eb70*/  LEA.HI.X.SX32 R9, R29, R0, 0x1, P3 ;  /* 0x000000001d097211 */ /* 0x000fc600018f0eff */
[----:B------:R0:W-:Y:S04]  /*eb80*/  STL [R1+0x2334], R8 ;  /* 0x0023340801007387 */ /* 0x0001e80000100800 */
[----:B0-----:R-:W4:Y:S04]  /*eb90*/  LDL.LU R8, [R1+0x8] ;  /* 0x0000080001087983 */ /* 0x001f280000300800 */
[----:B------:R0:W-:Y:S04]  /*eba0*/  STL [R1+0x2328], R9 ;  /* 0x0023280901007387 */ /* 0x0001e80000100800 */
[----:B0-----:R-:W4:Y:S01]  /*ebb0*/  LDL.LU R9, [R1+0x4] ;  /* 0x0000040001097983 */ /* 0x001f220000300800 */
[----:B------:R-:W-:-:S02]  /*ebc0*/  LEA R29, P3, R18, R6, 0x1 ;  /* 0x00000006121d7211 */ /* 0x000fc400078608ff */
[----:B------:R-:W-:-:S03]  /*ebd0*/  LEA.HI.X.SX32 R24, R24, R0, 0x1, P2 ;  /* 0x0000000018187211 */ /* 0x000fc600010f0eff */
[----:B------:R0:W-:Y:S01]  /*ebe0*/  STL [R1+0x232c], R29 ;  /* 0x00232c1d01007387 */ /* 0x0001e20000100800 */
[----:B------:R-:W-:-:S03]  /*ebf0*/  LEA.HI.X.SX32 R23, R23, R0, 0x1, P1 ;  /* 0x0000000017177211 */ /* 0x000fc600008f0eff */
[----:B0-----:R-:W4:Y:S04]  /*ec00*/  LDL.LU R29, [R1] ;  /* 0x00000000011d7983 */ /* 0x001f280000300800 */
[----:B------:R0:W-:Y:S02]  /*ec10*/  STL [R1+0x2320], R24 ;  /* 0x0023201801007387 */ /* 0x0001e40000100800 */
[----:B0-----:R-:W-:-:S05]  /*ec20*/  LEA R24, P2, R17, R6, 0x1 ;  /* 0x0000000611187211 */ /* 0x001fca00078408ff */
[----:B------:R0:W-:Y:S01]  /*ec30*/  STL [R1+0x2324], R24 ;  /* 0x0023241801007387 */ /* 0x0001e20000100800 */
[----:B------:R-:W-:-:S03]  /*ec40*/  LEA.HI.X.SX32 R22, R22, R0, 0x1, P0 ;  /* 0x0000000016167211 */ /* 0x000fc600000f0eff */
[----:B0-----:R-:W4:Y:S04]  /*ec50*/  LDL.LU R24, [R1+0x2644] ;  /* 0x0026440001187983 */ /* 0x001f280000300800 */
[----:B------:R2:W-:Y:S01]  /*ec60*/  STL [R1+0x2318], R23 ;  /* 0x0023181701007387 */ /* 0x0005e20000100800 */
[-C--:B------:R-:W-:Y:S02]  /*ec70*/  LEA.HI.X.SX32 R21, R21, R0.reuse, 0x1, P6 ;  /* 0x0000000015157211 */ /* 0x080fe400030f0eff */
[-C--:B------:R-:W-:Y:S02]  /*ec80*/  LEA.HI.X.SX32 R20, R20, R0.reuse, 0x1, P5 ;  /* 0x0000000014147211 */ /* 0x080fe400028f0eff */
[-C--:B------:R-:W-:Y:S02]  /*ec90*/  LEA.HI.X.SX32 R19, R19, R0.reuse, 0x1, P4 ;  /* 0x0000000013137211 */ /* 0x080fe400020f0eff */
[----:B------:R-:W-:-:S02]  /*eca0*/  LEA.HI.X.SX32 R18, R18, R0, 0x1, P3 ;  /* 0x0000000012127211 */ /* 0x000fc400018f0eff */
[----:B------:R-:W-:Y:S02]  /*ecb0*/  LEA.HI.X.SX32 R17, R17, R0, 0x1, P2 ;  /* 0x0000000011117211 */ /* 0x000fe400010f0eff */
[----:B--2---:R-:W-:-:S05]  /*ecc0*/  LEA R23, P1, R16, R6, 0x1 ;  /* 0x0000000610177211 */ /* 0x004fca00078208ff */
[----:B------:R0:W-:Y:S04]  /*ecd0*/  STL [R1+0x231c], R23 ;  /* 0x00231c1701007387 */ /* 0x0001e80000100800 */
[----:B0-----:R-:W2:Y:S04]  /*ece0*/  LDL.LU R23, [R1+0x2640] ;  /* 0x0026400001177983 */ /* 0x001ea80000300800 */
[----:B------:R3:W-:Y:S02]  /*ecf0*/  STL [R1+0x2310], R22 ;  /* 0x0023101601007387 */ /* 0x0007e40000100800 */
[----:B---3--:R-:W-:-:S05]  /*ed00*/  LEA R22, P0, R15, R6, 0x1 ;  /* 0x000000060f167211 */ /* 0x008fca00078008ff */
[----:B------:R0:W-:Y:S04]  /*ed10*/  STL [R1+0x2314], R22 ;  /* 0x0023141601007387 */ /* 0x0001e80000100800 */
[----:B0-----:R-:W3:Y:S04]  /*ed20*/  LDL.LU R22, [R1+0x263c] ;  /* 0x00263c0001167983 */ /* 0x001ee80000300800 */
[----:B------:R0:W-:Y:S02]  /*ed30*/  STL [R1+0x2308], R21 ;  /* 0x0023081501007387 */ /* 0x0001e40000100800 */
[----:B0-----:R-:W-:-:S05]  /*ed40*/  LEA R21, P6, R14, R6, 0x1 ;  /* 0x000000060e157211 */ /* 0x001fca00078c08ff */
[----:B------:R0:W-:Y:S04]  /*ed50*/  STL [R1+0x230c], R21 ;  /* 0x00230c1501007387 */ /* 0x0001e80000100800 */
[----:B0-----:R-:W2:Y:S04]  /*ed60*/  LDL.LU R21, [R1+0x2638] ;  /* 0x0026380001157983 */ /* 0x001ea80000300800 */
[----:B------:R4:W-:Y:S02]  /*ed70*/  STL [R1+0x2300], R20 ;  /* 0x0023001401007387 */ /* 0x0009e40000100800 */
[----:B----4-:R-:W-:-:S05]  /*ed80*/  LEA R20, P5, R13, R6, 0x1 ;  /* 0x000000060d147211 */ /* 0x010fca00078a08ff */
[----:B------:R0:W-:Y:S04]  /*ed90*/  STL [R1+0x2304], R20 ;  /* 0x0023041401007387 */ /* 0x0001e80000100800 */
[----:B0-----:R-:W4:Y:S04]  /*eda0*/  LDL.LU R20, [R1+0x2634] ;  /* 0x0026340001147983 */ /* 0x001f280000300800 */
[----:B------:R0:W-:Y:S02]  /*edb0*/  STL [R1+0x22f8], R19 ;  /* 0x0022f81301007387 */ /* 0x0001e40000100800 */
[----:B0-----:R-:W-:-:S05]  /*edc0*/  LEA R19, P4, R12, R6, 0x1 ;  /* 0x000000060c137211 */ /* 0x001fca00078808ff */
[----:B------:R0:W-:Y:S04]  /*edd0*/  STL [R1+0x22fc], R19 ;  /* 0x0022fc1301007387 */ /* 0x0001e80000100800 */
[----:B0-----:R-:W2:Y:S04]  /*ede0*/  LDL.LU R19, [R1+0x2630] ;  /* 0x0026300001137983 */ /* 0x001ea80000300800 */
[----:B------:R0:W-:Y:S02]  /*edf0*/  STL [R1+0x22f0], R18 ;  /* 0x0022f01201007387 */ /* 0x0001e40000100800 */
[----:B0-----:R-:W-:-:S05]  /*ee00*/  LEA R18, P3, R25, R6, 0x1 ;  /* 0x0000000619127211 */ /* 0x001fca00078608ff */
[----:B------:R0:W-:Y:S01]  /*ee10*/  STL [R1+0x22f4], R18 ;  /* 0x0022f41201007387 */ /* 0x0001e20000100800 */
[----:B------:R-:W-:-:S03]  /*ee20*/  LEA.HI.X.SX32 R16, R16, R0, 0x1, P1 ;  /* 0x0000000010107211 */ /* 0x000fc600008f0eff */
        /* <DEDUP_REMOVED lines=33> */
[----:B------:R0:W-:Y:S04]  /*f040*/  STL [R1+0x22bc], R25 ;  /* 0x0022bc1901007387 */ /* 0x0001e80000100800 */
[----:B0-----:R-:W2:Y:S04]  /*f050*/  LDL.LU R25, [R1+0x2610] ;  /* 0x0026100001197983 */ /* 0x001ea80000300800 */
[----:B------:R0:W-:Y:S02]  /*f060*/  STL [R1+0x22b0], R28 ;  /* 0x0022b01c01007387 */ /* 0x0001e40000100800 */
[----:B0-----:R-:W-:-:S05]  /*f070*/  LEA R28, P2, R9, R6, 0x1 ;  /* 0x00000006091c7211 */ /* 0x001fca00078408ff */
[----:B------:R0:W-:Y:S04]  /*f080*/  STL [R1+0x22b4], R28 ;  /* 0x0022b41c01007387 */ /* 0x0001e80000100800 */
[----:B0-----:R-:W3:Y:S01]  /*f090*/  LDL.LU R28, [R1+0x260c] ;  /* 0x00260c00011c7983 */ /* 0x001ee20000300800 */
[----:B------:R-:W-:-:S05]  /*f0a0*/  LEA.HI.X.SX32 R3, R3, R0, 0x1, P1 ;  /* 0x0000000003037211 */ /* 0x000fca00008f0eff */
[----:B------:R0:W-:Y:S02]  /*f0b0*/  STL [R1+0x22a8], R3 ;  /* 0x0022a80301007387 */ /* 0x0001e40000100800 */
[----:B0-----:R-:W-:-:S05]  /*f0c0*/  LEA R3, P1, R29, R6, 0x1 ;  /* 0x000000061d037211 */ /* 0x001fca00078208ff */
[----:B------:R0:W-:Y:S02]  /*f0d0*/  STL [R1+0x22ac], R3 ;  /* 0x0022ac0301007387 */ /* 0x0001e40000100800 */
[----:B0-----:R-:W-:-:S05]  /*f0e0*/  LEA.HI.X.SX32 R3, R4, R0, 0x1, P0 ;  /* 0x0000000004037211 */ /* 0x001fca00000f0eff */
[----:B------:R0:W-:Y:S02]  /*f0f0*/  STL [R1+0x22a0], R3 ;  /* 0x0022a00301007387 */ /* 0x0001e40000100800 */
[----:B0-----:R-:W-:Y:S02]  /*f100*/  LEA.HI.X.SX32 R3, R5, R0, 0x1, P6 ;  /* 0x0000000005037211 */ /* 0x001fe400030f0eff */
[-C--:B--2---:R-:W-:Y:S02]  /*f110*/  LEA R5, P6, R25, R6.reuse, 0x1 ;  /* 0x0000000619057211 */ /* 0x084fe400078c08ff */
[----:B---3--:R-:W-:-:S05]  /*f120*/  LEA R4, P0, R28, R6, 0x1 ;  /* 0x000000061c047211 */ /* 0x008fca00078008ff */
[----:B------:R0:W-:Y:S04]  /*f130*/  STL [R1+0x22a4], R4 ;  /* 0x0022a40401007387 */ /* 0x0001e80000100800 */
[----:B------:R1:W-:Y:S04]  /*f140*/  STL [R1+0x2298], R3 ;  /* 0x0022980301007387 */ /* 0x0003e80000100800 */
[----:B------:R2:W-:Y:S01]  /*f150*/  STL [R1+0x229c], R5 ;  /* 0x00229c0501007387 */ /* 0x0005e20000100800 */
[----:B0-----:R-:W-:Y:S02]  /*f160*/  LEA.HI.X.SX32 R4, R26, R0, 0x1, P5 ;  /* 0x000000001a047211 */ /* 0x001fe400028f0eff */
[----:B-1----:R-:W-:-:S03]  /*f170*/  LEA R3, P5, R12, R6, 0x1 ;  /* 0x000000060c037211 */ /* 0x002fc600078a08ff */
[----:B------:R0:W-:Y:S01]  /*f180*/  STL [R1+0x2290], R4 ;  /* 0x0022900401007387 */ /* 0x0001e20000100800 */
[----:B--2---:R-:W-:-:S03]  /*f190*/  LEA.HI.X.SX32 R5, R7, R0, 0x1, P4 ;  /* 0x0000000007057211 */ /* 0x004fc600020f0eff */
[----:B------:R1:W-:Y:S04]  /*f1a0*/  STL [R1+0x2294], R3 ;  /* 0x0022940301007387 */ /* 0x0003e80000100800 */
[----:B------:R2:W-:Y:S01]  /*f1b0*/  STL [R1+0x2288], R5 ;  /* 0x0022880501007387 */ /* 0x0005e20000100800 */
[----:B0-----:R-:W-:Y:S02]  /*f1c0*/  LEA R4, P4, R13, R6, 0x1 ;  /* 0x000000060d047211 */ /* 0x001fe400078808ff */
[----:B-1----:R-:W-:-:S03]  /*f1d0*/  LEA.HI.X.SX32 R3, R8, R0, 0x1, P3 ;  /* 0x0000000008037211 */ /* 0x002fc600018f0eff */
[----:B------:R0:W-:Y:S01]  /*f1e0*/  STL [R1+0x228c], R4 ;  /* 0x00228c0401007387 */ /* 0x0001e20000100800 */
[----:B--2---:R-:W-:-:S03]  /*f1f0*/  LEA R5, P3, R14, R6, 0x1 ;  /* 0x000000060e057211 */ /* 0x004fc600078608ff */
[----:B------:R1:W-:Y:S04]  /*f200*/  STL [R1+0x2280], R3 ;  /* 0x0022800301007387 */ /* 0x0003e80000100800 */
[----:B------:R2:W-:Y:S01]  /*f210*/  STL [R1+0x2284], R5 ;  /* 0x0022840501007387 */ /* 0x0005e20000100800 */
[----:B0-----:R-:W-:Y:S02]  /*f220*/  LEA.HI.X.SX32 R4, R9, R0, 0x1, P2 ;  /* 0x0000000009047211 */ /* 0x001fe400010f0eff */
[----:B-1----:R-:W-:-:S03]  /*f230*/  LEA R3, P2, R15, R6, 0x1 ;  /* 0x000000060f037211 */ /* 0x002fc600078408ff */
[----:B------:R0:W-:Y:S01]  /*f240*/  STL [R1+0x2278], R4 ;  /* 0x0022780401007387 */ /* 0x0001e20000100800 */
[----:B--2---:R-:W-:-:S03]  /*f250*/  LEA.HI.X.SX32 R5, R29, R0, 0x1, P1 ;  /* 0x000000001d057211 */ /* 0x004fc600008f0eff */
[----:B------:R1:W-:Y:S01]  /*f260*/  STL [R1+0x227c], R3 ;  /* 0x00227c0301007387 */ /* 0x0003e20000100800 */
[----:B------:R-:W-:Y:S02]  /*f270*/  LEA.HI.X.SX32 R7, R28, R0, 0x1, P0 ;  /* 0x000000001c077211 */ /* 0x000fe400000f0eff */
[-C--:B0-----:R-:W-:Y:S01]  /*f280*/  LEA R4, P1, R16, R6.reuse, 0x1 ;  /* 0x0000000610047211 */ /* 0x081fe200078208ff */
[----:B-1----:R-:W2:Y:S04]  /*f290*/  LDL.LU R3, [R1+0x18c] ;  /* 0x00018c0001037983 */ /* 0x002ea80000300800 */
[----:B------:R0:W-:Y:S04]  /*f2a0*/  STL [R1+0x2270], R5 ;  /* 0x0022700501007387 */ /* 0x0001e80000100800 */
[----:B------:R1:W-:Y:S01]  /*f2b0*/  STL [R1+0x2274], R4 ;  /* 0x0022740401007387 */ /* 0x0003e20000100800 */
[----:B0-----:R-:W-:-:S03]  /*f2c0*/  LEA R5, P0, R17, R6, 0x1 ;  /* 0x0000000611057211 */ /* 0x001fc600078008ff */
[----:B------:R0:W-:Y:S01]  /*f2d0*/  STL [R1+0x2268], R7 ;  /* 0x0022680701007387 */ /* 0x0001e20000100800 */
[----:B-1----:R-:W-:-:S03]  /*f2e0*/  LEA.HI.X.SX32 R4, R25, R0, 0x1, P6 ;  /* 0x0000000019047211 */ /* 0x002fc600030f0eff */
[----:B------:R-:W3:Y:S04]  /*f2f0*/  LDL.LU R25, [R1+0x184] ;  /* 0x0001840001197983 */ /* 0x000ee80000300800 */
[----:B------:R1:W-:Y:S01]  /*f300*/  STL [R1+0x226c], R5 ;  /* 0x00226c0501007387 */ /* 0x0003e20000100800 */
[----:B0-----:R-:W-:-:S03]  /*f310*/  LEA.HI.X.SX32 R7, R12, R0, 0x1, P5 ;  /* 0x000000000c077211 */ /* 0x001fc600028f0eff */
[----:B------:R0:W-:Y:S01]  /*f320*/  STL [R1+0x2260], R4 ;  /* 0x0022600401007387 */ /* 0x0001e20000100800 */
[----:B-1----:R-:W-:-:S03]  /*f330*/  LEA R5, P6, R18, R6, 0x1 ;  /* 0x0000000612057211 */ /* 0x002fc600078c08ff */
[----:B0-----:R-:W2:Y:S04]  /*f340*/  LDL.LU R4, [R1+0x180] ;  /* 0x0001800001047983 */ /* 0x001ea80000300800 */
[----:B------:R0:W-:Y:S04]  /*f350*/  STL [R1+0x2264], R5 ;  /* 0x0022640501007387 */ /* 0x0001e80000100800 */
[----:B------:R1:W-:Y:S01]  /*f360*/  STL [R1+0x2258], R7 ;  /* 0x0022580701007387 */ /* 0x0003e20000100800 */
[----:B0-----:R-:W-:Y:S02]  /*f370*/  LEA R5, P5, R19, R6, 0x1 ;  /* 0x0000000613057211 */ /* 0x001fe400078a08ff */
[----:B-1----:R-:W-:-:S02]  /*f380*/  LEA.HI.X.SX32 R7, R13, R0, 0x1, P4 ;  /* 0x000000000d077211 */ /* 0x002fc400020f0eff */
[----:B------:R-:W2:Y:S04]  /*f390*/  LDL.LU R13, [R1+0x188] ;  /* 0x00018800010d7983 */ /* 0x000ea80000300800 */
[----:B------:R-:W-:Y:S04]  /*f3a0*/  STL [R1+0x225c], R5 ;  /* 0x00225c0501007387 */ /* 0x000fe80000100800 */
[----:B------:R0:W-:Y:S02]  /*f3b0*/  STL [R1+0x2250], R7 ;  /* 0x0022500701007387 */ /* 0x0001e40000100800 */
[----:B0-----:R-:W-:-:S02]  /*f3c0*/  LEA.HI.X.SX32 R7, R14, R0, 0x1, P3 ;  /* 0x000000000e077211 */ /* 0x001fc400018f0eff */
[----:B------:R-:W2:Y:S01]  /*f3d0*/  LDL.LU R14, [R1+0x190] ;  /* 0x00019000010e7983 */ /* 0x000ea20000300800 */
[-C--:B----4-:R-:W-:Y:S02]  /*f3e0*/  LEA R5, P4, R20, R6.reuse, 0x1 ;  /* 0x0000000614057211 */ /* 0x090fe400078808ff */
[----:B------:R-:W-:-:S03]  /*f3f0*/  LEA R8, P3, R21, R6, 0x1 ;  /* 0x0000000615087211 */ /* 0x000fc600078608ff */
[----:B------:R0:W-:Y:S04]  /*f400*/  STL [R1+0x2254], R5 ;  /* 0x0022540501007387 */ /* 0x0001e80000100800 */
[----:B0-----:R-:W4:Y:S04]  /*f410*/  LDL.LU R5, [R1+0x178] ;  /* 0x0001780001057983 */ /* 0x001f280000300800 */
[----:B------:R0:W-:Y:S04]  /*f420*/  STL [R1+0x2248], R7 ;  /* 0x0022480701007387 */ /* 0x0001e80000100800 */
[----:B------:R-:W3:Y:S04]  /*f430*/  LDL.LU R26, [R1+0x174] ;  /* 0x00017400011a7983 */ /* 0x000ee80000300800 */
[----:B------:R1:W-:Y:S01]  /*f440*/  STL [R1+0x224c], R8 ;  /* 0x00224c0801007387 */ /* 0x0003e20000100800 */
[----:B0-----:R-:W-:-:S02]  /*f450*/  LEA.HI.X.SX32 R7, R15, R0, 0x1, P2 ;  /* 0x000000000f077211 */ /* 0x001fc400010f0eff */
[----:B------:R-:W-:-:S03]  /*f460*/  LEA R9, P2, R22, R6, 0x1 ;  /* 0x0000000616097211 */ /* 0x000fc600078408ff */
[----:B------:R0:W-:Y:S01]  /*f470*/  STL [R1+0x2240], R7 ;  /* 0x0022400701007387 */ /* 0x0001e20000100800 */
[----:B-1----:R-:W-:Y:S02]  /*f480*/  LEA.HI.X.SX32 R8, R16, R0, 0x1, P1 ;  /* 0x0000000010087211 */ /* 0x002fe400008f0eff */
[----:B------:R-:W-:Y:S01]  /*f490*/  LEA R12, P1, R23, R6, 0x1 ;  /* 0x00000006170c7211 */ /* 0x000fe200078208ff */
[----:B0-----:R-:W3:Y:S04]  /*f4a0*/  LDL.LU R7, [R1+0x170] ;  /* 0x0001700001077983 */ /* 0x001ee80000300800 */
[----:B------:R-:W-:Y:S04]  /*f4b0*/  STL [R1+0x2244], R9 ;  /* 0x0022440901007387 */ /* 0x000fe80000100800 */
[----:B------:R0:W-:Y:S04]  /*f4c0*/  STL [R1+0x2238], R8 ;  /* 0x0022380801007387 */ /* 0x0001e80000100800 */
[----:B------:R-:W-:Y:S01]  /*f4d0*/  STL [R1+0x223c], R12 ;  /* 0x00223c0c01007387 */ /* 0x000fe20000100800 */
[----:B0-----:R-:W-:-:S02]  /*f4e0*/  LEA.HI.X.SX32 R8, R17, R0, 0x1, P0 ;  /* 0x0000000011087211 */ /* 0x001fc400000f0eff */
[----:B------:R-:W-:-:S03]  /*f4f0*/  LEA R9, P0, R24, R6, 0x1 ;  /* 0x0000000618097211 */ /* 0x000fc600078008ff */
[----:B------:R0:W-:Y:S04]  /*f500*/  STL [R1+0x2230], R8 ;  /* 0x0022300801007387 */ /* 0x0001e80000100800 */
[----:B------:R-:W-:Y:S01]  /*f510*/  STL [R1+0x2234], R9 ;  /* 0x0022340901007387 */ /* 0x000fe20000100800 */
[----:B0-----:R-:W-:-:S03]  /*f520*/  LEA.HI.X.SX32 R8, R18, R0, 0x1, P6 ;  /* 0x0000000012087211 */ /* 0x001fc600030f0eff */
[----:B------:R-:W4:Y:S01]  /*f530*/  LDL.LU R18, [R1+0x16c] ;  /* 0x00016c0001127983 */ /* 0x000f220000300800 */
[----:B------:R-:W-:Y:S01]  /*f540*/  IMAD.MOV.U32 R16, RZ, RZ, R10 ;  /* 0x000000ffff107224 */ /* 0x000fe200078e000a */
[----:B------:R-:W-:Y:S02]  /*f550*/  LEA.HI.X.SX32 R10, R19, R0, 0x1, P5 ;  /* 0x00000000130a7211 */ /* 0x000fe400028f0eff */
[----:B------:R0:W-:Y:S04]  /*f560*/  STL [R1+0x2228], R8 ;  /* 0x0022280801007387 */ /* 0x0001e80000100800 */
[----:B0-----:R-:W4:Y:S01]  /*f570*/  LDL.LU R8, [R1+0x168] ;  /* 0x0001680001087983 */ /* 0x001f220000300800 */
[----:B--2---:R-:W-:-:S05]  /*f580*/  LEA R9, P6, R14, R6, 0x1 ;  /* 0x000000060e097211 */ /* 0x004fca00078c08ff */
[----:B------:R0:W-:Y:S04]  /*f590*/  STL [R1+0x222c], R9 ;  /* 0x00222c0901007387 */ /* 0x0001e80000100800 */
[----:B------:R-:W2:Y:S04]  /*f5a0*/  LDL.LU R19, [R1+0x17c] ;  /* 0x00017c0001137983 */ /* 0x000ea80000300800 */
[----:B0-----:R-:W4:Y:S04]  /*f5b0*/  LDL.LU R9, [R1+0x164] ;  /* 0x0001640001097983 */ /* 0x001f280000300800 */
[----:B------:R0:W-:Y:S01]  /*f5c0*/  STL [R1+0x2220], R10 ;  /* 0x0022200a01007387 */ /* 0x0001e20000100800 */
[----:B------:R-:W-:Y:S01]  /*f5d0*/  IMAD.MOV.U32 R17, RZ, RZ, R11 ;  /* 0x000000ffff117224 */ /* 0x000fe200078e000b */
[----:B------:R-:W-:-:S02]  /*f5e0*/  LEA.HI.X.SX32 R11, R20, R0, 0x1, P4 ;  /* 0x00000000140b7211 */ /* 0x000fc400020f0eff */
[----:B0-----:R-:W-:-:S05]  /*f5f0*/  LEA R10, P5, R3, R6, 0x1 ;  /* 0x00000006030a7211 */ /* 0x001fca00078a08ff */
[----:B------:R0:W-:Y:S04]  /*f600*/  STL [R1+0x2224], R10 ;  /* 0x0022240a01007387 */ /* 0x0001e80000100800 */
[----:B0-----:R-:W4:Y:S01]  /*f610*/  LDL.LU R10, [R1+0x160] ;  /* 0x00016000010a7983 */ /* 0x001f220000300800 */
[----:B------:R-:W-:-:S03]  /*f620*/  LEA R12, P4, R13, R6, 0x1 ;  /* 0x000000060d0c7211 */ /* 0x000fc600078808ff */
[----:B------:R0:W-:Y:S04]  /*f630*/  STL [R1+0x2218], R11 ;  /* 0x0022180b01007387 */ /* 0x0001e80000100800 */
[----:B0-----:R-:W4:Y:S01]  /*f640*/  LDL.LU R11, [R1+0x15c] ;  /* 0x00015c00010b7983 */ /* 0x001f220000300800 */
[----:B------:R-:W-:-:S03]  /*f650*/  LEA.HI.X.SX32 R15, R21, R0, 0x1, P3 ;  /* 0x00000000150f7211 */ /* 0x000fc600018f0eff */
[----:B------:R3:W-:Y:S04]  /*f660*/  STL [R1+0x221c], R12 ;  /* 0x00221c0c01007387 */ /* 0x0007e80000100800 */
[----:B------:R-:W4:Y:S01]  /*f670*/  LDL.LU R29, [R1+0x158] ;  /* 0x00015800011d7983 */ /* 0x000f220000300800 */
[----:B---3--:R-:W-:-:S03]  /*f680*/  LEA R12, P3, R25, R6, 0x1 ;  /* 0x00000006190c7211 */ /* 0x008fc600078608ff */
[----:B------:R0:W-:Y:S04]  /*f690*/  STL [R1+0x2210], R15 ;  /* 0x0022100f01007387 */ /* 0x0001e80000100800 */
[----:B------:R1:W-:Y:S01]  /*f6a0*/  STL [R1+0x2214], R12 ;  /* 0x0022140c01007387 */ /* 0x0003e20000100800 */
[----:B------:R-:W-:-:S03]  /*f6b0*/  LEA.HI.X.SX32 R20, R22, R0, 0x1, P2 ;  /* 0x0000000016147211 */ /* 0x000fc600010f0eff */
[----:B0-----:R-:W3:Y:S01]  /*f6c0*/  LDL.LU R15, [R1+0x154] ;  /* 0x00015400010f7983 */ /* 0x001ee20000300800 */
[----:B-1----:R-:W-:-:S03]  /*f6d0*/  LEA R12, P2, R4, R6, 0x1 ;  /* 0x00000006040c7211 */ /* 0x002fc600078408ff */
[----:B------:R-:W-:Y:S01]  /*f6e0*/  STL [R1+0x2208], R20 ;  /* 0x0022081401007387 */ /* 0x000fe20000100800 */
[----:B------:R-:W-:-:S03]  /*f6f0*/  LEA.HI.X.SX32 R21, R23, R0, 0x1, P1 ;  /* 0x0000000017157211 */ /* 0x000fc600008f0eff */
[----:B------:R0:W-:Y:S04]  /*f700*/  STL [R1+0x220c], R12 ;  /* 0x00220c0c01007387 */ /* 0x0001e80000100800 */
[----:B0-----:R-:W3:Y:S04]  /*f710*/  LDL.LU R12, [R1+0x150] ;  /* 0x00015000010c7983 */ /* 0x001ee80000300800 */
[----:B------:R0:W-:Y:S02]  /*f720*/  STL [R1+0x2200], R21 ;  /* 0x0022001501007387 */ /* 0x0001e40000100800 */
[----:B0-----:R-:W-:-:S02]  /*f730*/  LEA.HI.X.SX32 R21, R24, R0, 0x1, P0 ;  /* 0x0000000018157211 */ /* 0x001fc400000f0eff */
[----:B------:R-:W-:Y:S02]  /*f740*/  LEA.HI.X.SX32 R22, R3, R0, 0x1, P5 ;  /* 0x0000000003167211 */ /* 0x000fe400028f0eff */
[----:B--2---:R-:W-:-:S05]  /*f750*/  LEA R20, P1, R19, R6, 0x1 ;  /* 0x0000000613147211 */ /* 0x004fca00078208ff */
[----:B------:R4:W-:Y:S04]  /*f760*/  STL [R1+0x2204], R20 ;  /* 0x0022041401007387 */ /* 0x0009e80000100800 */
[----:B------:R-:W2:Y:S04]  /*f770*/  LDL.LU R28, [R1+0x14c] ;  /* 0x00014c00011c7983 */ /* 0x000ea80000300800 */
[----:B------:R0:W-:Y:S01]  /*f780*/  STL [R1+0x1fe4], R21 ;  /* 0x001fe41501007387 */ /* 0x0001e20000100800 */
[----:B----4-:R-:W-:-:S05]  /*f790*/  LEA R20, P0, R5, R6, 0x1 ;  /* 0x0000000605147211 */ /* 0x010fca00078008ff */
[----:B------:R1:W-:Y:S01]  /*f7a0*/  STL [R1+0x2004], R20 ;  /* 0x0020041401007387 */ /* 0x0003e20000100800 */
[----:B0-----:R-:W-:-:S03]  /*f7b0*/  LEA.HI.X.SX32 R21, R14, R0, 0x1, P6 ;  /* 0x000000000e157211 */ /* 0x001fc600030f0eff */
[----:B------:R-:W4:Y:S01]  /*f7c0*/  LDL.LU R14, [R1+0x148] ;  /* 0x00014800010e7983 */ /* 0x000f220000300800 */
[----:B-1----:R-:W-:-:S03]  /*f7d0*/  LEA R20, P6, R26, R6, 0x1 ;  /* 0x000000061a147211 */ /* 0x002fc600078c08ff */
[----:B------:R0:W-:Y:S04]  /*f7e0*/  STL [R1+0x1fe8], R21 ;  /* 0x001fe81501007387 */ /* 0x0001e80000100800 */
[----:B------:R1:W-:Y:S04]  /*f7f0*/  STL [R1+0x200c], R20 ;  /* 0x00200c1401007387 */ /* 0x0003e80000100800 */
[----:B------:R-:W4:Y:S01]  /*f800*/  LDL.LU R3, [R1+0x2608] ;  /* 0x0026080001037983 */ /* 0x000f220000300800 */
[----:B0-----:R-:W-:-:S03]  /*f810*/  LEA R21, P5, R7, R6, 0x1 ;  /* 0x0000000607157211 */ /* 0x001fc600078a08ff */
[----:B------:R-:W-:Y:S01]  /*f820*/  STL [R1+0x1fec], R22 ;  /* 0x001fec1601007387 */ /* 0x000fe20000100800 */
[----:B-1----:R-:W-:-:S03]  /*f830*/  LEA.HI.X.SX32 R20, R13, R0, 0x1, P4 ;  /* 0x000000000d147211 */ /* 0x002fc600020f0eff */
[----:B------:R0:W-:Y:S04]  /*f840*/  STL [R1+0x2014], R21 ;  /* 0x0020141501007387 */ /* 0x0001e80000100800 */
[----:B------:R-:W4:Y:S04]  /*f850*/  LDL.LU R13, [R1+0x144] ;  /* 0x00014400010d7983 */ /* 0x000f280000300800 */
[----:B------:R1:W-:Y:S01]  /*f860*/  STL [R1+0x1ff0], R20 ;  /* 0x001ff01401007387 */ /* 0x0003e20000100800 */
[----:B0-----:R-:W-:Y:S02]  /*f870*/  LEA R21, P4, R18, R6, 0x1 ;  /* 0x0000000612157211 */ /* 0x001fe400078808ff */
[----:B-1----:R-:W-:-:S02]  /*f880*/  LEA.HI.X.SX32 R20, R25, R0, 0x1, P3 ;  /* 0x0000000019147211 */ /* 0x002fc400018f0eff */
[----:B------:R-:W4:Y:S01]  /*f890*/  LDL.LU R25, [R1+0x140] ;  /* 0x0001400001197983 */ /* 0x000f220000300800 */
[----:B------:R-:W-:-:S03]  /*f8a0*/  LEA R22, P3, R8, R6, 0x1 ;  /* 0x0000000608167211 */ /* 0x000fc600078608ff */
[----:B------:R0:W-:Y:S04]  /*f8b0*/  STL [R1+0x201c], R21 ;  /* 0x00201c1501007387 */ /* 0x0001e80000100800 */
[----:B------:R1:W-:Y:S04]  /*f8c0*/  STL [R1+0x1ff4], R20 ;  /* 0x001ff41401007387 */ /* 0x0003e80000100800 */
[----:B------:R-:W-:Y:S01]  /*f8d0*/  STL [R1+0x2024], R22 ;  /* 0x0020241601007387 */ /* 0x000fe20000100800 */
[----:B0-----:R-:W-:-:S03]  /*f8e0*/  LEA.HI.X.SX32 R21, R4, R0, 0x1, P2 ;  /* 0x0000000004157211 */ /* 0x001fc600010f0eff */
[----:B------:R-:W4:Y:S01]  /*f8f0*/  LDL.LU R4, [R1+0x13c] ;  /* 0x00013c0001047983 */ /* 0x000f220000300800 */
[----:B-1----:R-:W-:-:S03]  /*f900*/  LEA R20, P2, R9, R6, 0x1 ;  /* 0x0000000609147211 */ /* 0x002fc600078408ff */
[----:B------:R-:W-:Y:S04]  /*f910*/  STL [R1+0x1ff8], R21 ;  /* 0x001ff81501007387 */ /* 0x000fe80000100800 */
[----:B------:R0:W-:Y:S01]  /*f920*/  STL [R1+0x202c], R20 ;  /* 0x00202c1401007387 */ /* 0x0001e20000100800 */
[----:B------:R-:W-:-:S03]  /*f930*/  LEA.HI.X.SX32 R19, R19, R0, 0x1, P1 ;  /* 0x0000000013137211 */ /* 0x000fc600008f0eff */
[----:B0-----:R-:W4:Y:S01]  /*f940*/  LDL.LU R20, [R1+0x138] ;  /* 0x0001380001147983 */ /* 0x001f220000300800 */
[----:B------:R-:W-:Y:S02]  /*f950*/  LEA R22, P1, R10, R6, 0x1 ;  /* 0x000000060a167211 */ /* 0x000fe400078208ff */
[----:B------:R-:W-:Y:S01]  /*f960*/  LEA.HI.X.SX32 R21, R5, R0, 0x1, P0 ;  /* 0x0000000005157211 */ /* 0x000fe200000f0eff */
[----:B------:R0:W-:Y:S04]  /*f970*/  STL [R1+0x1ffc], R19 ;  /* 0x001ffc1301007387 */ /* 0x0001e80000100800 */
[----:B------:R-:W-:Y:S04]  /*f980*/  STL [R1+0x2034], R22 ;  /* 0x0020341601007387 */ /* 0x000fe80000100800 */
[----:B------:R-:W4:Y:S01]  /*f990*/  LDL.LU R5, [R1+0x134] ;  /* 0x0001340001057983 */ /* 0x000f220000300800 */
[----:B0-----:R-:W-:-:S03]  /*f9a0*/  LEA R19, P0, R11, R6, 0x1 ;  /* 0x000000060b137211 */ /* 0x001fc600078008ff */
[----:B------:R0:W-:Y:S04]  /*f9b0*/  STL [R1+0x2000], R21 ;  /* 0x0020001501007387 */ /* 0x0001e80000100800 */
[----:B------:R1:W-:Y:S01]  /*f9c0*/  STL [R1+0x203c], R19 ;  /* 0x00203c1301007387 */ /* 0x0003e20000100800 */
[----:B0-----:R-:W-:-:S03]  /*f9d0*/  LEA.HI.X.SX32 R21, R26, R0, 0x1, P6 ;  /* 0x000000001a157211 */ /* 0x001fc600030f0eff */
[----:B------:R-:W4:Y:S01]  /*f9e0*/  LDL.LU R26, [R1+0x130] ;  /* 0x00013000011a7983 */ /* 0x000f220000300800 */
[----:B-1----:R-:W-:-:S03]  /*f9f0*/  LEA R19, P6, R29, R6, 0x1 ;  /* 0x000000061d137211 */ /* 0x002fc600078c08ff */
[----:B------:R0:W-:Y:S04]  /*fa00*/  STL [R1+0x2008], R21 ;  /* 0x0020081501007387 */ /* 0x0001e80000100800 */
[----:B------:R3:W-:Y:S01]  /*fa10*/  STL [R1+0x2044], R19 ;  /* 0x0020441301007387 */ /* 0x0007e20000100800 */
[----:B0-----:R-:W-:-:S03]  /*fa20*/  LEA.HI.X.SX32 R21, R7, R0, 0x1, P5 ;  /* 0x0000000007157211 */ /* 0x001fc600028f0eff */
[----:B------:R-:W4:Y:S01]  /*fa30*/  LDL.LU R7, [R1+0x12c] ;  /* 0x00012c0001077983 */ /* 0x000f220000300800 */
[----:B---3--:R-:W-:-:S03]  /*fa40*/  LEA R19, P5, R15, R6, 0x1 ;  /* 0x000000060f137211 */ /* 0x008fc600078a08ff */
[----:B------:R0:W-:Y:S04]  /*fa50*/  STL [R1+0x2010], R21 ;  /* 0x0020101501007387 */ /* 0x0001e80000100800 */
[----:B------:R1:W-:Y:S01]  /*fa60*/  STL [R1+0x204c], R19 ;  /* 0x00204c1301007387 */ /* 0x0003e20000100800 */
[----:B0-----:R-:W-:-:S03]  /*fa70*/  LEA.HI.X.SX32 R21, R18, R0, 0x1, P4 ;  /* 0x0000000012157211 */ /* 0x001fc600020f0eff */
[----:B-1----:R-:W3:Y:S01]  /*fa80*/  LDL.LU R19, [R1+0x128] ;  /* 0x0001280001137983 */ /* 0x002ee20000300800 */
[----:B------:R-:W-:-:S03]  /*fa90*/  LEA R18, P4, R12, R6, 0x1 ;  /* 0x000000060c127211 */ /* 0x000fc600078808ff */
[----:B------:R0:W-:Y:S04]  /*faa0*/  STL [R1+0x2018], R21 ;  /* 0x0020181501007387 */ /* 0x0001e80000100800 */
[----:B------:R-:W-:Y:S01]  /*fab0*/  STL [R1+0x2054], R18 ;  /* 0x0020541201007387 */ /* 0x000fe20000100800 */
[----:B0-----:R-:W-:-:S03]  /*fac0*/  LEA.HI.X.SX32 R21, R8, R0, 0x1, P3 ;  /* 0x0000000008157211 */ /* 0x001fc600018f0eff */
[----:B------:R-:W3:Y:S04]  /*fad0*/  LDL.LU R8, [R1+0x124] ;  /* 0x0001240001087983 */ /* 0x000ee80000300800 */
[----:B------:R0:W-:Y:S02]  /*fae0*/  STL [R1+0x2020], R21 ;  /* 0x0020201501007387 */ /* 0x0001e40000100800 */
[-C--:B0-----:R-:W-:Y:S02]  /*faf0*/  LEA.HI.X.SX32 R21, R9, R0.reuse, 0x1, P2 ;  /* 0x0000000009157211 */ /* 0x081fe400010f0eff */
[----:B------:R-:W-:Y:S02]  /*fb00*/  LEA.HI.X.SX32 R10, R10, R0, 0x1, P1 ;  /* 0x000000000a0a7211 */ /* 0x000fe400008f0eff */
[----:B--2---:R-:W-:-:S05]  /*fb10*/  LEA R18, P3, R28, R6, 0x1 ;  /* 0x000000061c127211 */ /* 0x004fca00078608ff */
[----:B------:R4:W-:Y:S04]  /*fb20*/  STL [R1+0x205c], R18 ;  /* 0x00205c1201007387 */ /* 0x0009e80000100800 */
[----:B------:R-:W2:Y:S04]  /*fb30*/  LDL.LU R9, [R1+0x120] ;  /* 0x0001200001097983 */ /* 0x000ea80000300800 */
[----:B------:R-:W-:Y:S01]  /*fb40*/  STL [R1+0x2028], R21 ;  /* 0x0020281501007387 */ /* 0x000fe20000100800 */
[----:B----4-:R-:W-:-:S05]  /*fb50*/  LEA R18, P2, R14, R6, 0x1 ;  /* 0x000000060e127211 */ /* 0x010fca00078408ff */
[----:B------:R0:W-:Y:S04]  /*fb60*/  STL [R1+0x2064], R18 ;  /* 0x0020641201007387 */ /* 0x0001e80000100800 */
[----:B------:R1:W-:Y:S01]  /*fb70*/  STL [R1+0x2030], R10 ;  /* 0x0020300a01007387 */ /* 0x0003e20000100800 */
[----:B0-----:R-:W-:-:S03]  /*fb80*/  LEA.HI.X.SX32 R18, R11, R0, 0x1, P0 ;  /* 0x000000000b127211 */ /* 0x001fc600000f0eff */
[----:B-1----:R-:W4:Y:S01]  /*fb90*/  LDL.LU R10, [R1+0x11c] ;  /* 0x00011c00010a7983 */ /* 0x002f220000300800 */
[----:B------:R-:W-:-:S05]  /*fba0*/  LEA R21, P1, R13, R6, 0x1 ;  /* 0x000000060d157211 */ /* 0x000fca00078208ff */
[----:B------:R0:W-:Y:S04]  /*fbb0*/  STL [R1+0x206c], R21 ;  /* 0x00206c1501007387 */ /* 0x0001e80000100800 */
[----:B------:R-:W4:Y:S01]  /*fbc0*/  LDL.LU R11, [R1+0x118] ;  /* 0x00011800010b7983 */ /* 0x000f220000300800 */
[----:B0-----:R-:W-:-:S03]  /*fbd0*/  LEA R21, P0, R25, R6, 0x1 ;  /* 0x0000000619157211 */ /* 0x001fc600078008ff */
[----:B------:R0:W-:Y:S04]  /*fbe0*/  STL [R1+0x2038], R18 ;  /* 0x0020381201007387 */ /* 0x0001e80000100800 */
[----:B------:R1:W-:Y:S01]  /*fbf0*/  STL [R1+0x2074], R21 ;  /* 0x0020741501007387 */ /* 0x0003e20000100800 */
[-C--:B------:R-:W-:Y:S02]  /*fc00*/  LEA.HI.X.SX32 R15, R15, R0.reuse, 0x1, P5 ;  /* 0x000000000f0f7211 */ /* 0x080fe400028f0eff */
[----:B0-----:R-:W-:Y:S02]  /*fc10*/  LEA.HI.X.SX32 R18, R29, R0, 0x1, P6 ;  /* 0x000000001d127211 */ /* 0x001fe400030f0eff */
[----:B------:R-:W4:Y:S01]  /*fc20*/  LDL.LU R29, [R1+0x114] ;  /* 0x00011400011d7983 */ /* 0x000f220000300800 */
[----:B-1----:R-:W-:-:S03]  /*fc30*/  LEA R21, P6, R4, R6, 0x1 ;  /* 0x0000000604157211 */ /* 0x002fc600078c08ff */
[----:B------:R0:W-:Y:S01]  /*fc40*/  STL [R1+0x2040], R18 ;  /* 0x0020401201007387 */ /* 0x0001e20000100800 */
[----:B------:R-:W-:-:S03]  /*fc50*/  LEA.HI.X.SX32 R22, R12, R0, 0x1, P4 ;  /* 0x000000000c167211 */ /* 0x000fc600020f0eff */
[----:B0-----:R-:W4:Y:S04]  /*fc60*/  LDL.LU R18, [R1+0x110] ;  /* 0x0001100001127983 */ /* 0x001f280000300800 */
[----:B------:R0:W-:Y:S04]  /*fc70*/  STL [R1+0x207c], R21 ;  /* 0x00207c1501007387 */ /* 0x0001e80000100800 */
[----:B------:R1:W-:Y:S01]  /*fc80*/  STL [R1+0x2048], R15 ;  /* 0x0020480f01007387 */ /* 0x0003e20000100800 */
[----:B0-----:R-:W-:-:S03]  /*fc90*/  LEA R21, P5, R20, R6, 0x1 ;  /* 0x0000000614157211 */ /* 0x001fc600078a08ff */
[----:B-1----:R-:W4:Y:S04]  /*fca0*/  LDL.LU R15, [R1+0x10c] ;  /* 0x00010c00010f7983 */ /* 0x002f280000300800 */
[----:B------:R0:W-:Y:S04]  /*fcb0*/  STL [R1+0x2084], R21 ;  /* 0x0020841501007387 */ /* 0x0001e80000100800 */
[----:B------:R-:W4:Y:S04]  /*fcc0*/  LDL.LU R12, [R1+0x108] ;  /* 0x00010800010c7983 */ /* 0x000f280000300800 */
[----:B------:R1:W-:Y:S01]  /*fcd0*/  STL [R1+0x2050], R22 ;  /* 0x0020501601007387 */ /* 0x0003e20000100800 */
[----:B0-----:R-:W-:-:S02]  /*fce0*/  LEA R21, P4, R5, R6, 0x1 ;  /* 0x0000000605157211 */ /* 0x001fc400078808ff */
[----:B-1----:R-:W-:Y:S02]  /*fcf0*/  LEA.HI.X.SX32 R22, R28, R0, 0x1, P3 ;  /* 0x000000001c167211 */ /* 0x002fe400018f0eff */
[----:B------:R-:W4:Y:S04]  /*fd00*/  LDL.LU R28, [R1+0x104] ;  /* 0x00010400011c7983 */ /* 0x000f280000300800 */
[----:B------:R0:W-:Y:S04]  /*fd10*/  STL [R1+0x208c], R21 ;  /* 0x00208c1501007387 */ /* 0x0001e80000100800 */
        /* <DEDUP_REMOVED lines=11> */
[----:B---3--:R-:W-:-:S02]  /*fdd0*/  LEA R21, P1, R19, R6, 0x1 ;  /* 0x0000000613157211 */ /* 0x008fc400078208ff */
[----:B0-----:R-:W-:Y:S02]  /*fde0*/  LEA.HI.X.SX32 R22, R25, R0, 0x1, P0 ;  /* 0x0000000019167211 */ /* 0x001fe400000f0eff */
[----:B------:R-:W3:Y:S04]  /*fdf0*/  LDL.LU R25, [R1+0xf8] ;  /* 0x0000f80001197983 */ /* 0x000ee80000300800 */
[----:B------:R0:W-:Y:S04]  /*fe00*/  STL [R1+0x20a4], R21 ;  /* 0x0020a41501007387 */ /* 0x0001e80000100800 */
[----:B------:R1:W-:Y:S01]  /*fe10*/  STL [R1+0x2070], R22 ;  /* 0x0020701601007387 */ /* 0x0003e20000100800 */
[----:B0-----:R-:W-:-:S02]  /*fe20*/  LEA R21, P0, R8, R6, 0x1 ;  /* 0x0000000608157211 */ /* 0x001fc400078008ff */
[-C--:B-1----:R-:W-:Y:S02]  /*fe30*/  LEA.HI.X.SX32 R22, R4, R0.reuse, 0x1, P6 ;  /* 0x0000000004167211 */ /* 0x082fe400030f0eff */
[----:B------:R-:W3:Y:S04]  /*fe40*/  LDL.LU R4, [R1+0xf4] ;  /* 0x0000f40001047983 */ /* 0x000ee80000300800 */
[----:B------:R-:W-:Y:S04]  /*fe50*/  STL [R1+0x20ac], R21 ;  /* 0x0020ac1501007387 */ /* 0x000fe80000100800 */
[----:B------:R0:W-:Y:S02]  /*fe60*/  STL [R1+0x2078], R22 ;  /* 0x0020781601007387 */ /* 0x0001e40000100800 */
[----:B0-----:R-:W-:-:S02]  /*fe70*/  LEA.HI.X.SX32 R22, R20, R0, 0x1, P5 ;  /* 0x0000000014167211 */ /* 0x001fc400028f0eff */
[----:B------:R-:W-:Y:S02]  /*fe80*/  LEA.HI.X.SX32 R20, R5, R0, 0x1, P4 ;  /* 0x0000000005147211 */ /* 0x000fe400020f0eff */
[----:B--2---:R-:W-:-:S05]  /*fe90*/  LEA R21, P6, R9, R6, 0x1 ;  /* 0x0000000609157211 */ /* 0x004fca00078c08ff */
[----:B------:R4:W-:Y:S04]  /*fea0*/  STL [R1+0x20b4], R21 ;  /* 0x0020b41501007387 */ /* 0x0009e80000100800 */
[----:B------:R0:W-:Y:S04]  /*feb0*/  STL [R1+0x2080], R22 ;  /* 0x0020801601007387 */ /* 0x0001e80000100800 */
[----:B------:R-:W2:Y:S01]  /*fec0*/  LDL.LU R5, [R1+0xf0] ;  /* 0x0000f00001057983 */ /* 0x000ea20000300800 */
[----:B----4-:R-:W-:-:S05]  /*fed0*/  LEA R21, P5, R10, R6, 0x1 ;  /* 0x000000060a157211 */ /* 0x010fca00078a08ff */
[----:B------:R1:W-:Y:S04]  /*fee0*/  STL [R1+0x20bc], R21 ;  /* 0x0020bc1501007387 */ /* 0x0003e80000100800 */
[----:B------:R4:W-:Y:S01]  /*fef0*/  STL [R1+0x2088], R20 ;  /* 0x0020881401007387 */ /* 0x0009e20000100800 */
[----:B0-----:R-:W-:Y:S02]  /*ff00*/  LEA R22, P4, R11, R6, 0x1 ;  /* 0x000000060b167211 */ /* 0x001fe400078808ff */
[----:B-1----:R-:W-:-:S03]  /*ff10*/  LEA.HI.X.SX32 R21, R26, R0, 0x1, P3 ;  /* 0x000000001a157211 */ /* 0x002fc600018f0eff */
[----:B------:R-:W-:Y:S04]  /*ff20*/  STL [R1+0x20c4], R22 ;  /* 0x0020c41601007387 */ /* 0x000fe80000100800 */
[----:B------:R-:W2:Y:S04]  /*ff30*/  LDL.LU R26, [R1+0xec] ;  /* 0x0000ec00011a7983 */ /* 0x000ea80000300800 */
[----:B------:R0:W-:Y:S01]  /*ff40*/  STL [R1+0x2090], R21 ;  /* 0x0020901501007387 */ /* 0x0001e20000100800 */
[----:B----4-:R-:W-:Y:S02]  /*ff50*/  LEA R20, P3, R29, R6, 0x1 ;  /* 0x000000061d147211 */ /* 0x010fe400078608ff */
[----:B0-----:R-:W-:-:S03]  /*ff60*/  LEA.HI.X.SX32 R21, R7, R0, 0x1, P2 ;  /* 0x0000000007157211 */ /* 0x001fc600010f0eff */
[----:B------:R0:W-:Y:S01]  /*ff70*/  STL [R1+0x20cc], R20 ;  /* 0x0020cc1401007387 */ /* 0x0001e20000100800 */
[----:B------:R-:W-:-:S03]  /*ff80*/  LEA.HI.X.SX32 R19, R19, R0, 0x1, P1 ;  /* 0x0000000013137211 */ /* 0x000fc600008f0eff */
[----:B------:R-:W4:Y:S04]  /*ff90*/  LDL.LU R7, [R1+0xe4] ;  /* 0x0000e40001077983 */ /* 0x000f280000300800 */
[----:B------:R1:W-:Y:S01]  /*ffa0*/  STL [R1+0x2098], R21 ;  /* 0x0020981501007387 */ /* 0x0003e20000100800 */
[----:B0-----:R-:W-:-:S05]  /*ffb0*/  LEA R20, P2, R18, R6, 0x1 ;  /* 0x0000000612147211 */ /* 0x001fca00078408ff */
[----:B------:R0:W-:Y:S04]  /*ffc0*/  STL [R1+0x20d4], R20 ;  /* 0x0020d41401007387 */ /* 0x0001e80000100800 */
[----:B------:R0:W-:Y:S01]  /*ffd0*/  STL [R1+0x20a0], R19 ;  /* 0x0020a01301007387 */ /* 0x0001e20000100800 */
[----:B-1----:R-:W-:Y:S02]  /*ffe0*/  LEA R21, P1, R15, R6, 0x1 ;  /* 0x000000060f157211 */ /* 0x002fe400078208ff */
[----:B0-----:R-:W-:-:S03]  /*fff0*/  LEA.HI.X.SX32 R20, R8, R0, 0x1, P0 ;  /* 0x0000000008147211 */ /* 0x001fc600000f0eff */
[----:B------:R-:W-:Y:S01]  /*10000*/  STL [R1+0x20dc], R21 ;  /* 0x0020dc1501007387 */ /* 0x000fe20000100800 */
[----:B------:R-:W-:Y:S02]  /*10010*/  LEA.HI.X.SX32 R9, R9, R0, 0x1, P6 ;  /* 0x0000000009097211 */ /* 0x000fe400030f0eff */
[----:B------:R-:W-:Y:S01]  /*10020*/  LEA R19, P0, R12, R6, 0x1 ;  /* 0x000000060c137211 */ /* 0x000fe200078008ff */
[----:B------:R-:W4:Y:S04]  /*10030*/  LDL.LU R8, [R1+0xdc] ;  /* 0x0000dc0001087983 */ /* 0x000f280000300800 */
[----:B------:R-:W-:Y:S04]  /*10040*/  STL [R1+0x20a8], R20 ;  /* 0x0020a81401007387 */ /* 0x000fe80000100800 */
[----:B------:R0:W-:Y:S01]  /*10050*/  STL [R1+0x20e4], R19 ;  /* 0x0020e41301007387 */ /* 0x0001e20000100800 */
[----:B------:R-:W-:-:S03]  /*10060*/  LEA.HI.X.SX32 R10, R10, R0, 0x1, P5 ;  /* 0x000000000a0a7211 */ /* 0x000fc600028f0eff */
[----:B------:R1:W-:Y:S01]  /*10070*/  STL [R1+0x20b0], R9 ;  /* 0x0020b00901007387 */ /* 0x0003e20000100800 */
[----:B0-----:R-:W-:-:S03]  /*10080*/  LEA R19, P6, R28, R6, 0x1 ;  /* 0x000000061c137211 */ /* 0x001fc600078c08ff */
[----:B-1----:R-:W4:Y:S04]  /*10090*/  LDL.LU R9, [R1+0xd4] ;  /* 0x0000d40001097983 */ /* 0x002f280000300800 */
        /* <DEDUP_REMOVED lines=12> */
[----:B------:R0:W-:Y:S04]  /*10160*/  STL [R1+0x20c8], R20 ;  /* 0x0020c81401007387 */ /* 0x0001e80000100800 */
[----:B------:R-:W4:Y:S01]  /*10170*/  LDL.LU R29, [R1+0xb4] ;  /* 0x0000b400011d7983 */ /* 0x000f220000300800 */
[----:B---3--:R-:W-:-:S05]  /*10180*/  LEA R19, P3, R25, R6, 0x1 ;  /* 0x0000000619137211 */ /* 0x008fca00078608ff */
[----:B------:R-:W-:Y:S04]  /*10190*/  STL [R1+0x2104], R19 ;  /* 0x0021041301007387 */ /* 0x000fe80000100800 */
[----:B------:R-:W-:Y:S04]  /*101a0*/  STL [R1+0x20d0], R21 ;  /* 0x0020d01501007387 */ /* 0x000fe80000100800 */
[----:B------:R-:W3:Y:S01]  /*101b0*/  LDL.LU R24, [R1+0xa4] ;  /* 0x0000a40001187983 */ /* 0x000ee20000300800 */
[----:B0-----:R-:W-:Y:S01]  /*101c0*/  LEA R20, P2, R4, R6, 0x1 ;  /* 0x0000000604147211 */ /* 0x001fe200078408ff */
[----:B------:R-:W-:Y:S01]  /*101d0*/  IMAD.MOV.U32 R18, RZ, RZ, R16 ;  /* 0x000000ffff127224 */ /* 0x000fe200078e0010 */
[----:B------:R-:W-:-:S03]  /*101e0*/  LEA.HI.X.SX32 R16, R15, R0, 0x1, P1 ;  /* 0x000000000f107211 */ /* 0x000fc600008f0eff */
[----:B------:R-:W-:Y:S04]  /*101f0*/  STL [R1+0x210c], R20 ;  /* 0x00210c1401007387 */ /* 0x000fe80000100800 */
[----:B------:R-:W3:Y:S04]  /*10200*/  LDL.LU R23, [R1+0x98] ;  /* 0x0000980001177983 */ /* 0x000ee80000300800 */
[----:B------:R0:W-:Y:S04]  /*10210*/  STL [R1+0x20d8], R16 ;  /* 0x0020d81001007387 */ /* 0x0001e80000100800 */
[----:B------:R-:W3:Y:S01]  /*10220*/  LDL.LU R22, [R1+0x8c] ;  /* 0x00008c0001167983 */ /* 0x000ee20000300800 */
[----:B------:R-:W-:-:S02]  /*10230*/  LEA.HI.X.SX32 R12, R12, R0, 0x1, P0 ;  /* 0x000000000c0c7211 */ /* 0x000fc400000f0eff */
[----:B0-----:R-:W-:Y:S02]  /*10240*/  LEA.HI.X.SX32 R16, R28, R0, 0x1, P6 ;  /* 0x000000001c107211 */ /* 0x001fe400030f0eff */
[----:B--2---:R-:W-:-:S05]  /*10250*/  LEA R15, P1, R5, R6, 0x1 ;  /* 0x00000006050f7211 */ /* 0x004fca00078208ff */
[----:B------:R-:W-:Y:S04]  /*10260*/  STL [R1+0x2114], R15 ;  /* 0x0021140f01007387 */ /* 0x000fe80000100800 */
[----:B------:R-:W2:Y:S04]  /*10270*/  LDL.LU R21, [R1+0x7c] ;  /* 0x00007c0001157983 */ /* 0x000ea80000300800 */
[----:B------:R0:W-:Y:S04]  /*10280*/  STL [R1+0x20e0], R12 ;  /* 0x0020e00c01007387 */ /* 0x0001e80000100800 */
[----:B0-----:R-:W2:Y:S01]  /*10290*/  LDL.LU R12, [R1+0x74] ;  /* 0x00007400010c7983 */ /* 0x001ea20000300800 */
[----:B------:R-:W-:-:S05]  /*102a0*/  LEA R15, P0, R26, R6, 0x1 ;  /* 0x000000061a0f7211 */ /* 0x000fca00078008ff */
[----:B------:R4:W-:Y:S04]  /*102b0*/  STL [R1+0x211c], R15 ;  /* 0x00211c0f01007387 */ /* 0x0009e80000100800 */
[----:B------:R-:W2:Y:S04]  /*102c0*/  LDL.LU R28, [R1+0x64] ;  /* 0x00006400011c7983 */ /* 0x000ea80000300800 */
[----:B------:R0:W-:Y:S04]  /*102d0*/  STL [R1+0x20e8], R16 ;  /* 0x0020e81001007387 */ /* 0x0001e80000100800 */
[----:B------:R-:W2:Y:S01]  /*102e0*/  LDL.LU R20, [R1+0x5c] ;  /* 0x00005c0001147983 */ /* 0x000ea20000300800 */
[----:B----4-:R-:W-:-:S02]  /*102f0*/  LEA R15, P6, R7, R6, 0x1 ;  /* 0x00000006070f7211 */ /* 0x010fc400078c08ff */
[-C--:B------:R-:W-:Y:S01]  /*10300*/  LEA.HI.X.SX32 R14, R14, R0.reuse, 0x1, P5 ;  /* 0x000000000e0e7211 */ /* 0x080fe200028f0eff */
[----:B------:R-:W-:Y:S02]  /*10310*/  IMAD.MOV.U32 R19, RZ, RZ, R17 ;  /* 0x000000ffff137224 */ /* 0x000fe400078e0011 */
[----:B------:R1:W-:Y:S04]  /*10320*/  STL [R1+0x2124], R15 ;  /* 0x0021240f01007387 */ /* 0x0003e80000100800 */
[----:B------:R-:W4:Y:S04]  /*10330*/  LDL.LU R17, [R1+0x48] ;  /* 0x0000480001117983 */ /* 0x000f280000300800 */
[----:B0-----:R-:W4:Y:S01]  /*10340*/  LDL.LU R16, [R1+0x3c] ;  /* 0x00003c0001107983 */ /* 0x001f220000300800 */
[----:B------:R-:W-:-:S03]  /*10350*/  LEA.HI.X.SX32 R13, R13, R0, 0x1, P4 ;  /* 0x000000000d0d7211 */ /* 0x000fc600020f0eff */
[----:B------:R0:W-:Y:S04]  /*10360*/  STL [R1+0x20f0], R14 ;  /* 0x0020f00e01007387 */ /* 0x0001e80000100800 */
[----:B-1----:R-:W4:Y:S01]  /*10370*/  LDL.LU R15, [R1+0x2c] ;  /* 0x00002c00010f7983 */ /* 0x002f220000300800 */
[----:B------:R-:W-:Y:S02]  /*10380*/  LEA.HI.X.SX32 R25, R25, R0, 0x1, P3 ;  /* 0x0000000019197211 */ /* 0x000fe400018f0eff */
[----:B0-----:R-:W-:-:S05]  /*10390*/  LEA R14, P5, R8, R6, 0x1 ;  /* 0x00000006080e7211 */ /* 0x001fca00078a08ff */
[----:B------:R0:W-:Y:S04]  /*103a0*/  STL [R1+0x212c], R14 ;  /* 0x00212c0e01007387 */ /* 0x0001e80000100800 */
[----:B0-----:R-:W4:Y:S04]  /*103b0*/  LDL.LU R14, [R1+0x24] ;  /* 0x00002400010e7983 */ /* 0x001f280000300800 */
[----:B------:R0:W-:Y:S02]  /*103c0*/  STL [R1+0x20f8], R13 ;  /* 0x0020f80d01007387 */ /* 0x0001e40000100800 */
[----:B0-----:R-:W-:-:S05]  /*103d0*/  LEA R13, P4, R9, R6, 0x1 ;  /* 0x00000006090d7211 */ /* 0x001fca00078808ff */
[----:B------:R0:W-:Y:S01]  /*103e0*/  STL [R1+0x2134], R13 ;  /* 0x0021340d01007387 */ /* 0x0001e20000100800 */
[----:B------:R-:W-:-:S03]  /*103f0*/  LEA.HI.X.SX32 R4, R4, R0, 0x1, P2 ;  /* 0x0000000004047211 */ /* 0x000fc600010f0eff */
        /* <DEDUP_REMOVED lines=17> */
[----:B---3--:R-:W-:-:S05]  /*10510*/  LEA R26, P0, R24, R6, 0x1 ;  /* 0x00000006181a7211 */ /* 0x008fca00078008ff */
[----:B------:R0:W-:Y:S01]  /*10520*/  STL [R1+0x2154], R26 ;  /* 0x0021541a01007387 */ /* 0x0001e20000100800 */
[----:B------:R-:W-:-:S03]  /*10530*/  LEA.HI.X.SX32 R8, R8, R0, 0x1, P5 ;  /* 0x0000000008087211 */ /* 0x000fc600028f0eff */
[----:B0-----:R-:W3:Y:S04]  /*10540*/  LDL.LU R26, [R1+0x25fc] ;  /* 0x0025fc00011a7983 */ /* 0x001ee80000300800 */
[----:B------:R0:W-:Y:S02]  /*10550*/  STL [R1+0x2120], R7 ;  /* 0x0021200701007387 */ /* 0x0001e40000100800 */
[----:B0-----:R-:W-:-:S05]  /*10560*/  LEA R7, P6, R23, R6, 0x1 ;  /* 0x0000000617077211 */ /* 0x001fca00078c08ff */
        /* <DEDUP_REMOVED lines=9> */
[----:B--2---:R-:W-:-:S05]  /*10600*/  LEA R9, P4, R21, R6, 0x1 ;  /* 0x0000000615097211 */ /* 0x004fca00078808ff */
        /* <DEDUP_REMOVED lines=15> */
[----:B0-----:R-:W2:Y:S01]  /*10700*/  LDL.LU R29, [R1+0x25e4] ;  /* 0x0025e400011d7983 */ /* 0x001ea20000300800 */
[----:B------:R-:W-:-:S05]  /*10710*/  LEA.HI.X.SX32 R24, R24, R0, 0x1, P0 ;  /* 0x0000000018187211 */ /* 0x000fca00000f0eff */
[----:B------:R4:W-:Y:S01]  /*10720*/  STL [R1+0x2150], R24 ;  /* 0x0021501801007387 */ /* 0x0009e20000100800 */
[----:B------:R-:W-:Y:S02]  /*10730*/  LEA.HI.X.SX32 R22, R22, R0, 0x1, P5 ;  /* 0x0000000016167211 */ /* 0x000fe400028f0eff */
[----:B----4-:R-:W-:-:S05]  /*10740*/  LEA R24, P0, R17, R6, 0x1 ;  /* 0x0000000611187211 */ /* 0x010fca00078008ff */
[----:B------:R0:W-:Y:S02]  /*10750*/  STL [R1+0x218c], R24 ;  /* 0x00218c1801007387 */ /* 0x0001e40000100800 */
[----:B0-----:R-:W-:Y:S02]  /*10760*/  LEA.HI.X.SX32 R24, R23, R0, 0x1, P6 ;  /* 0x0000000017187211 */ /* 0x001fe400030f0eff */
[----:B------:R-:W-:-:S03]  /*10770*/  LEA R23, P6, R16, R6, 0x1 ;  /* 0x0000000610177211 */ /* 0x000fc600078c08ff */
[----:B------:R0:W-:Y:S04]  /*10780*/  STL [R1+0x2158], R24 ;  /* 0x0021581801007387 */ /* 0x0001e80000100800 */
[----:B------:R1:W-:Y:S04]  /*10790*/  STL [R1+0x2194], R23 ;  /* 0x0021941701007387 */ /* 0x0003e80000100800 */
[----:B------:R4:W-:Y:S01]  /*107a0*/  STL [R1+0x2160], R22 ;  /* 0x0021601601007387 */ /* 0x0009e20000100800 */
[----:B0-----:R-:W-:Y:S02]  /*107b0*/  LEA R24, P5, R15, R6, 0x1 ;  /* 0x000000060f187211 */ /* 0x001fe400078a08ff */
[----:B-1----:R-:W-:-:S03]  /*107c0*/  LEA.HI.X.SX32 R23, R21, R0, 0x1, P4 ;  /* 0x0000000015177211 */ /* 0x002fc600020f0eff */
[----:B------:R-:W-:Y:S01]  /*107d0*/  STL [R1+0x219c], R24 ;  /* 0x00219c1801007387 */ /* 0x000fe20000100800 */
[----:B------:R-:W-:Y:S02]  /*107e0*/  LEA.HI.X.SX32 R21, R12, R0, 0x1, P3 ;  /* 0x000000000c157211 */ /* 0x000fe400018f0eff */
[-C--:B----4-:R-:W-:Y:S01]  /*107f0*/  LEA R22, P4, R14, R6.reuse, 0x1 ;  /* 0x000000060e167211 */ /* 0x090fe200078808ff */
[----:B------:R0:W-:Y:S04]  /*10800*/  STL [R1+0x2168], R23 ;  /* 0x0021681701007387 */ /* 0x0001e80000100800 */
[----:B------:R-:W4:Y:S04]  /*10810*/  LDL.LU R12, [R1+0x25c] ;  /* 0x00025c00010c7983 */ /* 0x000f280000300800 */
[----:B------:R-:W-:Y:S01]  /*10820*/  STL [R1+0x21a4], R22 ;  /* 0x0021a41601007387 */ /* 0x000fe20000100800 */
[----:B0-----:R-:W-:-:S03]  /*10830*/  LEA R23, P3, R13, R6, 0x1 ;  /* 0x000000060d177211 */ /* 0x001fc600078608ff */
[----:B------:R0:W-:Y:S04]  /*10840*/  STL [R1+0x2170], R21 ;  /* 0x0021701501007387 */ /* 0x0001e80000100800 */
[----:B------:R-:W-:Y:S01]  /*10850*/  STL [R1+0x21ac], R23 ;  /* 0x0021ac1701007387 */ /* 0x000fe20000100800 */
[----:B0-----:R-:W-:-:S03]  /*10860*/  LEA.HI.X.SX32 R21, R28, R0, 0x1, P2 ;  /* 0x000000001c157211 */ /* 0x001fc600010f0eff */
[----:B------:R-:W4:Y:S01]  /*10870*/  LDL.LU R28, [R1+0x264] ;  /* 0x00026400011c7983 */ /* 0x000f220000300800 */
[----:B------:R-:W-:-:S03]  /*10880*/  LEA R22, P2, R25, R6, 0x1 ;  /* 0x0000000619167211 */ /* 0x000fc600078408ff */
[----:B------:R0:W-:Y:S01]  /*10890*/  STL [R1+0x2178], R21 ;  /* 0x0021781501007387 */ /* 0x0001e20000100800 */
[----:B------:R-:W-:-:S03]  /*108a0*/  LEA.HI.X.SX32 R17, R17, R0, 0x1, P0 ;  /* 0x0000000011117211 */ /* 0x000fc600000f0eff */
[----:B------:R-:W-:Y:S01]  /*108b0*/  STL [R1+0x21b4], R22 ;  /* 0x0021b41601007387 */ /* 0x000fe20000100800 */
[----:B0-----:R-:W-:-:S05]  /*108c0*/  LEA.HI.X.SX32 R21, R20, R0, 0x1, P1 ;  /* 0x0000000014157211 */ /* 0x001fca00008f0eff */
[----:B------:R-:W-:Y:S01]  /*108d0*/  STL [R1+0x2180], R21 ;  /* 0x0021801501007387 */ /* 0x000fe20000100800 */
[----:B--2---:R-:W-:-:S05]  /*108e0*/  LEA R20, P1, R29, R6, 0x1 ;  /* 0x000000061d147211 */ /* 0x004fca00078208ff */
[----:B------:R0:W-:Y:S04]  /*108f0*/  STL [R1+0x21bc], R20 ;  /* 0x0021bc1401007387 */ /* 0x0001e80000100800 */
[----:B------:R1:W-:Y:S01]  /*10900*/  STL [R1+0x2188], R17 ;  /* 0x0021881101007387 */ /* 0x0003e20000100800 */
[----:B0-----:R-:W-:Y:S02]  /*10910*/  LEA R20, P0, R11, R6, 0x1 ;  /* 0x000000060b147211 */ /* 0x001fe400078008ff */
[----:B-1----:R-:W-:Y:S02]  /*10920*/  LEA.HI.X.SX32 R17, R16, R0, 0x1, P6 ;  /* 0x0000000010117211 */ /* 0x002fe400030f0eff */
[----:B------:R-:W-:Y:S01]  /*10930*/  LEA R16, P6, R10, R6, 0x1 ;  /* 0x000000060a107211 */ /* 0x000fe200078c08ff */
[----:B------:R0:W-:Y:S04]  /*10940*/  STL [R1+0x21c4], R20 ;  /* 0x0021c41401007387 */ /* 0x0001e80000100800 */
[----:B------:R1:W-:Y:S04]  /*10950*/  STL [R1+0x2190], R17 ;  /* 0x0021901101007387 */ /* 0x0003e80000100800 */
[----:B------:R-:W2:Y:S04]  /*10960*/  LDL.LU R21, [R1+0x26c] ;  /* 0x00026c0001157983 */ /* 0x000ea80000300800 */
[----:B------:R3:W-:Y:S04]  /*10970*/  STL [R1+0x21cc], R16 ;  /* 0x0021cc1001007387 */ /* 0x0007e80000100800 */
[----:B0-----:R-:W2:Y:S01]  /*10980*/  LDL.LU R20, [R1+0x268] ;  /* 0x0002680001147983 */ /* 0x001ea20000300800 */
[----:B------:R-:W-:-:S02]  /*10990*/  LEA.HI.X.SX32 R15, R15, R0, 0x1, P5 ;  /* 0x000000000f0f7211 */ /* 0x000fc400028f0eff */
[----:B-1----:R-:W-:-:S03]  /*109a0*/  LEA R17, P5, R9, R6, 0x1 ;  /* 0x0000000609117211 */ /* 0x002fc600078a08ff */
[----:B------:R0:W-:Y:S01]  /*109b0*/  STL [R1+0x2198], R15 ;  /* 0x0021980f01007387 */ /* 0x0001e20000100800 */
[-C--:B---3--:R-:W-:Y:S02]  /*109c0*/  LEA.HI.X.SX32 R16, R14, R0.reuse, 0x1, P4 ;  /* 0x000000000e107211 */ /* 0x088fe400020f0eff */
[----:B------:R-:W-:Y:S01]  /*109d0*/  LEA.HI.X.SX32 R14, R13, R0, 0x1, P3 ;  /* 0x000000000d0e7211 */ /* 0x000fe200018f0eff */
[----:B------:R-:W-:Y:S01]  /*109e0*/  STL [R1+0x21d4], R17 ;  /* 0x0021d41101007387 */ /* 0x000fe20000100800 */
[-C--:B------:R-:W-:Y:S02]  /*109f0*/  LEA R13, P3, R7, R6.reuse, 0x1 ;  /* 0x00000006070d7211 */ /* 0x080fe400078608ff */
[----:B0-----:R-:W-:Y:S01]  /*10a00*/  LEA R15, P4, R8, R6, 0x1 ;  /* 0x00000006080f7211 */ /* 0x001fe200078808ff */
[----:B------:R-:W-:Y:S04]  /*10a10*/  STL [R1+0x21a0], R16 ;  /* 0x0021a01001007387 */ /* 0x000fe80000100800 */
[----:B------:R0:W-:Y:S04]  /*10a20*/  STL [R1+0x21dc], R15 ;  /* 0x0021dc0f01007387 */ /* 0x0001e80000100800 */
[----:B------:R1:W-:Y:S04]  /*10a30*/  STL [R1+0x21a8], R14 ;  /* 0x0021a80e01007387 */ /* 0x0003e80000100800 */
[----:B------:R3:W-:Y:S01]  /*10a40*/  STL [R1+0x21e4], R13 ;  /* 0x0021e40d01007387 */ /* 0x0007e20000100800 */
[----:B0-----:R-:W-:-:S02]  /*10a50*/  LEA.HI.X.SX32 R15, R25, R0, 0x1, P2 ;  /* 0x00000000190f7211 */ /* 0x001fc400010f0eff */
[----:B-1----:R-:W-:-:S03]  /*10a60*/  LEA R14, P2, R26, R6, 0x1 ;  /* 0x000000061a0e7211 */ /* 0x002fc600078408ff */
[----:B------:R0:W-:Y:S01]  /*10a70*/  STL [R1+0x21b0], R15 ;  /* 0x0021b00f01007387 */ /* 0x0001e20000100800 */
[----:B---3--:R-:W-:-:S03]  /*10a80*/  LEA.HI.X.SX32 R13, R29, R0, 0x1, P1 ;  /* 0x000000001d0d7211 */ /* 0x008fc600008f0eff */
[----:B------:R1:W-:Y:S01]  /*10a90*/  STL [R1+0x21e8], R14 ;  /* 0x0021e80e01007387 */ /* 0x0003e20000100800 */
[----:B------:R-:W-:-:S03]  /*10aa0*/  IMAD R2, R2, c[0x0][0x190], RZ ;  /* 0x0000640002027a24 */ /* 0x000fc600078e02ff */
[----:B------:R3:W-:Y:S01]  /*10ab0*/  STL [R1+0x21b8], R13 ;  /* 0x0021b80d01007387 */ /* 0x0007e20000100800 */
[----:B0-----:R-:W-:Y:S02]  /*10ac0*/  LEA R15, P1, R5, R6, 0x1 ;  /* 0x00000006050f7211 */ /* 0x001fe400078208ff */
[-C--:B-1----:R-:W-:Y:S02]  /*10ad0*/  LEA.HI.X.SX32 R14, R11, R0.reuse, 0x1, P0 ;  /* 0x000000000b0e7211 */ /* 0x082fe400000f0eff */
[----:B------:R-:W-:Y:S02]  /*10ae0*/  LEA.HI.X.SX32 R11, R10, R0, 0x1, P6 ;  /* 0x000000000a0b7211 */ /* 0x000fe400030f0eff */
[-C--:B---3--:R-:W-:Y:S01]  /*10af0*/  LEA R13, P0, R4, R6.reuse, 0x1 ;  /* 0x00000006040d7211 */ /* 0x088fe200078008ff */
[----:B------:R-:W-:Y:S01]  /*10b00*/  STL [R1+0x21ec], R15 ;  /* 0x0021ec0f01007387 */ /* 0x000fe20000100800 */
[----:B------:R-:W-:Y:S02]  /*10b10*/  LEA R10, P6, R3, R6, 0x1 ;  /* 0x00000006030a7211 */ /* 0x000fe400078c08ff */
[----:B------:R-:W-:Y:S01]  /*10b20*/  LEA.HI.X.SX32 R9, R9, R0, 0x1, P5 ;  /* 0x0000000009097211 */ /* 0x000fe200028f0eff */
[----:B------:R-:W-:Y:S01]  /*10b30*/  STL [R1+0x21c0], R14 ;  /* 0x0021c00e01007387 */ /* 0x000fe20000100800 */
[----:B------:R-:W-:-:S03]  /*10b40*/  IMAD R27, R27, c[0x0][0x190], RZ ;  /* 0x000064001b1b7a24 */ /* 0x000fc600078e02ff */
[----:B------:R-:W-:Y:S04]  /*10b50*/  STL [R1+0x21f0], R13 ;  /* 0x0021f00d01007387 */ /* 0x000fe80000100800 */
[----:B------:R0:W-:Y:S04]  /*10b60*/  STL [R1+0x21c8], R11 ;  /* 0x0021c80b01007387 */ /* 0x0001e80000100800 */
[----:B------:R1:W-:Y:S04]  /*10b70*/  STL [R1+0x21f4], R10 ;  /* 0x0021f40a01007387 */ /* 0x0003e80000100800 */
[----:B------:R4:W-:Y:S01]  /*10b80*/  STL [R1+0x21d0], R9 ;  /* 0x0021d00901007387 */ /* 0x0009e20000100800 */
[----:B0-----:R-:W-:-:S02]  /*10b90*/  LEA R11, P5, R2, R6, 0x1 ;  /* 0x00000006020b7211 */ /* 0x001fc400078a08ff */
[-C--:B-1----:R-:W-:Y:S02]  /*10ba0*/  LEA.HI.X.SX32 R10, R8, R0.reuse, 0x1, P4 ;  /* 0x00000000080a7211 */ /* 0x082fe400020f0eff */
[----:B------:R-:W-:Y:S02]  /*10bb0*/  LEA.HI.X.SX32 R8, R7, R0, 0x1, P3 ;  /* 0x0000000007087211 */ /* 0x000fe400018f0eff */
[-C--:B----4-:R-:W-:Y:S01]  /*10bc0*/  LEA R9, P4, R12, R6.reuse, 0x1 ;  /* 0x000000060c097211 */ /* 0x090fe200078808ff */
[----:B------:R-:W-:Y:S01]  /*10bd0*/  STL [R1+0x21f8], R11 ;  /* 0x0021f80b01007387 */ /* 0x000fe20000100800 */
[----:B------:R-:W-:Y:S02]  /*10be0*/  LEA R7, P3, R27, R6, 0x1 ;  /* 0x000000061b077211 */ /* 0x000fe400078608ff */
[-C--:B------:R-:W-:Y:S01]  /*10bf0*/  LEA.HI.X.SX32 R6, R26, R0.reuse, 0x1, P2 ;  /* 0x000000001a067211 */ /* 0x080fe200010f0eff */
[----:B------:R-:W-:Y:S01]  /*10c00*/  STL [R1+0x21d8], R10 ;  /* 0x0021d80a01007387 */ /* 0x000fe20000100800 */
[-C--:B------:R-:W-:Y:S01]  /*10c10*/  LEA.HI.X.SX32 R5, R5, R0.reuse, 0x1, P1 ;  /* 0x0000000005057211 */ /* 0x080fe200008f0eff */
[----:B------:R-:W-:Y:S01]  /*10c20*/  IMAD.MOV.U32 R25, RZ, RZ, c[0x0][0x188] ;  /* 0x00006200ff197624 */ /* 0x000fe200078e00ff */
[-C--:B------:R-:W-:Y:S01]  /*10c30*/  LEA.HI.X.SX32 R4, R4, R0.reuse, 0x1, P0 ;  /* 0x0000000004047211 */ /* 0x080fe200000f0eff */
[----:B------:R-:W-:Y:S01]  /*10c40*/  STL [R1+0x21fc], R9 ;  /* 0x0021fc0901007387 */ /* 0x000fe20000100800 */
[----:B------:R-:W-:-:S03]  /*10c50*/  LEA.HI.X.SX32 R3, R3, R0, 0x1, P6 ;  /* 0x0000000003037211 */ /* 0x000fc600030f0eff */
[----:B------:R-:W-:Y:S01]  /*10c60*/  STL [R1+0x21e0], R8 ;  /* 0x0021e00801007387 */ /* 0x000fe20000100800 */
[----:B------:R-:W-:-:S03]  /*10c70*/  IMAD R25, R25, 0x7f, RZ ;  /* 0x0000007f19197824 */ /* 0x000fc600078e02ff */
[----:B------:R-:W-:Y:S01]  /*10c80*/  STL [R1+0x1fdc], R7 ;  /* 0x001fdc0701007387 */ /* 0x000fe20000100800 */
[----:B------:R-:W-:-:S03]  /*10c90*/  LEA R16, P2, R28, c[0x0][0x160], 0x1 ;  /* 0x000058001c107a11 */ /* 0x000fc600078408ff */
[----:B------:R-:W-:Y:S04]  /*10ca0*/  STL [R1+0x1fc8], R6 ;  /* 0x001fc80601007387 */ /* 0x000fe80000100800 */
[----:B------:R0:W-:Y:S04]  /*10cb0*/  STL [R1+0x1fcc], R5 ;  /* 0x001fcc0501007387 */ /* 0x0001e80000100800 */
[----:B------:R1:W-:Y:S01]  /*10cc0*/  STL [R1+0x1fd0], R4 ;  /* 0x001fd00401007387 */ /* 0x0003e20000100800 */
[----:B------:R-:W-:-:S03]  /*10cd0*/  LEA.HI.X.SX32 R17, R28, c[0x0][0x164], 0x1, P2 ;  /* 0x000059001c117a11 */ /* 0x000fc600010f0eff */
[----:B------:R3:W-:Y:S01]  /*10ce0*/  STL [R1+0x1fd4], R3 ;  /* 0x001fd40301007387 */ /* 0x0007e20000100800 */
[-C--:B0-----:R-:W-:Y:S02]  /*10cf0*/  LEA.HI.X.SX32 R5, R2, R0.reuse, 0x1, P5 ;  /* 0x0000000002057211 */ /* 0x081fe400028f0eff */
[-C--:B-1----:R-:W-:Y:S02]  /*10d00*/  LEA.HI.X.SX32 R4, R12, R0.reuse, 0x1, P4 ;  /* 0x000000000c047211 */ /* 0x082fe400020f0eff */
[----:B------:R-:W-:Y:S01]  /*10d10*/  LEA.HI.X.SX32 R0, R27, R0, 0x1, P3 ;  /* 0x000000001b007211 */ /* 0x000fe200018f0eff */
[----:B---3--:R-:W-:Y:S01]  /*10d20*/  IMAD.WIDE R2, R25, 0x2, R18 ;  /* 0x0000000219027825 */ /* 0x008fe200078e0212 */
[----:B------:R-:W-:Y:S04]  /*10d30*/  STL [R1+0x1fd8], R5 ;  /* 0x001fd80501007387 */ /* 0x000fe80000100800 */
[----:B------:R-:W-:Y:S01]  /*10d40*/  STL [R1+0x1fe0], R4 ;  /* 0x001fe00401007387 */ /* 0x000fe20000100800 */
[----:B------:R-:W-:-:S03]  /*10d50*/  IMAD.MOV.U32 R28, RZ, RZ, c[0x0][0x188] ;  /* 0x00006200ff1c7624 */ /* 0x000fc600078e00ff */
[----:B------:R0:W-:Y:S04]  /*10d60*/  STL [R1+0x1fb8], R0 ;  /* 0x001fb80001007387 */ /* 0x0001e80000100800 */
[----:B------:R-:W-:Y:S04]  /*10d70*/  STL [R1+0x1fc4], R2 ;  /* 0x001fc40201007387 */ /* 0x000fe80000100800 */
[----:B------:R1:W-:Y:S01]  /*10d80*/  STL [R1+0x1fbc], R3 ;  /* 0x001fbc0301007387 */ /* 0x0003e20000100800 */
[----:B0-----:R-:W-:-:S03]  /*10d90*/  IMAD R0, R28, 0x7e, RZ ;  /* 0x0000007e1c007824 */ /* 0x001fc600078e02ff */
[----:B------:R-:W-:Y:S01]  /*10da0*/  STL.64 [R1+0xaa8], R16 ;  /* 0x000aa81001007387 */ /* 0x000fe20000100a00 */
[----:B-1----:R-:W-:-:S04]  /*10db0*/  IMAD.WIDE R2, R25, 0x2, R16 ;  /* 0x0000000219027825 */ /* 0x002fc800078e0210 */
[----:B------:R-:W-:Y:S01]  /*10dc0*/  IMAD R8, R28, 0x7d, RZ ;  /* 0x0000007d1c087824 */ /* 0x000fe200078e02ff */
[C---:B--2---:R-:W-:Y:S02]  /*10dd0*/  LEA R12, P0, R21.reuse, c[0x0][0x160], 0x1 ;  /* 0x00005800150c7a11 */ /* 0x044fe400078008ff */
[C---:B------:R-:W-:Y:S02]  /*10de0*/  LEA R14, P1, R20.reuse, c[0x0][0x160], 0x1 ;  /* 0x00005800140e7a11 */ /* 0x040fe400078208ff */
[----:B------:R-:W-:Y:S02]  /*10df0*/  LEA.HI.X.SX32 R13, R21, c[0x0][0x164], 0x1, P0 ;  /* 0x00005900150d7a11 */ /* 0x000fe400000f0eff */
[----:B------:R-:W-:-:S03]  /*10e00*/  LEA.HI.X.SX32 R15, R20, c[0x0][0x164], 0x1, P1 ;  /* 0x00005900140f7a11 */ /* 0x000fc600008f0eff */
[----:B------:R-:W-:Y:S02]  /*10e10*/  STL.64 [R1+0xab8], R12 ;  /* 0x000ab80c01007387 */ /* 0x000fe40000100a00 */
[C---:B------:R-:W-:Y:S02]  /*10e20*/  IMAD.WIDE R6, R25.reuse, 0x2, R14 ;  /* 0x0000000219067825 */ /* 0x040fe400078e020e */
[----:B------:R-:W-:Y:S02]  /*10e30*/  STL.64 [R1+0xab0], R14 ;  /* 0x000ab00e01007387 */ /* 0x000fe40000100a00 */
[----:B------:R-:W-:Y:S02]  /*10e40*/  IMAD.WIDE R4, R25, 0x2, R12 ;  /* 0x0000000219047825 */ /* 0x000fe400078e020c */
[----:B------:R-:W-:Y:S04]  /*10e50*/  STL [R1+0x1fc0], R2 ;  /* 0x001fc00201007387 */ /* 0x000fe80000100800 */
[----:B------:R0:W-:Y:S04]  /*10e60*/  STL [R1+0x1fb0], R3 ;  /* 0x001fb00301007387 */ /* 0x0001e80000100800 */
[----:B------:R-:W-:Y:S04]  /*10e70*/  STL [R1+0x1fb4], R6 ;  /* 0x001fb40601007387 */ /* 0x000fe80000100800 */
[----:B------:R1:W-:Y:S01]  /*10e80*/  STL [R1+0x1f98], R7 ;  /* 0x001f980701007387 */ /* 0x0003e20000100800 */
[----:B0-----:R-:W-:-:S03]  /*10e90*/  IMAD.WIDE R2, R0, 0x2, R18 ;  /* 0x0000000200027825 */ /* 0x001fc600078e0212 */
[----:B------:R-:W-:Y:S04]  /*10ea0*/  STL [R1+0x1fac], R4 ;  /* 0x001fac0401007387 */ /* 0x000fe80000100800 */
[----:B------:R0:W-:Y:S01]  /*10eb0*/  STL [R1+0x1fa4], R5 ;  /* 0x001fa40501007387 */ /* 0x0001e20000100800 */
[----:B-1----:R-:W-:-:S03]  /*10ec0*/  IMAD.WIDE R6, R0, 0x2, R14 ;  /* 0x0000000200067825 */ /* 0x002fc600078e020e */
[----:B------:R-:W-:Y:S01]  /*10ed0*/  STL [R1+0x1fa8], R2 ;  /* 0x001fa80201007387 */ /* 0x000fe20000100800 */
[----:B0-----:R-:W-:-:S03]  /*10ee0*/  IMAD.WIDE R4, R0, 0x2, R16 ;  /* 0x0000000200047825 */ /* 0x001fc600078e0210 */
[----:B------:R0:W-:Y:S04]  /*10ef0*/  STL [R1+0x1f9c], R3 ;  /* 0x001f9c0301007387 */ /* 0x0001e80000100800 */
[----:B------:R-:W-:Y:S04]  /*10f00*/  STL [R1+0x1fa0], R4 ;  /* 0x001fa00401007387 */ /* 0x000fe80000100800 */
[----:B------:R1:W-:Y:S01]  /*10f10*/  STL [R1+0x1f90], R5 ;  /* 0x001f900501007387 */ /* 0x0003e20000100800 */
[----:B0-----:R-:W-:-:S03]  /*10f20*/  IMAD.WIDE R2, R0, 0x2, R12 ;  /* 0x0000000200027825 */ /* 0x001fc600078e020c */
[----:B------:R-:W-:Y:S04]  /*10f30*/  STL [R1+0x1f94], R6 ;  /* 0x001f940601007387 */ /* 0x000fe80000100800 */
[----:B------:R0:W-:Y:S01]  /*10f40*/  STL [R1+0x1f78], R7 ;  /* 0x001f780701007387 */ /* 0x0001e20000100800 */
[----:B-1----:R-:W-:-:S03]  /*10f50*/  IMAD.WIDE R4, R8, 0x2, R18 ;  /* 0x0000000208047825 */ /* 0x002fc600078e0212 */
[----:B------:R-:W-:Y:S04]  /*10f60*/  STL [R1+0x1f8c], R2 ;  /* 0x001f8c0201007387 */ /* 0x000fe80000100800 */
[----:B------:R1:W-:Y:S01]  /*10f70*/  STL [R1+0x1f84], R3 ;  /* 0x001f840301007387 */ /* 0x0003e20000100800 */
[----:B0-----:R-:W-:-:S03]  /*10f80*/  IMAD.WIDE R6, R8, 0x2, R14 ;  /* 0x0000000208067825 */ /* 0x001fc600078e020e */
[----:B------:R-:W-:Y:S01]  /*10f90*/  STL [R1+0x1f88], R4 ;  /* 0x001f880401007387 */ /* 0x000fe20000100800 */
[----:B------:R-:W-:Y:S02]  /*10fa0*/  IMAD R0, R28, 0x7c, RZ ;  /* 0x0000007c1c007824 */ /* 0x000fe400078e02ff */
[C---:B-1----:R-:W-:Y:S01]  /*10fb0*/  IMAD.WIDE R2, R8.reuse, 0x2, R16 ;  /* 0x0000000208027825 */ /* 0x042fe200078e0210 */
        /* <DEDUP_REMOVED lines=310> */
[----:B-1----:R-:W-:-:S03]  /*12320*/  IMAD.WIDE R2, R8, 0x2, R16 ;  /* 0x0000000208027825 */ /* 0x002fc600078e0210 */
[----:B------:R0:W-:Y:S01]  /*12330*/  STL [R1+0x1c7c], R5 ;  /* 0x001c7c0501007387 */ /* 0x0001e20000100800 */
[----:B------:R-:W-:-:S03]  /*12340*/  IMAD R0, R28, 0x64, RZ ;  /* 0x000000641c007824 */ /* 0x000fc600078e02ff */
        /* <DEDUP_REMOVED lines=8> */
[----:B------:R-:W-:Y:S02]  /*123d0*/  IMAD R8, R28, 0x63, RZ ;  /* 0x000000631c087824 */ /* 0x000fe400078e02ff */
[C---:B0-----:R-:W-:Y:S01]  /*123e0*/  IMAD.WIDE R6, R0.reuse, 0x2, R14 ;  /* 0x0000000200067825 */ /* 0x041fe200078e020e */
[----:B------:R-:W-:Y:S03]  /*123f0*/  STL [R1+0x1c68], R2 ;  /* 0x001c680201007387 */ /* 0x000fe60000100800 */
        /* <DEDUP_REMOVED lines=10> */
[----:B------:R-:W-:-:S03]  /*124a0*/  IMAD R0, R28, 0x62, RZ ;  /* 0x000000621c007824 */ /* 0x000fc600078e02ff */
[----:B------:R-:W-:Y:S01]  /*124b0*/  STL [R1+0x1c48], R4 ;  /* 0x001c480401007387 */ /* 0x000fe20000100800 */
[----:B0-----:R-:W-:-:S03]  /*124c0*/  IMAD.WIDE R6, R8, 0x2, R12 ;  /* 0x0000000208067825 */ /* 0x001fc600078e020c */
[----:B------:R0:W-:Y:S01]  /*124d0*/  STL [R1+0xfe8], R5 ;  /* 0x000fe80501007387 */ /* 0x0001e20000100800 */
[----:B-1----:R-:W-:-:S05]  /*124e0*/  IMAD.WIDE R2, R8, 0x2, R16 ;  /* 0x0000000208027825 */ /* 0x002fca00078e0210 */
[----:B------:R-:W-:Y:S01]  /*124f0*/  STL [R1+0x1c40], R2 ;  /* 0x001c400201007387 */ /* 0x000fe20000100800 */
[----:B0-----:R-:W-:-:S03]  /*12500*/  IMAD.WIDE R4, R8, 0x2, R14 ;  /* 0x0000000208047825 */ /* 0x001fc600078e020e */
[----:B------:R0:W-:Y:S01]  /*12510*/  STL [R1+0xfec], R3 ;  /* 0x000fec0301007387 */ /* 0x0001e20000100800 */
[----:B------:R-:W-:-:S03]  /*12520*/  IMAD.WIDE R8, R0, 0x2, R18 ;  /* 0x0000000200087825 */ /* 0x000fc600078e0212 */
[----:B------:R-:W-:Y:S04]  /*12530*/  STL [R1+0xff4], R4 ;  /* 0x000ff40401007387 */ /* 0x000fe80000100800 */
[----:B------:R1:W-:Y:S01]  /*12540*/  STL [R1+0xff0], R5 ;  /* 0x000ff00501007387 */ /* 0x0003e20000100800 */
[----:B0-----:R-:W-:-:S03]  /*12550*/  IMAD.WIDE R2, R0, 0x2, R16 ;  /* 0x0000000200027825 */ /* 0x001fc600078e0210 */
[----:B------:R-:W-:Y:S01]  /*12560*/  STL [R1+0xffc], R6 ;  /* 0x000ffc0601007387 */ /* 0x000fe20000100800 */
[----:B------:R-:W-:-:S03]  /*12570*/  IMAD R10, R28, 0x61, RZ ;  /* 0x000000611c0a7824 */ /* 0x000fc600078e02ff */
[----:B------:R0:W-:Y:S01]  /*12580*/  STL [R1+0xff8], R7 ;  /* 0x000ff80701007387 */ /* 0x0001e20000100800 */
[----:B-1----:R-:W-:-:S03]  /*12590*/  IMAD.WIDE R4, R0, 0x2, R14 ;  /* 0x0000000200047825 */ /* 0x002fc600078e020e */
[----:B------:R-:W-:Y:S04]  /*125a0*/  STL [R1+0x1004], R8 ;  /* 0x0010040801007387 */ /* 0x000fe80000100800 */
[----:B------:R1:W-:Y:S01]  /*125b0*/  STL [R1+0x1000], R9 ;  /* 0x0010000901007387 */ /* 0x0003e20000100800 */
[----:B0-----:R-:W-:-:S03]  /*125c0*/  IMAD.WIDE R6, R0, 0x2, R12 ;  /* 0x0000000200067825 */ /* 0x001fc600078e020c */
[----:B------:R-:W-:Y:S04]  /*125d0*/  STL [R1+0x100c], R2 ;  /* 0x00100c0201007387 */ /* 0x000fe80000100800 */
[----:B------:R0:W-:Y:S01]  /*125e0*/  STL [R1+0x1008], R3 ;  /* 0x0010080301007387 */ /* 0x0001e20000100800 */
[----:B-1----:R-:W-:-:S03]  /*125f0*/  IMAD.WIDE R8, R10, 0x2, R18 ;  /* 0x000000020a087825 */ /* 0x002fc600078e0212 */
[----:B------:R-:W-:Y:S01]  /*12600*/  STL [R1+0x1014], R4 ;  /* 0x0010140401007387 */ /* 0x000fe20000100800 */
[----:B------:R-:W-:-:S03]  /*12610*/  IMAD R0, R28, 0x60, RZ ;  /* 0x000000601c007824 */ /* 0x000fc600078e02ff */
        /* <DEDUP_REMOVED lines=415> */
[----:B------:R-:W-:-:S03]  /*14010*/  IMAD.SHL.U32 R0, R28, 0x40, RZ ;  /* 0x000000401c007824 */ /* 0x000fc600078e00ff */
        /* <DEDUP_REMOVED lines=810> */
[----:B------:R1:W-:Y:S04]  /*172c0*/  STL [R1+0x1be4], R8 ;  /* 0x001be40801007387 */ /* 0x0003e80000100800 */
[----:B------:R-:W-:Y:S01]  /*172d0*/  STL [R1+0x1be0], R9 ;  /* 0x001be00901007387 */ /* 0x000fe20000100800 */
[----:B0-----:R-:W-:-:S03]  /*172e0*/  IMAD.WIDE R6, R10, 0x2, R12 ;  /* 0x000000020a067825 */ /* 0x001fc600078e020c */
[----:B------:R-:W-:Y:S01]  /*172f0*/  STL [R1+0x1bec], R2 ;  /* 0x001bec0201007387 */ /* 0x000fe20000100800 */
[----:B-1----:R-:W-:-:S03]  /*17300*/  IMAD.SHL.U32 R8, R28, 0x2, RZ ;  /* 0x000000021c087824 */ /* 0x002fc600078e00ff */
        /* <DEDUP_REMOVED lines=11> */
[----:B------:R-:W-:-:S03]  /*173c0*/  IMAD.WIDE R8, R8, 0x2, R12 ;  /* 0x0000000208087825 */ /* 0x000fc600078e020c */
[----:B------:R0:W-:Y:S01]  /*173d0*/  STL [R1+0x1c08], R5 ;  /* 0x001c080501007387 */ /* 0x0001e20000100800 */
[----:B-1----:R-:W-:-:S03]  /*173e0*/  IMAD.WIDE R2, R28, 0x2, R18 ;  /* 0x000000021c027825 */ /* 0x002fc600078e0212 */
[----:B------:R-:W-:Y:S04]  /*173f0*/  STL [R1+0x1c14], R6 ;  /* 0x001c140601007387 */ /* 0x000fe80000100800 */
[----:B------:R1:W-:Y:S01]  /*17400*/  STL [R1+0x1c10], R7 ;  /* 0x001c100701007387 */ /* 0x0003e20000100800 */
[----:B0-----:R-:W-:-:S03]  /*17410*/  IMAD.WIDE R4, R28, 0x2, R16 ;  /* 0x000000021c047825 */ /* 0x001fc600078e0210 */
[----:B------:R-:W-:Y:S04]  /*17420*/  STL [R1+0x1c1c], R8 ;  /* 0x001c1c0801007387 */ /* 0x000fe80000100800 */
[----:B------:R-:W-:Y:S01]  /*17430*/  STL [R1+0x1c18], R9 ;  /* 0x001c180901007387 */ /* 0x000fe20000100800 */
[----:B-1----:R-:W-:-:S03]  /*17440*/  IMAD.WIDE R6, R28, 0x2, R14 ;  /* 0x000000021c067825 */ /* 0x002fc600078e020e */
[----:B------:R-:W-:Y:S04]  /*17450*/  STL [R1+0x1c24], R2 ;  /* 0x001c240201007387 */ /* 0x000fe80000100800 */
[----:B------:R0:W-:Y:S04]  /*17460*/  STL [R1+0x1c20], R3 ;  /* 0x001c200301007387 */ /* 0x0001e80000100800 */
[----:B------:R-:W-:Y:S04]  /*17470*/  STL [R1+0x1c2c], R4 ;  /* 0x001c2c0401007387 */ /* 0x000fe80000100800 */
[----:B------:R-:W-:Y:S01]  /*17480*/  STL [R1+0x1c28], R5 ;  /* 0x001c280501007387 */ /* 0x000fe20000100800 */
[----:B0-----:R-:W-:-:S03]  /*17490*/  IMAD.WIDE R2, R28, 0x2, R12 ;  /* 0x000000021c027825 */ /* 0x001fc600078e020c */
[----:B------:R-:W-:Y:S04]  /*174a0*/  STL [R1+0x1c34], R6 ;  /* 0x001c340601007387 */ /* 0x000fe80000100800 */
[----:B------:R-:W-:Y:S04]  /*174b0*/  STL [R1+0x1c30], R7 ;  /* 0x001c300701007387 */ /* 0x000fe80000100800 */
[----:B------:R-:W-:Y:S04]  /*174c0*/  STL [R1+0x1c3c], R2 ;  /* 0x001c3c0201007387 */ /* 0x000fe80000100800 */
[----:B------:R0:W-:Y:S04]  /*174d0*/  STL [R1+0x1c38], R3 ;  /* 0x001c380301007387 */ /* 0x0001e80000100800 */
[----:B------:R1:W-:Y:S04]  /*174e0*/  STL [R1+0xfe0], RZ ;  /* 0x000fe0ff01007387 */ /* 0x0003e80000100800 */
        /* <DEDUP_REMOVED lines=395> */
[----:B------:R-:W2:Y:S04]  /*18da0*/  S2R R25, SR_TID.X ;  /* 0x0000000000197919 */ /* 0x000ea80000002100 */
        /* <DEDUP_REMOVED lines=9> */
[----:B------:R1:W-:Y:S01]  /*18e40*/  STL [R1+0xbf0], RZ ;  /* 0x000bf0ff01007387 */ /* 0x0003e20000100800 */
[----:B--2---:R-:W-:Y:S01]  /*18e50*/  LOP3.LUT R25, R25, 0x7f, RZ, 0xc0, !PT ;  /* 0x0000007f19197812 */ /* 0x004fe200078ec0ff */
[----:B0-----:R-:W-:Y:S01]  /*18e60*/  IMAD.SHL.U32 R3, R28, 0x80, RZ ;  /* 0x000000801c037824 */ /* 0x001fe200078e00ff */
[----:B------:R-:W-:-:S02]  /*18e70*/  ULDC UR4, c[0x0][0x18c] ;  /* 0x0000630000047ab9 */ /* 0x000fc40000000800 */
[----:B------:R-:W-:Y:S01]  /*18e80*/  USHF.L.U32 UR4, UR4, 0x7, URZ ;  /* 0x0000000704047899 */ /* 0x000fe2000800063f */
[----:B------:R-:W-:Y:S01]  /*18e90*/  IMAD.SHL.U32 R2, R25, 0x2, RZ ;  /* 0x0000000219027824 */ /* 0x000fe200078e00ff */
[----:B------:R-:W-:Y:S02]  /*18ea0*/  SHF.R.S32.HI R0, RZ, 0x1f, R3 ;  /* 0x0000001fff007819 */ /* 0x000fe40000011403 */
[----:B------:R-:W-:Y:S02]  /*18eb0*/  USHF.R.S32.HI UR5, URZ, 0x1f, UR4 ;  /* 0x0000001f3f057899 */ /* 0x000fe40008011404 */
[----:B-1----:R-:W2:Y:S01]  /*18ec0*/  LDL.LU R28, [R1+0x278] ;  /* 0x00027800011c7983 */ /* 0x002ea20000300800 */
[----:B------:R-:W-:Y:S01]  /*18ed0*/  SHF.L.U64.HI R0, R3, 0x1, R0 ;  /* 0x0000000103007819 */ /* 0x000fe20000010200 */
[----:B------:R-:W-:Y:S01]  /*18ee0*/  USHF.L.U32 UR8, UR4, 0x1, URZ ;  /* 0x0000000104087899 */ /* 0x000fe2000800063f */
[C---:B------:R-:W-:Y:S01]  /*18ef0*/  LOP3.LUT R5, R2.reuse, 0x20, RZ, 0x3c, !PT ;  /* 0x0000002002057812 */ /* 0x040fe200078e3cff */
[----:B------:R-:W0:Y:S01]  /*18f00*/  S2R R25, SR_TID.X ;  /* 0x0000000000197919 */ /* 0x000e220000002100 */
[C---:B------:R-:W-:Y:S01]  /*18f10*/  LOP3.LUT R4, R2.reuse, 0x40, RZ, 0x3c, !PT ;  /* 0x0000004002047812 */ /* 0x040fe200078e3cff */
[----:B------:R-:W-:Y:S01]  /*18f20*/  USHF.L.U64.HI UR5, UR4, 0x1, UR5 ;  /* 0x0000000104057899 */ /* 0x000fe20008010205 */
[----:B------:R-:W-:-:S02]  /*18f30*/  LOP3.LUT R5, R2, 0x60, RZ, 0x3c, !PT ;  /* 0x0000006002057812 */ /* 0x000fc400078e3cff */
[C---:B------:R-:W-:Y:S01]  /*18f40*/  LOP3.LUT R4, R2.reuse, 0x70, RZ, 0x3c, !PT ;  /* 0x0000007002047812 */ /* 0x040fe200078e3cff */
[----:B0-----:R-:W-:Y:S01]  /*18f50*/  IMAD.SHL.U32 R25, R25, 0x2, RZ ;  /* 0x0000000219197824 */ /* 0x001fe200078e00ff */
[----:B--2---:R-:W-:Y:S02]  /*18f60*/  SHF.R.S32.HI R3, RZ, 0x7, R28 ;  /* 0x00000007ff037819 */ /* 0x004fe4000001141c */
[----:B------:R-:W0:Y:S04]  /*18f70*/  S2R R28, SR_TID.X ;  /* 0x00000000001c7919 */ /* 0x000e280000002100 */
[----:B------:R1:W-:Y:S04]  /*18f80*/  STL [R1+0x23e4], R3 ;  /* 0x0023e40301007387 */ /* 0x0003e80000100800 */
[----:B------:R2:W-:Y:S04]  /*18f90*/  STL [R1+0xbf4], RZ ;  /* 0x000bf4ff01007387 */ /* 0x0005e80000100800 */
[----:B------:R2:W-:Y:S01]  /*18fa0*/  STL [R1+0xbf8], RZ ;  /* 0x000bf8ff01007387 */ /* 0x0005e20000100800 */
[----:B-1----:R-:W-:-:S03]  /*18fb0*/  LOP3.LUT R3, R2, 0x10, RZ, 0x3c, !PT ;  /* 0x0000001002037812 */ /* 0x002fc600078e3cff */
[----:B------:R2:W-:Y:S01]  /*18fc0*/  STL [R1+0xbfc], RZ ;  /* 0x000bfcff01007387 */ /* 0x0005e20000100800 */
[C---:B------:R-:W-:Y:S02]  /*18fd0*/  LOP3.LUT R3, R2.reuse, 0x30, RZ, 0x3c, !PT ;  /* 0x0000003002037812 */ /* 0x040fe400078e3cff */
[----:B------:R-:W-:Y:S01]  /*18fe0*/  LOP3.LUT R3, R2, 0x50, RZ, 0x3c, !PT ;  /* 0x0000005002037812 */ /* 0x000fe200078e3cff */
[----:B------:R2:W-:Y:S04]  /*18ff0*/  STL [R1+0xbe0], RZ ;  /* 0x000be0ff01007387 */ /* 0x0005e80000100800 */
[----:B------:R2:W-:Y:S01]  /*19000*/  STL [R1+0xbe4], RZ ;  /* 0x000be4ff01007387 */ /* 0x0005e20000100800 */
[----:B0-----:R-:W-:-:S03]  /*19010*/  LOP3.LUT R28, R28, 0x7, RZ, 0xc0, !PT ;  /* 0x000000071c1c7812 */ /* 0x001fc600078ec0ff */
[----:B------:R2:W-:Y:S02]  /*19020*/  STL [R1+0xbe8], RZ ;  /* 0x000be8ff01007387 */ /* 0x0005e40000100800 */
[----:B------:R-:W-:Y:S02]  /*19030*/  IMAD R28, R28, 0x110, RZ ;  /* 0x000001101c1c7824 */ /* 0x000fe400078e02ff */
[----:B------:R2:W-:Y:S03]  /*19040*/  STL [R1+0xbec], RZ ;  /* 0x000becff01007387 */ /* 0x0005e60000100800 */
[----:B------:R-:W-:Y:S01]  /*19050*/  LOP3.LUT R28, R28, 0x30, R25, 0x78, !PT ;  /* 0x000000301c1c7812 */ /* 0x000fe200078e7819 */
[----:B------:R2:W-:Y:S03]  /*19060*/  STL [R1+0xc00], RZ ;  /* 0x000c00ff01007387 */ /* 0x0005e60000100800 */
[----:B------:R-:W-:Y:S01]  /*19070*/  LOP3.LUT R3, R28, 0x40, RZ, 0x3c, !PT ;  /* 0x000000401c037812 */ /* 0x000fe200078e3cff */
        /* <DEDUP_REMOVED lines=98> */
[----:B------:R2:W-:Y:S02]  /*196a0*/  STL [R1+0x88c], RZ ;  /* 0x00088cff01007387 */ /* 0x0005e40000100800 */
.L_x_2:
[----:B0-----:R-:W3:Y:S04]  /*196b0*/  LDL.64 R4, [R1+0xab8] ;  /* 0x000ab80001047983 */ /* 0x001ee80000100a00 */
[----:B---3--:R0:W-:Y:S04]  /*196c0*/  STL [R1+0x7bd0], R5 ;  /* 0x007bd00501007387 */ /* 0x0081e80000100800 */
[----:B0-----:R-:W3:Y:S01]  /*196d0*/  LDL R5, [R1+0xfe0] ;  /* 0x000fe00001057983 */ /* 0x001ee20000100800 */
[----:B------:R-:W-:-:S03]  /*196e0*/  IMAD.MOV.U32 R13, RZ, RZ, c[0x0][0x180] ;  /* 0x00006000ff0d7624 */ /* 0x000fc600078e00ff */
[----:B------:R-:W-:Y:S04]  /*196f0*/  STL [R1+0x74d4], R15 ;  /* 0x0074d40f01007387 */ /* 0x000fe80000100800 */
        /* <DEDUP_REMOVED lines=73> */
[----:B------:R-:W-:Y:S01]  /*19b90*/  STL [R1+0x75fc], R15 ;  /* 0x0075fc0f01007387 */ /* 0x000fe20000100800 */
[----:B---3--:R-:W-:-:S03]  /*19ba0*/  IMAD R13, R5, -0x80, R13 ;  /* 0xffffff80050d7824 */ /* 0x008fc600078e020d */
        /* <DEDUP_REMOVED lines=372> */
[----:B------:R0:W-:Y:S04]  /*1b2f0*/  STL [R1+0x7bcc], R29 ;  /* 0x007bcc1d01007387 */ /* 0x0001e80000100800 */
        /* <DEDUP_REMOVED lines=56> */
[----:B------:R-:W3:Y:S01]  /*1b680*/  LDL.LU R5, [R1+0x7bd0] ;  /* 0x007bd00001057983 */ /* 0x000ee20000300800 */
[----:B------:R-:W-:-:S02]  /*1b690*/  ISETP.GT.AND P0, PT, R13, RZ, PT ;  /* 0x000000ff0d00720c */ /* 0x000fc40003f04270 */
[----:B0-----:R-:W-:Y:S02]  /*1b6a0*/  PRMT R29, RZ, 0x7610, R29 ;  /* 0x00007610ff1d7816 */ /* 0x001fe4000000001d */
[----:B------:R-:W-:Y:S02]  /*1b6b0*/  PRMT R15, RZ, 0x7610, R15 ;  /* 0x00007610ff0f7816 */ /* 0x000fe4000000000f */
[----:B------:R-:W-:-:S07]  /*1b6c0*/  ISETP.GT.AND P1, PT, R13, 0x1, PT ;  /* 0x000000010d00780c */ /* 0x000fce0003f24270 */
[----:B---3--:R-:W3:Y:S04]  /*1b6d0*/  @P0 LDG.E.U16 R29, [R4.64] ;  /* 0x00000006041d0981 */ /* 0x008ee8000c1e1500 */
[----:B---3--:R0:W-:Y:S04]  /*1b6e0*/  STL [R1+0x81c], R29 ;  /* 0x00081c1d01007387 */ /* 0x0081e80000100800 */
[----:B0-----:R-:W3:Y:S04]  /*1b6f0*/  LDL.LU R29, [R1+0x7bcc] ;  /* 0x007bcc00011d7983 */ /* 0x001ee80000300800 */
[----:B------:R-:W4:Y:S01]  /*1b700*/  LDL.64 R4, [R1+0xab0] ;  /* 0x000ab00001047983 */ /* 0x000f220000100a00 */
[----:B---3--:R-:W-:-:S03]  /*1b710*/  PRMT R29, RZ, 0x7610, R29 ;  /* 0x00007610ff1d7816 */ /* 0x008fc6000000001d */
[----:B----4-:R-:W3:Y:S04]  /*1b720*/  @P0 LDG.E.U16 R15, [R4.64] ;  /* 0x00000006040f0981 */ /* 0x010ee8000c1e1500 */
        /* <DEDUP_REMOVED lines=12> */
[----:B------:R-:W4:Y:S04]  /*1b7f0*/  LDL R4, [R1+0x1c38] ;  /* 0x001c380001047983 */ /* 0x000f280000100800 */
[----:B------:R-:W4:Y:S01]  /*1b800*/  LDL R5, [R1+0x1c3c] ;  /* 0x001c3c0001057983 */ /* 0x000f220000100800 */
[----:B------:R-:W-:-:S02]  /*1b810*/  ISETP.GT.AND P0, PT, R13, 0x2, PT ;  /* 0x000000020d00780c */ /* 0x000fc40003f04270 */
[----:B---3--:R-:W-:Y:S02]  /*1b820*/  PRMT R15, RZ, 0x7610, R15 ;  /* 0x00007610ff0f7816 */ /* 0x008fe4000000000f */
[----:B----4-:R-:W-:-:S04]  /*1b830*/  @P1 LOP3.LUT R5, R5, R4, RZ, 0x3c, !PT ;  /* 0x0000000405051212 */ /* 0x010fc800078e3cff */
[----:B------:R-:W-:-:S04]  /*1b840*/  @P1 LOP3.LUT R4, R5, R4, RZ, 0x3c, !PT ;  /* 0x0000000405041212 */ /* 0x000fc800078e3cff */
[----:B------:R-:W-:-:S05]  /*1b850*/  @P1 LOP3.LUT R5, R5, R4, RZ, 0x3c, !PT ;  /* 0x0000000405051212 */ /* 0x000fca00078e3cff */
[----:B------:R-:W3:Y:S04]  /*1b860*/  @P1 LDG.E.U16 R29, [R4.64] ;  /* 0x00000006041d1981 */ /* 0x000ee8000c1e1500 */
[----:B---3--:R0:W-:Y:S04]  /*1b870*/  STL [R1+0x80c], R29 ;  /* 0x00080c1d01007387 */ /* 0x0081e80000100800 */
[----:B0-----:R-:W3:Y:S04]  /*1b880*/  LDL.LU R29, [R1+0x7bbc] ;  /* 0x007bbc00011d7983 */ /* 0x001ee80000300800 */
[----:B------:R-:W4:Y:S04]  /*1b890*/  LDL R4, [R1+0x1c30] ;  /* 0x001c300001047983 */ /* 0x000f280000100800 */
[----:B------:R-:W4:Y:S01]  /*1b8a0*/  LDL R5, [R1+0x1c34] ;  /* 0x001c340001057983 */ /* 0x000f220000100800 */
[----:B---3--:R-:W-:-:S02]  /*1b8b0*/  PRMT R29, RZ, 0x7610, R29 ;  /* 0x00007610ff1d7816 */ /* 0x008fc4000000001d */
        /* <DEDUP_REMOVED lines=1349> */
[----:B------:R-:W-:-:S02]  /*20d10*/  PRMT R0, RZ, 0x7610, R0 ;  /* 0x00007610ff007816 */ /* 0x000fc40000000000 */
[----:B----4-:R-:W-:-:S04]  /*20d20*/  @P1 LOP3.LUT R5, R5, R4, RZ, 0x3c, !PT ;  /* 0x0000000405051212 */ /* 0x010fc800078e3cff */
[----:B------:R-:W-:-:S04]  /*20d30*/  @P1 LOP3.LUT R4, R5, R4, RZ, 0x3c, !PT ;  /* 0x0000000405041212 */ /* 0x000fc800078e3cff */
[----:B------:R-:W-:-:S05]  /*20d40*/  @P1 LOP3.LUT R5, R5, R4, RZ, 0x3c, !PT ;  /* 0x0000000405051212 */ /* 0x000fca00078e3cff */
[----:B------:R-:W4:Y:S04]  /*20d50*/  @P1 LDG.E.U16 R15, [R4.64] ;  /* 0x00000006040f1981 */ /* 0x000f28000c1e1500 */
[----:B----4-:R0:W-:Y:S04]  /*20d60*/  STL [R1+0x4b0], R15 ;  /* 0x0004b00f01007387 */ /* 0x0101e80000100800 */
[----:B0-----:R-:W4:Y:S04]  /*20d70*/  LDL.LU R15, [R1+0x7970] ;  /* 0x00797000010f7983 */ /* 0x001f280000300800 */
[----:B--2---:R-:W2:Y:S04]  /*20d80*/  LDL R4, [R1+0x1798] ;  /* 0x0017980001047983 */ /* 0x004ea80000100800 */
[----:B------:R-:W2:Y:S01]  /*20d90*/  LDL R5, [R1+0x179c] ;  /* 0x00179c0001057983 */ /* 0x000ea20000100800 */
[----:B---3--:R-:W-:-:S02]  /*20da0*/  PRMT R29, RZ, 0x7610, R29 ;  /* 0x00007610ff1d7816 */ /* 0x008fc4000000001d */
[----:B------:R-:W-:Y:S02]  /*20db0*/  ISETP.GT.AND P1, PT, R13, 0x27, PT ;  /* 0x000000270d00780c */ /* 0x000fe40003f24270 */
[----:B----4-:R-:W-:Y:S02]  /*20dc0*/  PRMT R15, RZ, 0x7610, R15 ;  /* 0x00007610ff0f7816 */ /* 0x010fe4000000000f */
[----:B--2---:R-:W-:-:S04]  /*20dd0*/  @P0 LOP3.LUT R5, R5, R4, RZ, 0x3c, !PT ;  /* 0x0000000405050212 */ /* 0x004fc800078e3cff */
[----:B------:R-:W-:-:S04]  /*20de0*/  @P0 LOP3.LUT R4, R5, R4, RZ, 0x3c, !PT ;  /* 0x0000000405040212 */ /* 0x000fc800078e3cff */
[----:B------:R-:W-:-:S05]  /*20df0*/  @P0 LOP3.LUT R5, R5, R4, RZ, 0x3c, !PT ;  /* 0x0000000405050212 */ /* 0x000fca00078e3cff */
[----:B------:R0:W2:Y:S04]  /*20e00*/  @P0 LDG.E.U16 R0, [R4.64] ;  /* 0x0000000604000981 */ /* 0x0000a8000c1e1500 */
[----:B0-----:R-:W3:Y:S04]  /*20e10*/  LDL R4, [R1+0x1790] ;  /* 0x0017900001047983 */ /* 0x001ee80000100800 */
[----:B------:R-:W3:Y:S04]  /*20e20*/  LDL R5, [R1+0x1794] ;  /* 0x0017940001057983 */ /* 0x000ee80000100800 */
[----:B--2---:R-:W-:Y:S01]  /*20e30*/  STL [R1+0x7374], R0 ;  /* 0x0073740001007387 */ /* 0x004fe20000100800 */
[----:B---3--:R-:W-:-:S04]  /*20e40*/  @P0 LOP3.LUT R5, R5, R4, RZ, 0x3c, !PT ;  /* 0x0000000405050212 */ /* 0x008fc800078e3cff */
[----:B------:R-:W-:-:S04]  /*20e50*/  @P0 LOP3.LUT R4, R5, R4, RZ, 0x3c, !PT ;  /* 0x0000000405040212 */ /* 0x000fc800078e3cff */
[----:B------:R-:W-:-:S05]  /*20e60*/  @P0 LOP3.LUT R5, R5, R4, RZ, 0x3c, !PT ;  /* 0x0000000405050212 */ /* 0x000fca00078e3cff */
[----:B------:R-:W2:Y:S04]  /*20e70*/  @P0 LDG.E.U16 R15, [R4.64] ;  /* 0x00000006040f0981 */ /* 0x000ea8000c1e1500 */
[----:B--2---:R0:W-:Y:S04]  /*20e80*/  STL [R1+0x7cc], R15 ;  /* 0x0007cc0f01007387 */ /* 0x0041e80000100800 */
[----:B0-----:R-:W2:Y:S04]  /*20e90*/  LDL.LU R15, [R1+0x796c] ;  /* 0x00796c00010f7983 */ /* 0x001ea80000300800 */
[----:B------:R-:W3:Y:S04]  /*20ea0*/  LDL R4, [R1+0x1788] ;  /* 0x0017880001047983 */ /* 0x000ee80000100800 */
[----:B------:R-:W3:Y:S01]  /*20eb0*/  LDL R5, [R1+0x178c] ;  /* 0x00178c0001057983 */ /* 0x000ee20000100800 */
[----:B--2---:R-:W-:-:S02]  /*20ec0*/  PRMT R15, RZ, 0x7610, R15 ;  /* 0x00007610ff0f7816 */ /* 0x004fc4000000000f */
        /* <DEDUP_REMOVED lines=14> */
[----:B0-----:R-:W2:Y:S01]  /*20fb0*/  LDL.LU R15, [R1+0x7964] ;  /* 0x00796400010f7983 */ /* 0x001ea20000300800 */
[----:B------:R-:W3:Y:S02]  /*20fc0*/  LDL R4, [R1+0x1778] ;  /* 0x0017780001047983 */ /* 0x000ee40000100800 */
[----:B------:R-:W3:Y:S01]  /*20fd0*/  LDL R5, [R1+0x177c] ;  /* 0x00177c0001057983 */ /* 0x000ee20000100800 */
[----:B------:R-:W-:-:S02]  /*20fe0*/  ISETP.GT.AND P0, PT, R13, 0x28, PT ;  /* 0x000000280d00780c */ /* 0x000fc40003f04270 */
[----:B--2---:R-:W-:Y:S02]  /*20ff0*/  PRMT R15, RZ, 0x7610, R15 ;  /* 0x00007610ff0f7816 */ /* 0x004fe4000000000f */
        /* <DEDUP_REMOVED lines=1930> */
[----:B------:R-:W3:Y:S02]  /*288a0*/  LDL R5, [R1+0x10f4] ;  /* 0x0010f40001057983 */ /* 0x000ee40000100800 */
[----:B---3--:R-:W-:-:S04]  /*288b0*/  @P1 LOP3.LUT R5, R5, R4, RZ, 0x3c, !PT ;  /* 0x0000000405051212 */ /* 0x008fc800078e3cff */
[----:B------:R-:W-:-:S04]  /*288c0*/  @P1 LOP3.LUT R4, R5, R4, RZ, 0x3c, !PT ;  /* 0x0000000405041212 */ /* 0x000fc800078e3cff */
[----:B------:R-:W-:-:S05]  /*288d0*/  @P1 LOP3.LUT R5, R5, R4, RZ, 0x3c, !PT ;  /* 0x0000000405051212 */ /* 0x000fca00078e3cff */
[----:B------:R-:W3:Y:S04]  /*288e0*/  @P1 LDG.E.U16 R15, [R4.64] ;  /* 0x00000006040f1981 */ /* 0x000ee8000c1e1500 */
[----:B---3--:R0:W-:Y:S04]  /*288f0*/  STL [R1+0x168], R15 ;  /* 0x0001680f01007387 */ /* 0x0081e80000100800 */
[----:B0-----:R-:W3:Y:S01]  /*28900*/  LDL.LU R15, [R1+0x761c] ;  /* 0x00761c00010f7983 */ /* 0x001ee20000300800 */
[----:B------:R-:W4:Y:S02]  /*28910*/  LDL R4, [R1+0x10e8] ;  /* 0x0010e80001047983 */ /* 0x000f240000100800 */
[----:B------:R-:W4:Y:S01]  /*28920*/  LDL R5, [R1+0x10ec] ;  /* 0x0010ec0001057983 */ /* 0x000f220000100800 */
[----:B---3--:R-:W-:-:S02]  /*28930*/  PRMT R15, RZ, 0x7610, R15 ;  /* 0x00007610ff0f7816 */ /* 0x008fc4000000000f */
[----:B----4-:R-:W-:-:S04]  /*28940*/  @P1 LOP3.LUT R5, R5, R4, RZ, 0x3c, !PT ;  /* 0x0000000405051212 */ /* 0x010fc800078e3cff */
[----:B------:R-:W-:-:S04]  /*28950*/  @P1 LOP3.LUT R4, R5, R4, RZ, 0x3c, !PT ;  /* 0x0000000405041212 */ /* 0x000fc800078e3cff */
[----:B------:R-:W-:-:S05]  /*28960*/  @P1 LOP3.LUT R5, R5, R4, RZ, 0x3c, !PT ;  /* 0x0000000405051212 */ /* 0x000fca00078e3cff */
[----:B------:R-:W3:Y:S04]  /*28970*/  @P1 LDG.E.U16 R15, [R4.64] ;  /* 0x00000006040f1981 */ /* 0x000ee8000c1e1500 */
[----:B---3--:R0:W-:Y:S04]  /*28980*/  STL [R1+0x164], R15 ;  /* 0x0001640f01007387 */ /* 0x0081e80000100800 */
[----:B0-----:R-:W3:Y:S01]  /*28990*/  LDL.LU R15, [R1+0x7618] ;  /* 0x00761800010f7983 */ /* 0x001ee20000300800 */
[----:B------:R-:W4:Y:S02]  /*289a0*/  LDL R4, [R1+0x10e0] ;  /* 0x0010e00001047983 */ /* 0x000f240000100800 */
        /* <DEDUP_REMOVED lines=640> */
[----:B------:R-:W-:-:S02]  /*2b1b0*/  PRMT R0, RZ, 0x7610, R0 ;  /* 0x00007610ff007816 */ /* 0x000fc40000000000 */
[----:B----4-:R-:W-:-:S04]  /*2b1c0*/  @P1 LOP3.LUT R5, R5, R4, RZ, 0x3c, !PT ;  /* 0x0000000405051212 */ /* 0x010fc800078e3cff */
[----:B------:R-:W-:-:S04]  /*2b1d0*/  @P1 LOP3.LUT R4, R5, R4, RZ, 0x3c, !PT ;  /* 0x0000000405041212 */ /* 0x000fc800078e3cff */
[----:B------:R-:W-:-:S05]  /*2b1e0*/  @P1 LOP3.LUT R5, R5, R4, RZ, 0x3c, !PT ;  /* 0x0000000405051212 */ /* 0x000fca00078e3cff */
[----:B------:R0:W4:Y:S04]  /*2b1f0*/  @P1 LDG.E.U16 R0, [R4.64] ;  /* 0x0000000604001981 */ /* 0x000128000c1e1500 */
[----:B0-----:R-:W2:Y:S04]  /*2b200*/  LDL R4, [R1+0x1d58] ;  /* 0x001d580001047983 */ /* 0x001ea80000100800 */
[----:B------:R-:W2:Y:S01]  /*2b210*/  LDL R5, [R1+0x1d74] ;  /* 0x001d740001057983 */ /* 0x000ea20000100800 */
[----:B---3--:R-:W-:-:S03]  /*2b220*/  PRMT R15, RZ, 0x7610, R15 ;  /* 0x00007610ff0f7816 */ /* 0x008fc6000000000f */
[----:B----4-:R-:W-:Y:S01]  /*2b230*/  STL [R1+0x73cc], R0 ;  /* 0x0073cc0001007387 */ /* 0x010fe20000100800 */
[----:B--2---:R-:W-:-:S04]  /*2b240*/  @P1 LOP3.LUT R5, R5, R4, RZ, 0x3c, !PT ;  /* 0x0000000405051212 */ /* 0x004fc800078e3cff */
        /* <DEDUP_REMOVED lines=109> */
[----:B------:R-:W-:-:S02]  /*2b920*/  PRMT R29, RZ, 0x7610, R29 ;  /* 0x00007610ff1d7816 */ /* 0x000fc4000000001d */
        /* <DEDUP_REMOVED lines=12> */
[----:B------:R-:W4:Y:S04]  /*2b9f0*/  @P0 LDG.E.U16 R28, [R4.64] ;  /* 0x00000006041c0981 */ /* 0x000f28000c1e1500 */
[----:B----4-:R0:W-:Y:S04]  /*2ba00*/  STL [R1+0x54], R28 ;  /* 0x0000541c01007387 */ /* 0x0101e80000100800 */
[----:B0-----:R-:W4:Y:S01]  /*2ba10*/  LDL.LU R28, [R1+0x74cc] ;  /* 0x0074cc00011c7983 */ /* 0x001f220000300800 */
[----:B------:R-:W2:Y:S02]  /*2ba20*/  LDL R4, [R1+0x1ddc] ;  /* 0x001ddc0001047983 */ /* 0x000ea40000100800 */
[----:B------:R-:W2:Y:S01]  /*2ba30*/  LDL R5, [R1+0x1de8] ;  /* 0x001de80001057983 */ /* 0x000ea20000100800 */
[----:B------:R-:W-:-:S02]  /*2ba40*/  PRMT R27, RZ, 0x7610, R27 ;  /* 0x00007610ff1b7816 */ /* 0x000fc4000000001b */
[----:B------:R-:W-:Y:S02]  /*2ba50*/  ISETP.GT.AND P1, PT, R13, 0x71, PT ;  /* 0x000000710d00780c */ /* 0x000fe40003f24270 */
[----:B--2---:R-:W-:-:S04]  /*2ba60*/  @P0 LOP3.LUT R5, R5, R4, RZ, 0x3c, !PT ;  /* 0x0000000405050212 */ /* 0x004fc800078e3cff */
[----:B------:R-:W-:-:S04]  /*2ba70*/  @P0 LOP3.LUT R4, R5, R4, RZ, 0x3c, !PT ;  /* 0x0000000405040212 */ /* 0x000fc800078e3cff */
[----:B------:R-:W-:-:S05]  /*2ba80*/  @P0 LOP3.LUT R5, R5, R4, RZ, 0x3c, !PT ;  /* 0x0000000405050212 */ /* 0x000fca00078e3cff */
[----:B------:R-:W2:Y:S04]  /*2ba90*/  @P0 LDG.E.U16 R27, [R4.64] ;  /* 0x00000006041b0981 */ /* 0x000ea8000c1e1500 */
[----:B--2---:R0:W-:Y:S04]  /*2baa0*/  STL [R1+0x50], R27 ;  /* 0x0000501b01007387 */ /* 0x0041e80000100800 */
[----:B0-----:R-:W2:Y:S01]  /*2bab0*/  LDL.LU R27, [R1+0x74c8] ;  /* 0x0074c800011b7983 */ /* 0x001ea20000300800 */
[----:B------:R-:W2:Y:S02]  /*2bac0*/  LDL R4, [R1+0x1de4] ;  /* 0x001de40001047983 */ /* 0x000ea40000100800 */
[----:B------:R-:W2:Y:S01]  /*2bad0*/  LDL R5, [R1+0x1dec] ;  /* 0x001dec0001057983 */ /* 0x000ea20000100800 */
[----:B------:R-:W-:-:S02]  /*2bae0*/  PRMT R26, RZ, 0x7610, R26 ;  /* 0x00007610ff1a7816 */ /* 0x000fc4000000001a */
        /* <DEDUP_REMOVED lines=142> */
[----:B------:R0:W2:Y:S04]  /*2c3d0*/  @P0 LDG.E.U16 R0, [R4.64] ;  /* 0x0000000604000981 */ /* 0x0000a8000c1e1500 */
[----:B0-----:R-:W3:Y:S04]  /*2c3e0*/  LDL R4, [R1+0x1e64] ;  /* 0x001e640001047983 */ /* 0x001ee80000100800 */
[----:B------:R-:W3:Y:S01]  /*2c3f0*/  LDL R5, [R1+0x1e6c] ;  /* 0x001e6c0001057983 */ /* 0x000ee20000100800 */
[----:B------:R-:W-:-:S03]  /*2c400*/  PRMT R10, RZ, 0x7610, R10 ;  /* 0x00007610ff0a7816 */ /* 0x000fc6000000000a */
[----:B--2---:R-:W-:Y:S01]  /*2c410*/  STL [R1+0x73d8], R0 ;  /* 0x0073d80001007387 */ /* 0x004fe20000100800 */
        /* <DEDUP_REMOVED lines=15> */
[----:B------:R-:W2:Y:S02]  /*2c510*/  LDL R4, [R1+0x1e70] ;  /* 0x001e700001047983 */ /* 0x000ea40000100800 */
[----:B------:R-:W2:Y:S01]  /*2c520*/  LDL R5, [R1+0x1e80] ;  /* 0x001e800001057983 */ /* 0x000ea20000100800 */
[----:B------:R-:W-:-:S02]  /*2c530*/  PRMT R15, RZ, 0x7610, R15 ;  /* 0x00007610ff0f7816 */ /* 0x000fc4000000000f */
[----:B--2---:R-:W-:-:S04]  /*2c540*/  @P1 LOP3.LUT R5, R5, R4, RZ, 0x3c, !PT ;  /* 0x0000000405051212 */ /* 0x004fc800078e3cff */
[----:B------:R-:W-:-:S04]  /*2c550*/  @P1 LOP3.LUT R4, R5, R4, RZ, 0x3c, !PT ;  /* 0x0000000405041212 */ /* 0x000fc800078e3cff */
[----:B------:R-:W-:-:S05]  /*2c560*/  @P1 LOP3.LUT R5, R5, R4, RZ, 0x3c, !PT ;  /* 0x0000000405051212 */ /* 0x000fca00078e3cff */
[----:B------:R0:W2:Y:S04]  /*2c570*/  @P1 LDG.E.U16 R15, [R4.64] ;  /* 0x00000006040f1981 */ /* 0x0000a8000c1e1500 */
[----:B0-----:R-:W3:Y:S04]  /*2c580*/  LDL R4, [R1+0x1e7c] ;  /* 0x001e7c0001047983 */ /* 0x001ee80000100800 */
[----:B------:R-:W3:Y:S01]  /*2c590*/  LDL R5, [R1+0x1e88] ;  /* 0x001e880001057983 */ /* 0x000ee20000100800 */
[----:B------:R-:W-:-:S03]  /*2c5a0*/  PRMT R8, RZ, 0x7610, R8 ;  /* 0x00007610ff087816 */ /* 0x000fc60000000008 */
[----:B--2---:R0:W-:Y:S04]  /*2c5b0*/  STL [R1+0x4], R15 ;  /* 0x0000040f01007387 */ /* 0x0041e80000100800 */
[----:B0-----:R-:W2:Y:S01]  /*2c5c0*/  LDL R15, [R1+0x1ee0] ;  /* 0x001ee000010f7983 */ /* 0x001ea20000100800 */
[-C--:B---3--:R-:W-:Y:S02]  /*2c5d0*/  @P1 LOP3.LUT R5, R5, R4.reuse, RZ, 0x3c, !PT ;  /* 0x0000000405051212 */ /* 0x088fe400078e3cff */
[----:B------:R-:W-:Y:S02]  /*2c5e0*/  ISETP.GT.AND P0, PT, R13, 0x76, PT ;  /* 0x000000760d00780c */ /* 0x000fe40003f04270 */
[----:B------:R-:W-:-:S04]  /*2c5f0*/  @P1 LOP3.LUT R4, R5, R4, RZ, 0x3c, !PT ;  /* 0x0000000405041212 */ /* 0x000fc800078e3cff */
[----:B------:R-:W-:-:S05]  /*2c600*/  @P1 LOP3.LUT R5, R5, R4, RZ, 0x3c, !PT ;  /* 0x0000000405051212 */ /* 0x000fca00078e3cff */
[----:B------:R-:W3:Y:S04]  /*2c610*/  @P1 LDG.E.U16 R8, [R4.64] ;  /* 0x0000000604081981 */ /* 0x000ee8000c1e1500 */
[----:B---3--:R0:W-:Y:S04]  /*2c620*/  STL [R1], R8 ;  /* 0x0000000801007387 */ /* 0x0081e80000100800 */
[----:B0-----:R-:W3:Y:S01]  /*2c630*/  LDL.LU R8, [R1+0x7480] ;  /* 0x0074800001087983 */ /* 0x001ee20000300800 */
        /* <DEDUP_REMOVED lines=19> */
[----:B----4-:R-:W-:-:S03]  /*2c770*/  PRMT R28, RZ, 0x7610, R28 ;  /* 0x00007610ff1c7816 */ /* 0x010fc6000000001c */
[----:B--2---:R-:W-:Y:S01]  /*2c780*/  STL [R1+0x7454], R29 ;  /* 0x0074541d01007387 */ /* 0x004fe20000100800 */
[----:B---3--:R-:W-:-:S04]  /*2c790*/  @P1 LOP3.LUT R5, R5, R4, RZ, 0x3c, !PT ;  /* 0x0000000405051212 */ /* 0x008fc800078e3cff */
[----:B------:R-:W-:-:S04]  /*2c7a0*/  @P1 LOP3.LUT R4, R5, R4, RZ, 0x3c, !PT ;  /* 0x0000000405041212 */ /* 0x000fc800078e3cff */
[----:B------:R-:W-:-:S05]  /*2c7b0*/  @P1 LOP3.LUT R5, R5, R4, RZ, 0x3c, !PT ;  /* 0x0000000405051212 */ /* 0x000fca00078e3cff */
[----:B------:R0:W2:Y:S04]  /*2c7c0*/  @P1 LDG.E.U16 R28, [R4.64] ;  /* 0x00000006041c1981 */ /* 0x0000a8000c1e1500 */
[----:B0-----:R-:W3:Y:S01]  /*2c7d0*/  LDL R5, [R1+0x1ed0] ;  /* 0x001ed00001057983 */ /* 0x001ee20000100800 */
[----:B------:R-:W-:Y:S01]  /*2c7e0*/  PRMT R27, RZ, 0x7610, R27 ;  /* 0x00007610ff1b7816 */ /* 0x000fe2000000001b */
[----:B------:R-:W-:Y:S02]  /*2c7f0*/  @P1 IMAD.MOV.U32 R4, RZ, RZ, R15 ;  /* 0x000000ffff041224 */ /* 0x000fe400078e000f */
[----:B--2---:R0:W-:Y:S01]  /*2c800*/  STL [R1+0x7458], R28 ;  /* 0x0074581c01007387 */ /* 0x0041e20000100800 */
[----:B------:R-:W-:Y:S01]  /*2c810*/  PRMT R26, RZ, 0x7610, R26 ;  /* 0x00007610ff1a7816 */ /* 0x000fe2000000001a */
[----:B------:R-:W2:Y:S02]  /*2c820*/  LDL R15, [R1+0x1ea8] ;  /* 0x001ea800010f7983 */ /* 0x000ea40000100800 */
[----:B---3--:R1:W3:Y:S04]  /*2c830*/  @P1 LDG.E.U16 R27, [R4.64] ;  /* 0x00000006041b1981 */ /* 0x0082e8000c1e1500 */
[----:B0-----:R-:W4:Y:S04]  /*2c840*/  LDL R28, [R1+0x1e9c] ;  /* 0x001e9c00011c7983 */ /* 0x001f280000100800 */
[----:B-1----:R-:W2:Y:S04]  /*2c850*/  LDL R4, [R1+0x1edc] ;  /* 0x001edc0001047983 */ /* 0x002ea80000100800 */
[----:B------:R-:W2:Y:S02]  /*2c860*/  LDL R5, [R1+0x1ee8] ;  /* 0x001ee80001057983 */ /* 0x000ea40000100800 */
[----:B--2---:R-:W-:-:S04]  /*2c870*/  @P1 LOP3.LUT R5, R5, R4, RZ, 0x3c, !PT ;  /* 0x0000000405051212 */ /* 0x004fc800078e3cff */
[----:B------:R-:W-:-:S04]  /*2c880*/  @P1 LOP3.LUT R4, R5, R4, RZ, 0x3c, !PT ;  /* 0x0000000405041212 */ /* 0x000fc800078e3cff */
[----:B------:R-:W-:Y:S01]  /*2c890*/  @P1 LOP3.LUT R5, R5, R4, RZ, 0x3c, !PT ;  /* 0x0000000405051212 */ /* 0x000fe200078e3cff */
[----:B---3--:R0:W-:Y:S04]  /*2c8a0*/  STL [R1+0x745c], R27 ;  /* 0x00745c1b01007387 */ /* 0x0081e80000100800 */
[----:B------:R1:W2:Y:S01]  /*2c8b0*/  @P1 LDG.E.U16 R26, [R4.64] ;  /* 0x00000006041a1981 */ /* 0x0002a2000c1e1500 */
[----:B------:R-:W-:-:S03]  /*2c8c0*/  PRMT R6, RZ, 0x7610, R6 ;  /* 0x00007610ff067816 */ /* 0x000fc60000000006 */
[----:B0-----:R-:W3:Y:S04]  /*2c8d0*/  LDL R27, [R1+0x1eac] ;  /* 0x001eac00011b7983 */ /* 0x001ee80000100800 */
[----:B-1----:R-:W2:Y:S04]  /*2c8e0*/  LDL R4, [R1+0x1e78] ;  /* 0x001e780001047983 */ /* 0x002ea80000100800 */
[----:B------:R-:W2:Y:S02]  /*2c8f0*/  LDL R5, [R1+0x1e94] ;  /* 0x001e940001057983 */ /* 0x000ea40000100800 */
[----:B--2---:R-:W-:-:S04]  /*2c900*/  @P0 LOP3.LUT R5, R5, R4, RZ, 0x3c, !PT ;  /* 0x0000000405050212 */ /* 0x004fc800078e3cff */
[----:B------:R-:W-:-:S04]  /*2c910*/  @P0 LOP3.LUT R4, R5, R4, RZ, 0x3c, !PT ;  /* 0x0000000405040212 */ /* 0x000fc800078e3cff */
[----:B------:R-:W-:-:S05]  /*2c920*/  @P0 LOP3.LUT R5, R5, R4, RZ, 0x3c, !PT ;  /* 0x0000000405050212 */ /* 0x000fca00078e3cff */
[----:B------:R-:W2:Y:S04]  /*2c930*/  @P0 LDG.E.U16 R6, [R4.64] ;  /* 0x0000000604060981 */ /* 0x000ea8000c1e1500 */
[----:B------:R-:W-:Y:S04]  /*2c940*/  STL [R1+0x7460], R26 ;  /* 0x0074601a01007387 */ /* 0x000fe80000100800 */
[----:B--2---:R0:W-:Y:S04]  /*2c950*/  STL [R1+0x1b8], R6 ;  /* 0x0001b80601007387 */ /* 0x0041e80000100800 */
[----:B0-----:R-:W2:Y:S01]  /*2c960*/  LDL.LU R6, [R1+0x7478] ;  /* 0x0074780001067983 */ /* 0x001ea20000300800 */
[----:B------:R-:W2:Y:S02]  /*2c970*/  LDL R4, [R1+0x1e90] ;  /* 0x001e900001047983 */ /* 0x000ea40000100800 */
[----:B------:R-:W2:Y:S01]  /*2c980*/  LDL R5, [R1+0x1ea0] ;  /* 0x001ea00001057983 */ /* 0x000ea20000100800 */
[----:B------:R-:W-:-:S02]  /*2c990*/  PRMT R29, RZ, 0x7610, R29 ;  /* 0x00007610ff1d7816 */ /* 0x000fc4000000001d */
[----:B------:R-:W-:Y:S02]  /*2c9a0*/  PRMT R3, RZ, 0x7610, R3 ;  /* 0x00007610ff037816 */ /* 0x000fe40000000003 */
[----:B--2---:R-:W-:-:S04]  /*2c9b0*/  @P0 LOP3.LUT R5, R5, R4, RZ, 0x3c, !PT ;  /* 0x0000000405050212 */ /* 0x004fc800078e3cff */
[----:B------:R-:W-:-:S04]  /*2c9c0*/  @P0 LOP3.LUT R4, R5, R4, RZ, 0x3c, !PT ;  /* 0x0000000405040212 */ /* 0x000fc800078e3cff */
[----:B------:R-:W-:-:S05]  /*2c9d0*/  @P0 LOP3.LUT R5, R5, R4, RZ, 0x3c, !PT ;  /* 0x0000000405050212 */ /* 0x000fca00078e3cff */
[----:B------:R0:W2:Y:S02]  /*2c9e0*/  @P0 LDG.E.U16 R29, [R4.64] ;  /* 0x00000006041d0981 */ /* 0x0000a4000c1e1500 */
[----:B0-----:R-:W-:Y:S02]  /*2c9f0*/  @P0 IMAD.MOV.U32 R4, RZ, RZ, R15 ;  /* 0x000000ffff040224 */ /* 0x001fe400078e000f */
[----:B----4-:R-:W-:-:S05]  /*2ca00*/  @P0 IMAD.MOV.U32 R5, RZ, RZ, R28 ;  /* 0x000000ffff050224 */ /* 0x010fca00078e001c */
[----:B------:R-:W4:Y:S04]  /*2ca10*/  @P0 LDG.E.U16 R3, [R4.64] ;  /* 0x0000000604030981 */ /* 0x000f28000c1e1500 */
[----:B--2---:R0:W-:Y:S01]  /*2ca20*/  STL [R1+0x1b4], R29 ;  /* 0x0001b41d01007387 */ /* 0x0041e20000100800 */
[----:B------:R-:W2:Y:S02]  /*2ca30*/  LDL R28, [R1+0x1ed8] ;  /* 0x001ed800011c7983 */ /* 0x000ea40000100800 */
[----:B------:R-:W2:Y:S01]  /*2ca40*/  LDL R15, [R1+0x1ef4] ;  /* 0x001ef400010f7983 */ /* 0x000ea20000100800 */
[----:B0-----:R-:W2:Y:S04]  /*2ca50*/  LDL R29, [R1+0x1eec] ;  /* 0x001eec00011d7983 */ /* 0x001ea80000100800 */
[----:B----4-:R0:W-:Y:S04]  /*2ca60*/  STL [R1+0x1b0], R3 ;  /* 0x0001b00301007387 */ /* 0x0101e80000100800 */
[----:B0-----:R-:W4:Y:S01]  /*2ca70*/  LDL.LU R3, [R1+0x7474] ;  /* 0x0074740001037983 */ /* 0x001f220000300800 */
[----:B------:R-:W2:Y:S01]  /*2ca80*/  LDL R5, [R1+0x1ea4] ;  /* 0x001ea40001057983 */ /* 0x000ea20000100800 */
[----:B------:R-:W-:-:S02]  /*2ca90*/  ISETP.GT.AND P1, PT, R13, 0x77, PT ;  /* 0x000000770d00780c */ /* 0x000fc40003f24270 */
[----:B------:R-:W-:-:S11]  /*2caa0*/  PRMT R26, RZ, 0x7610, R26 ;  /* 0x00007610ff1a7816 */ /* 0x000fd6000000001a */
[----:B---3--:R-:W-:Y:S01]  /*2cab0*/  @P1 IMAD.MOV.U32 R4, RZ, RZ, R27 ;  /* 0x000000ffff041224 */ /* 0x008fe200078e001b */
[----:B------:R-:W-:Y:S01]  /*2cac0*/  PRMT R2, RZ, 0x7610, R2 ;  /* 0x00007610ff027816 */ /* 0x000fe20000000002 */
[----:B------:R-:W3:Y:S04]  /*2cad0*/  LDL R27, [R1+0x1ef0] ;  /* 0x001ef000011b7983 */ /* 0x000ee80000100800 */
[----:B--2---:R0:W2:Y:S04]  /*2cae0*/  @P1 LDG.E.U16 R26, [R4.64] ;  /* 0x00000006041a1981 */ /* 0x0040a8000c1e1500 */
[----:B0-----:R-:W2:Y:S04]  /*2caf0*/  LDL R4, [R1+0x1e98] ;  /* 0x001e980001047983 */ /* 0x001ea80000100800 */
[----:B------:R-:W2:Y:S02]  /*2cb00*/  LDL R5, [R1+0x1eb4] ;  /* 0x001eb40001057983 */ /* 0x000ea40000100800 */
[----:B--2---:R-:W-:-:S04]  /*2cb10*/  @P1 LOP3.LUT R5, R5, R4, RZ, 0x3c, !PT ;  /* 0x0000000405051212 */ /* 0x004fc800078e3cff */
[----:B------:R-:W-:-:S04]  /*2cb20*/  @P1 LOP3.LUT R4, R5, R4, RZ, 0x3c, !PT ;  /* 0x0000000405041212 */ /* 0x000fc800078e3cff */
[----:B------:R-:W-:-:S05]  /*2cb30*/  @P1 LOP3.LUT R5, R5, R4, RZ, 0x3c, !PT ;  /* 0x0000000405051212 */ /* 0x000fca00078e3cff */
[----:B------:R-:W2:Y:S04]  /*2cb40*/  @P1 LDG.E.U16 R2, [R4.64] ;  /* 0x0000000604021981 */ /* 0x000ea8000c1e1500 */
[----:B------:R0:W-:Y:S04]  /*2cb50*/  STL [R1+0x1ac], R26 ;  /* 0x0001ac1a01007387 */ /* 0x0001e80000100800 */
[----:B0-----:R-:W3:Y:S01]  /*2cb60*/  LDL R26, [R1+0x1f00] ;  /* 0x001f0000011a7983 */ /* 0x001ee20000100800 */
[----:B------:R-:W-:-:S03]  /*2cb70*/  ISETP.GT.AND P0, PT, R13, 0x79, PT ;  /* 0x000000790d00780c */ /* 0x000fc60003f04270 */
[----:B--2---:R-:W-:Y:S01]  /*2cb80*/  STL [R1+0x1a8], R2 ;  /* 0x0001a80201007387 */ /* 0x004fe20000100800 */
[----:B------:R-:W2:Y:S01]  /*2cb90*/  LDL R5, [R1+0x1ee4] ;  /* 0x001ee40001057983 */ /* 0x000ea20000100800 */
[----:B------:R-:W-:-:S08]  /*2cba0*/  PRMT R25, RZ, 0x7610, R25 ;  /* 0x00007610ff197816 */ /* 0x000fd00000000019 */
[----:B------:R-:W-:Y:S01]  /*2cbb0*/  @P0 IMAD.MOV.U32 R4, RZ, RZ, R29 ;  /* 0x000000ffff040224 */ /* 0x000fe200078e001d */
[----:B------:R-:W-:-:S04]  /*2cbc0*/  PRMT R24, RZ, 0x7610, R24 ;  /* 0x00007610ff187816 */ /* 0x000fc80000000018 */
[----:B--2---:R0:W2:Y:S02]  /*2cbd0*/  @P0 LDG.E.U16 R25, [R4.64] ;  /* 0x0000000604190981 */ /* 0x0040a4000c1e1500 */
[----:B0-----:R-:W-:Y:S02]  /*2cbe0*/  @P0 IMAD.MOV.U32 R4, RZ, RZ, R15 ;  /* 0x000000ffff040224 */ /* 0x001fe400078e000f */
[----:B------:R-:W-:-:S05]  /*2cbf0*/  @P0 IMAD.MOV.U32 R5, RZ, RZ, R28 ;  /* 0x000000ffff050224 */ /* 0x000fca00078e001c */
[----:B------:R3:W4:Y:S01]  /*2cc00*/  @P0 LDG.E.U16 R24, [R4.64] ;  /* 0x0000000604180981 */ /* 0x000722000c1e1500 */
[----:B------:R-:W-:Y:S01]  /*2cc10*/  PRMT R23, RZ, 0x7610, R23 ;  /* 0x00007610ff177816 */ /* 0x000fe20000000017 */
[----:B---3--:R-:W-:Y:S02]  /*2cc20*/  @P0 IMAD.MOV.U32 R4, RZ, RZ, R26 ;  /* 0x000000ffff040224 */ /* 0x008fe400078e001a */
[----:B------:R-:W-:-:S05]  /*2cc30*/  @P0 IMAD.MOV.U32 R5, RZ, RZ, R27 ;  /* 0x000000ffff050224 */ /* 0x000fca00078e001b */
[----:B------:R-:W3:Y:S04]  /*2cc40*/  @P0 LDG.E.U16 R23, [R4.64] ;  /* 0x0000000604170981 */ /* 0x000ee8000c1e1500 */
[----:B--2---:R0:W-:Y:S01]  /*2cc50*/  STL [R1+0x7438], R25 ;  /* 0x0074381901007387 */ /* 0x0041e20000100800 */
[----:B------:R-:W2:Y:S03]  /*2cc60*/  LDL R15, [R1+0x1ec0] ;  /* 0x001ec000010f7983 */ /* 0x000ea60000100800 */
[----:B0-----:R-:W2:Y:S04]  /*2cc70*/  LDL R25, [R1+0x1f08] ;  /* 0x001f080001197983 */ /* 0x001ea80000100800 */
[----:B----4-:R0:W-:Y:S01]  /*2cc80*/  STL [R1+0x743c], R24 ;  /* 0x00743c1801007387 */ /* 0x0101e20000100800 */
[----:B------:R-:W-:Y:S01]  /*2cc90*/  PRMT R22, RZ, 0x7610, R22 ;  /* 0x00007610ff167816 */ /* 0x000fe20000000016 */
[----:B------:R-:W4:Y:S02]  /*2cca0*/  LDL R29, [R1+0x1ebc] ;  /* 0x001ebc00011d7983 */ /* 0x000f240000100800 */
[----:B------:R-:W4:Y:S01]  /*2ccb0*/  LDL R28, [R1+0x1ec8] ;  /* 0x001ec800011c7983 */ /* 0x000f220000100800 */
[----:B------:R-:W4:Y:S04]  /*2ccc0*/  LDL R27, [R1+0x1f04] ;  /* 0x001f0400011b7983 */ /* 0x000f280000100800 */
[----:B------:R-:W4:Y:S04]  /*2ccd0*/  LDL R26, [R1+0x1f0c] ;  /* 0x001f0c00011a7983 */ /* 0x000f280000100800 */
[----:B0-----:R-:W4:Y:S04]  /*2cce0*/  LDL R24, [R1+0x1efc] ;  /* 0x001efc0001187983 */ /* 0x001f280000100800 */
[----:B---3--:R-:W-:Y:S01]  /*2ccf0*/  STL [R1+0x7440], R23 ;  /* 0x0074401701007387 */ /* 0x008fe20000100800 */
[----:B--2---:R-:W-:Y:S01]  /*2cd00*/  @P0 IMAD.MOV.U32 R4, RZ, RZ, R25 ;  /* 0x000000ffff040224 */ /* 0x004fe200078e0019 */
[----:B------:R-:W-:-:S02]  /*2cd10*/  PRMT R14, RZ, 0x7610, R14 ;  /* 0x00007610ff0e7816 */ /* 0x000fc4000000000e */
[----:B------:R-:W2:Y:S01]  /*2cd20*/  LDL R25, [R1+0x1ef8] ;  /* 0x001ef80001197983 */ /* 0x000ea20000100800 */
[----:B----4-:R-:W-:-:S03]  /*2cd30*/  @P0 IMAD.MOV.U32 R5, RZ, RZ, R24 ;  /* 0x000000ffff050224 */ /* 0x010fc600078e0018 */
[----:B------:R-:W3:Y:S04]  /*2cd40*/  LDL R24, [R1+0x1f14] ;  /* 0x001f140001187983 */ /* 0x000ee80000100800 */
[----:B------:R0:W4:Y:S04]  /*2cd50*/  @P0 LDG.E.U16 R22, [R4.64] ;  /* 0x0000000604160981 */ /* 0x000128000c1e1500 */
[----:B0-----:R-:W2:Y:S01]  /*2cd60*/  LDL R5, [R1+0x1eb0] ;  /* 0x001eb00001057983 */ /* 0x001ea20000100800 */
[----:B------:R-:W-:Y:S01]  /*2cd70*/  @P1 IMAD.MOV.U32 R4, RZ, RZ, R15 ;  /* 0x000000ffff041224 */ /* 0x000fe200078e000f */
[----:B------:R-:W-:-:S02]  /*2cd80*/  ISETP.GT.AND P0, PT, R13, 0x7a, PT ;  /* 0x0000007a0d00780c */ /* 0x000fc40003f04270 */
[----:B------:R-:W-:Y:S02]  /*2cd90*/  PRMT R21, RZ, 0x7610, R21 ;  /* 0x00007610ff157816 */ /* 0x000fe40000000015 */
[----:B--2---:R0:W2:Y:S04]  /*2cda0*/  @P1 LDG.E.U16 R14, [R4.64] ;  /* 0x00000006040e1981 */ /* 0x0040a8000c1e1500 */
[----:B----4-:R1:W-:Y:S01]  /*2cdb0*/  STL [R1+0x7444], R22 ;  /* 0x0074441601007387 */ /* 0x0103e20000100800 */
[----:B------:R-:W4:Y:S02]  /*2cdc0*/  LDL R15, [R1+0x1f10] ;  /* 0x001f1000010f7983 */ /* 0x000f240000100800 */
[----:B0-----:R-:W-:Y:S01]  /*2cdd0*/  @P1 IMAD.MOV.U32 R4, RZ, RZ, R28 ;  /* 0x000000ffff041224 */ /* 0x001fe200078e001c */
[----:B-1----:R-:W-:Y:S01]  /*2cde0*/  PRMT R22, RZ, 0x7610, R22 ;  /* 0x00007610ff167816 */ /* 0x002fe20000000016 */
[----:B------:R-:W-:-:S05]  /*2cdf0*/  @P1 IMAD.MOV.U32 R5, RZ, RZ, R29 ;  /* 0x000000ffff051224 */ /* 0x000fca00078e001d */
[----:B------:R0:W4:Y:S02]  /*2ce00*/  @P1 LDG.E.U16 R22, [R4.64] ;  /* 0x0000000604161981 */ /* 0x000124000c1e1500 */
[----:B0-----:R-:W-:Y:S02]  /*2ce10*/  @P0 IMAD.MOV.U32 R4, RZ, RZ, R26 ;  /* 0x000000ffff040224 */ /* 0x001fe400078e001a */
[----:B------:R-:W-:-:S05]  /*2ce20*/  @P0 IMAD.MOV.U32 R5, RZ, RZ, R27 ;  /* 0x000000ffff050224 */ /* 0x000fca00078e001b */
[----:B------:R3:W4:Y:S01]  /*2ce30*/  @P0 LDG.E.U16 R21, [R4.64] ;  /* 0x0000000604150981 */ /* 0x000722000c1e1500 */
[----:B------:R-:W-:Y:S01]  /*2ce40*/  PRMT R20, RZ, 0x7610, R20 ;  /* 0x00007610ff147816 */ /* 0x000fe20000000014 */
[----:B---3--:R-:W-:Y:S02]  /*2ce50*/  @P0 IMAD.MOV.U32 R4, RZ, RZ, R24 ;  /* 0x000000ffff040224 */ /* 0x008fe400078e0018 */
[----:B------:R-:W-:-:S05]  /*2ce60*/  @P0 IMAD.MOV.U32 R5, RZ, RZ, R25 ;  /* 0x000000ffff050224 */ /* 0x000fca00078e0019 */
[----:B------:R0:W3:Y:S04]  /*2ce70*/  @P0 LDG.E.U16 R20, [R4.64] ;  /* 0x0000000604140981 */ /* 0x0000e8000c1e1500 */
[----:B--2---:R1:W-:Y:S01]  /*2ce80*/  STL [R1+0x19c], R14 ;  /* 0x00019c0e01007387 */ /* 0x0043e20000100800 */
[----:B------:R-:W2:Y:S02]  /*2ce90*/  LDL R27, [R1+0x1f1c] ;  /* 0x001f1c00011b7983 */ /* 0x000ea40000100800 */
[----:B------:R-:W2:Y:S01]  /*2cea0*/  LDL R26, [R1+0x1f28] ;  /* 0x001f2800011a7983 */ /* 0x000ea20000100800 */
[----:B-1----:R-:W2:Y:S04]  /*2ceb0*/  LDL R14, [R1+0x1f20] ;  /* 0x001f2000010e7983 */ /* 0x002ea80000100800 */
[----:B----4-:R1:W-:Y:S01]  /*2cec0*/  STL [R1+0x7418], R21 ;  /* 0x0074181501007387 */ /* 0x0103e20000100800 */
[----:B------:R-:W4:Y:S02]  /*2ced0*/  LDL R25, [R1+0x1f24] ;  /* 0x001f240001197983 */ /* 0x000f240000100800 */
[----:B------:R-:W4:Y:S01]  /*2cee0*/  LDL R24, [R1+0x1f2c] ;  /* 0x001f2c0001187983 */ /* 0x000f220000100800 */
[----:B------:R-:W-:Y:S01]  /*2cef0*/  PRMT R19, RZ, 0x7610, R19 ;  /* 0x00007610ff137816 */ /* 0x000fe20000000013 */
[----:B0-----:R-:W-:Y:S01]  /*2cf00*/  @P0 IMAD.MOV.U32 R5, RZ, RZ, R15 ;  /* 0x000000ffff050224 */ /* 0x001fe200078e000f */
[----:B------:R-:W-:-:S02]  /*2cf10*/  PRMT R18, RZ, 0x7610, R18 ;  /* 0x00007610ff127816 */ /* 0x000fc40000000012 */
[----:B------:R-:W-:Y:S02]  /*2cf20*/  ISETP.GT.AND P1, PT, R13, 0x7b, PT ;  /* 0x0000007b0d00780c */ /* 0x000fe40003f24270 */
[----:B------:R-:W-:Y:S01]  /*2cf30*/  PRMT R17, RZ, 0x7610, R17 ;  /* 0x00007610ff117816 */ /* 0x000fe20000000011 */
[----:B---3--:R-:W-:Y:S01]  /*2cf40*/  STL [R1+0x741c], R20 ;  /* 0x00741c1401007387 */ /* 0x008fe20000100800 */
[----:B------:R0:W-:Y:S02]  /*2cf50*/  STL [R1+0x194], R22 ;  /* 0x0001941601007387 */ /* 0x0001e40000100800 */
[----:B------:R-:W3:Y:S02]  /*2cf60*/  LDL R15, [R1+0x1f34] ;  /* 0x001f3400010f7983 */ /* 0x000ee40000100800 */
[----:B-1----:R-:W3:Y:S01]  /*2cf70*/  LDL R21, [R1+0x1f30] ;  /* 0x001f300001157983 */ /* 0x002ee20000100800 */
[----:B0-----:R-:W3:Y:S01]  /*2cf80*/  LDL R22, [R1+0x1f18] ;  /* 0x001f180001167983 */ /* 0x001ee20000100800 */
[----:B--2---:R-:W-:-:S03]  /*2cf90*/  @P0 IMAD.MOV.U32 R4, RZ, RZ, R14 ;  /* 0x000000ffff040224 */ /* 0x004fc600078e000e */
[----:B------:R-:W2:Y:S04]  /*2cfa0*/  LDL R14, [R1+0x1f40] ;  /* 0x001f4000010e7983 */ /* 0x000ea80000100800 */
[----:B------:R0:W2:Y:S02]  /*2cfb0*/  @P0 LDG.E.U16 R19, [R4.64] ;  /* 0x0000000604130981 */ /* 0x0000a4000c1e1500 */
[----:B0-----:R-:W-:Y:S02]  /*2cfc0*/  @P0 IMAD.MOV.U32 R4, RZ, RZ, R26 ;  /* 0x000000ffff040224 */ /* 0x001fe400078e001a */
[----:B------:R-:W-:-:S05]  /*2cfd0*/  @P0 IMAD.MOV.U32 R5, RZ, RZ, R27 ;  /* 0x000000ffff050224 */ /* 0x000fca00078e001b */
[----:B------:R4:W2:Y:S02]  /*2cfe0*/  @P0 LDG.E.U16 R18, [R4.64] ;  /* 0x0000000604120981 */ /* 0x0008a4000c1e1500 */
[----:B----4-:R-:W-:Y:S02]  /*2cff0*/  @P1 IMAD.MOV.U32 R4, RZ, RZ, R24 ;  /* 0x000000ffff041224 */ /* 0x010fe400078e0018 */
[----:B------:R-:W-:-:S05]  /*2d000*/  @P1 IMAD.MOV.U32 R5, RZ, RZ, R25 ;  /* 0x000000ffff051224 */ /* 0x000fca00078e0019 */
[----:B------:R3:W4:Y:S01]  /*2d010*/  @P1 LDG.E.U16 R17, [R4.64] ;  /* 0x0000000604111981 */ /* 0x000722000c1e1500 */
[----:B------:R-:W-:Y:S01]  /*2d020*/  PRMT R16, RZ, 0x7610, R16 ;  /* 0x00007610ff107816 */ /* 0x000fe20000000010 */
[----:B---3--:R-:W-:Y:S02]  /*2d030*/  @P1 IMAD.MOV.U32 R4, RZ, RZ, R15 ;  /* 0x000000ffff041224 */ /* 0x008fe400078e000f */
[----:B------:R-:W-:-:S05]  /*2d040*/  @P1 IMAD.MOV.U32 R5, RZ, RZ, R22 ;  /* 0x000000ffff051224 */ /* 0x000fca00078e0016 */
[----:B------:R0:W3:Y:S04]  /*2d050*/  @P1 LDG.E.U16 R16, [R4.64] ;  /* 0x0000000604101981 */ /* 0x0000e8000c1e1500 */
[----:B--2---:R1:W-:Y:S04]  /*2d060*/  STL [R1+0x7420], R19 ;  /* 0x0074201301007387 */ /* 0x0043e80000100800 */
[----:B------:R3:W-:Y:S01]  /*2d070*/  STL [R1+0x7424], R18 ;  /* 0x0074241201007387 */ /* 0x0007e20000100800 */
[----:B------:R-:W2:Y:S02]  /*2d080*/  LDL R25, [R1+0x1f3c] ;  /* 0x001f3c0001197983 */ /* 0x000ea40000100800 */
[----:B------:R-:W2:Y:S01]  /*2d090*/  LDL R24, [R1+0x1f48] ;  /* 0x001f480001187983 */ /* 0x000ea20000100800 */
[----:B----4-:R-:W-:Y:S01]  /*2d0a0*/  STL [R1+0x73f0], R17 ;  /* 0x0073f01101007387 */ /* 0x010fe20000100800 */
[----:B------:R-:W4:Y:S02]  /*2d0b0*/  LDL R22, [R1+0x1f44] ;  /* 0x001f440001167983 */ /* 0x000f240000100800 */
[----:B------:R-:W4:Y:S01]  /*2d0c0*/  LDL R15, [R1+0x1f4c] ;  /* 0x001f4c00010f7983 */ /* 0x000f220000100800 */
[----:B------:R-:W-:Y:S01]  /*2d0d0*/  PRMT R12, RZ, 0x7610, R12 ;  /* 0x00007610ff0c7816 */ /* 0x000fe2000000000c */
[----:B0-----:R-:W-:-:S02]  /*2d0e0*/  @P1 IMAD.MOV.U32 R4, RZ, RZ, R14 ;  /* 0x000000ffff041224 */ /* 0x001fc400078e000e */
[----:B------:R-:W-:Y:S01]  /*2d0f0*/  @P1 IMAD.MOV.U32 R5, RZ, RZ, R21 ;  /* 0x000000ffff051224 */ /* 0x000fe200078e0015 */
[----:B------:R-:W-:-:S04]  /*2d100*/  PRMT R11, RZ, 0x7610, R11 ;  /* 0x00007610ff0b7816 */ /* 0x000fc8000000000b */
[----:B------:R2:W4:Y:S01]  /*2d110*/  @P1 LDG.E.U16 R12, [R4.64] ;  /* 0x00000006040c1981 */ /* 0x000522000c1e1500 */
[----:B------:R-:W-:Y:S02]  /*2d120*/  ISETP.GT.AND P0, PT, R13, 0x7c, PT ;  /* 0x0000007c0d00780c */ /* 0x000fe40003f04270 */
[----:B------:R-:W-:Y:S01]  /*2d130*/  PRMT R10, RZ, 0x7610, R10 ;  /* 0x00007610ff0a7816 */ /* 0x000fe2000000000a */
[----:B---3--:R0:W-:Y:S01]  /*2d140*/  STL [R1+0x73f4], R16 ;  /* 0x0073f41001007387 */ /* 0x0081e20000100800 */
[----:B------:R-:W3:Y:S02]  /*2d150*/  LDL R21, [R1+0x1f38] ;  /* 0x001f380001157983 */ /* 0x000ee40000100800 */
[----:B------:R-:W3:Y:S02]  /*2d160*/  LDL R14, [R1+0x1f54] ;  /* 0x001f5400010e7983 */ /* 0x000ee40000100800 */
[----:B-1----:R-:W3:Y:S01]  /*2d170*/  LDL R19, [R1+0x1f50] ;  /* 0x001f500001137983 */ /* 0x002ee20000100800 */
[----:B------:R-:W3:Y:S01]  /*2d180*/  LDL R18, [R1+0x1f60] ;  /* 0x001f600001127983 */ /* 0x000ee20000100800 */
[----:B--2---:R-:W-:-:S02]  /*2d190*/  @P1 IMAD.MOV.U32 R5, RZ, RZ, R25 ;  /* 0x000000ffff051224 */ /* 0x004fc400078e0019 */
[----:B------:R-:W-:-:S05]  /*2d1a0*/  @P1 IMAD.MOV.U32 R4, RZ, RZ, R24 ;  /* 0x000000ffff041224 */ /* 0x000fca00078e0018 */
[----:B------:R4:W2:Y:S02]  /*2d1b0*/  @P1 LDG.E.U16 R11, [R4.64] ;  /* 0x00000006040b1981 */ /* 0x0008a4000c1e1500 */
[----:B----4-:R-:W-:Y:S02]  /*2d1c0*/  @P0 IMAD.MOV.U32 R5, RZ, RZ, R22 ;  /* 0x000000ffff050224 */ /* 0x010fe400078e0016 */
[----:B------:R-:W-:-:S05]  /*2d1d0*/  @P0 IMAD.MOV.U32 R4, RZ, RZ, R15 ;  /* 0x000000ffff040224 */ /* 0x000fca00078e000f */
[----:B------:R3:W4:Y:S04]  /*2d1e0*/  @P0 LDG.E.U16 R10, [R4.64] ;  /* 0x00000006040a0981 */ /* 0x000728000c1e1500 */
[----:B------:R1:W-:Y:S01]  /*2d1f0*/  STL [R1+0x73f8], R12 ;  /* 0x0073f80c01007387 */ /* 0x0003e20000100800 */
[----:B------:R-:W-:Y:S01]  /*2d200*/  PRMT R9, RZ, 0x7610, R9 ;  /* 0x00007610ff097816 */ /* 0x000fe20000000009 */
[----:B---3--:R-:W-:Y:S02]  /*2d210*/  @P0 IMAD.MOV.U32 R5, RZ, RZ, R21 ;  /* 0x000000ffff050224 */ /* 0x008fe400078e0015 */
[----:B------:R-:W-:-:S05]  /*2d220*/  @P0 IMAD.MOV.U32 R4, RZ, RZ, R14 ;  /* 0x000000ffff040224 */ /* 0x000fca00078e000e */
[----:B------:R3:W3:Y:S04]  /*2d230*/  @P0 LDG.E.U16 R9, [R4.64] ;  /* 0x0000000604090981 */ /* 0x0006e8000c1e1500 */
[----:B--2---:R-:W-:Y:S01]  /*2d240*/  STL [R1+0x73fc], R11 ;  /* 0x0073fc0b01007387 */ /* 0x004fe20000100800 */
[----:B0-----:R-:W2:Y:S02]  /*2d250*/  LDL R16, [R1+0x1f5c] ;  /* 0x001f5c0001107983 */ /* 0x001ea40000100800 */
[----:B------:R-:W2:Y:S01]  /*2d260*/  LDL R15, [R1+0x1f68] ;  /* 0x001f6800010f7983 */ /* 0x000ea20000100800 */
[----:B----4-:R0:W-:Y:S01]  /*2d270*/  STL [R1+0x73dc], R10 ;  /* 0x0073dc0a01007387 */ /* 0x0101e20000100800 */
[----:B------:R-:W4:Y:S02]  /*2d280*/  LDL R14, [R1+0x1f64] ;  /* 0x001f6400010e7983 */ /* 0x000f240000100800 */
[----:B-1----:R-:W4:Y:S01]  /*2d290*/  LDL R12, [R1+0x1f6c] ;  /* 0x001f6c00010c7983 */ /* 0x002f220000100800 */
[----:B------:R-:W-:Y:S01]  /*2d2a0*/  PRMT R8, RZ, 0x7610, R8 ;  /* 0x00007610ff087816 */ /* 0x000fe20000000008 */
[----:B---3--:R-:W-:-:S02]  /*2d2b0*/  @P0 IMAD.MOV.U32 R4, RZ, RZ, R18 ;  /* 0x000000ffff040224 */ /* 0x008fc400078e0012 */
[----:B------:R-:W-:Y:S01]  /*2d2c0*/  @P0 IMAD.MOV.U32 R5, RZ, RZ, R19 ;  /* 0x000000ffff050224 */ /* 0x000fe200078e0013 */
[----:B------:R-:W-:-:S04]  /*2d2d0*/  PRMT R7, RZ, 0x7610, R7 ;  /* 0x00007610ff077816 */ /* 0x000fc80000000007 */
[----:B------:R2:W3:Y:S01]  /*2d2e0*/  @P0 LDG.E.U16 R8, [R4.64] ;  /* 0x0000000604080981 */ /* 0x0004e2000c1e1500 */
[----:B------:R-:W-:Y:S02]  /*2d2f0*/  ISETP.GT.AND P1, PT, R13, 0x7d, PT ;  /* 0x0000007d0d00780c */ /* 0x000fe40003f24270 */
[----:B------:R-:W-:Y:S01]  /*2d300*/  PRMT R6, RZ, 0x7610, R6 ;  /* 0x00007610ff067816 */ /* 0x000fe20000000006 */
[----:B------:R1:W-:Y:S01]  /*2d310*/  STL [R1+0x73e0], R9 ;  /* 0x0073e00901007387 */ /* 0x0003e20000100800 */
[----:B0-----:R-:W3:Y:S02]  /*2d320*/  LDL R10, [R1+0x1f58] ;  /* 0x001f5800010a7983 */ /* 0x001ee40000100800 */
[----:B------:R-:W3:Y:S02]  /*2d330*/  LDL R19, [R1+0x1f70] ;  /* 0x001f700001137983 */ /* 0x000ee40000100800 */
[----:B------:R-:W3:Y:S01]  /*2d340*/  LDL R18, [R1+0x1f80] ;  /* 0x001f800001127983 */ /* 0x000ee20000100800 */
[----:B-1----:R-:W3:Y:S01]  /*2d350*/  LDL R9, [R1+0x1f74] ;  /* 0x001f740001097983 */ /* 0x002ee20000100800 */
[----:B--2---:R-:W-:-:S02]  /*2d360*/  @P0 IMAD.MOV.U32 R5, RZ, RZ, R16 ;  /* 0x000000ffff050224 */ /* 0x004fc400078e0010 */
[----:B------:R-:W-:-:S05]  /*2d370*/  @P0 IMAD.MOV.U32 R4, RZ, RZ, R15 ;  /* 0x000000ffff040224 */ /* 0x000fca00078e000f */
[----:B------:R4:W2:Y:S02]  /*2d380*/  @P0 LDG.E.U16 R7, [R4.64] ;  /* 0x0000000604070981 */ /* 0x0008a4000c1e1500 */
[----:B----4-:R-:W-:Y:S02]  /*2d390*/  @P1 IMAD.MOV.U32 R5, RZ, RZ, R14 ;  /* 0x000000ffff051224 */ /* 0x010fe400078e000e */
[----:B------:R-:W-:-:S05]  /*2d3a0*/  @P1 IMAD.MOV.U32 R4, RZ, RZ, R12 ;  /* 0x000000ffff041224 */ /* 0x000fca00078e000c */
[----:B------:R0:W4:Y:S04]  /*2d3b0*/  @P1 LDG.E.U16 R6, [R4.64] ;  /* 0x0000000604061981 */ /* 0x000128000c1e1500 */
[----:B---3--:R-:W-:Y:S01]  /*2d3c0*/  STL [R1+0x73e4], R8 ;  /* 0x0073e40801007387 */ /* 0x008fe20000100800 */
[----:B0-----:R-:W-:Y:S01]  /*2d3d0*/  PRMT R5, RZ, 0x7610, R5 ;  /* 0x00007610ff057816 */ /* 0x001fe20000000005 */
[----:B------:R-:W-:Y:S01]  /*2d3e0*/  @P1 IMAD.MOV.U32 R15, RZ, RZ, R10 ;  /* 0x000000ffff0f1224 */ /* 0x000fe200078e000a */
[----:B------:R-:W-:Y:S01]  /*2d3f0*/  PRMT R4, RZ, 0x7610, R4 ;  /* 0x00007610ff047816 */ /* 0x000fe20000000004 */
[----:B------:R-:W-:-:S05]  /*2d400*/  @P1 IMAD.MOV.U32 R14, RZ, RZ, R9 ;  /* 0x000000ffff0e1224 */ /* 0x000fca00078e0009 */
[----:B------:R0:W3:Y:S02]  /*2d410*/  @P1 LDG.E.U16 R5, [R14.64] ;  /* 0x000000060e051981 */ /* 0x0000e4000c1e1500 */
[----:B0-----:R-:W-:Y:S02]  /*2d420*/  @P1 IMAD.MOV.U32 R14, RZ, RZ, R18 ;  /* 0x000000ffff0e1224 */ /* 0x001fe400078e0012 */
[----:B------:R-:W-:-:S05]  /*2d430*/  @P1 IMAD.MOV.U32 R15, RZ, RZ, R19 ;  /* 0x000000ffff0f1224 */ /* 0x000fca00078e0013 */
[----:B------:R-:W3:Y:S04]  /*2d440*/  @P1 LDG.E.U16 R4, [R14.64] ;  /* 0x000000060e041981 */ /* 0x000ee8000c1e1500 */
[----:B--2---:R0:W-:Y:S01]  /*2d450*/  STL [R1+0x73e8], R7 ;  /* 0x0073e80701007387 */ /* 0x0041e20000100800 */
[----:B------:R-:W2:Y:S02]  /*2d460*/  LDL R16, [R1+0x1f7c] ;  /* 0x001f7c0001107983 */ /* 0x000ea40000100800 */
[----:B------:R-:W2:Y:S01]  /*2d470*/  LDL R12, [R1+0x1f88] ;  /* 0x001f8800010c7983 */ /* 0x000ea20000100800 */
[----:B----4-:R1:W-:Y:S01]  /*2d480*/  STL [R1+0x73b0], R6 ;  /* 0x0073b00601007387 */ /* 0x0103e20000100800 */
[----:B------:R-:W4:Y:S02]  /*2d490*/  LDL R10, [R1+0x1f84] ;  /* 0x001f8400010a7983 */ /* 0x000f240000100800 */
[----:B------:R-:W4:Y:S01]  /*2d4a0*/  LDL R9, [R1+0x1f8c] ;  /* 0x001f8c0001097983 */ /* 0x000f220000100800 */
[----:B------:R-:W-:-:S02]  /*2d4b0*/  PRMT R3, RZ, 0x7610, R3 ;  /* 0x00007610ff037816 */ /* 0x000fc40000000003 */
[----:B------:R-:W-:Y:S01]  /*2d4c0*/  ISETP.GT.AND P0, PT, R13, 0x7e, PT ;  /* 0x0000007e0d00780c */ /* 0x000fe20003f04270 */
[----:B---3--:R-:W-:Y:S01]  /*2d4d0*/  STL [R1+0x73b4], R5 ;  /* 0x0073b40501007387 */ /* 0x008fe20000100800 */
[----:B0-----:R-:W3:Y:S02]  /*2d4e0*/  LDL R7, [R1+0x1f78] ;  /* 0x001f780001077983 */ /* 0x001ee40000100800 */
[----:B-1----:R-:W3:Y:S01]  /*2d4f0*/  LDL R6, [R1+0x1f94] ;  /* 0x001f940001067983 */ /* 0x002ee20000100800 */
[----:B------:R0:W-:Y:S01]  /*2d500*/  STL [R1+0x73b8], R4 ;  /* 0x0073b80401007387 */ /* 0x0001e20000100800 */
[----:B------:R-:W3:Y:S02]  /*2d510*/  LDL R22, [R1+0x1f90] ;  /* 0x001f900001167983 */ /* 0x000ee40000100800 */
[----:B------:R-:W3:Y:S01]  /*2d520*/  LDL R21, [R1+0x1fa0] ;  /* 0x001fa00001157983 */ /* 0x000ee20000100800 */
[----:B0-----:R-:W-:Y:S01]  /*2d530*/  PRMT R4, RZ, 0x7610, R4 ;  /* 0x00007610ff047816 */ /* 0x001fe20000000004 */
[----:B--2---:R-:W-:-:S02]  /*2d540*/  @P1 IMAD.MOV.U32 R15, RZ, RZ, R16 ;  /* 0x000000ffff0f1224 */ /* 0x004fc400078e0010 */
[----:B------:R-:W-:-:S05]  /*2d550*/  @P1 IMAD.MOV.U32 R14, RZ, RZ, R12 ;  /* 0x000000ffff0e1224 */ /* 0x000fca00078e000c */
[----:B------:R4:W2:Y:S02]  /*2d560*/  @P1 LDG.E.U16 R3, [R14.64] ;  /* 0x000000060e031981 */ /* 0x0008a4000c1e1500 */
[----:B----4-:R-:W-:Y:S02]  /*2d570*/  @P0 IMAD.MOV.U32 R15, RZ, RZ, R10 ;  /* 0x000000ffff0f0224 */ /* 0x010fe400078e000a */
[----:B------:R-:W-:-:S05]  /*2d580*/  @P0 IMAD.MOV.U32 R14, RZ, RZ, R9 ;  /* 0x000000ffff0e0224 */ /* 0x000fca00078e0009 */
[----:B------:R3:W4:Y:S02]  /*2d590*/  @P0 LDG.E.U16 R4, [R14.64] ;  /* 0x000000060e040981 */ /* 0x000724000c1e1500 */
[----:B---3--:R-:W-:Y:S02]  /*2d5a0*/  @P0 IMAD.MOV.U32 R15, RZ, RZ, R7 ;  /* 0x000000ffff0f0224 */ /* 0x008fe400078e0007 */
[----:B------:R-:W-:Y:S01]  /*2d5b0*/  @P0 IMAD.MOV.U32 R14, RZ, RZ, R6 ;  /* 0x000000ffff0e0224 */ /* 0x000fe200078e0006 */
[----:B--2---:R0:W-:Y:S01]  /*2d5c0*/  STL [R1+0x73bc], R3 ;  /* 0x0073bc0301007387 */ /* 0x0041e20000100800 */
[----:B------:R-:W2:Y:S02]  /*2d5d0*/  LDL R19, [R1+0x1f9c] ;  /* 0x001f9c0001137983 */ /* 0x000ea40000100800 */
[----:B------:R-:W3:Y:S02]  /*2d5e0*/  LDL R18, [R1+0x1fa8] ;  /* 0x001fa80001127983 */ /* 0x000ee40000100800 */
[----:B------:R-:W3:Y:S01]  /*2d5f0*/  LDL R16, [R1+0x1fa4] ;  /* 0x001fa40001107983 */ /* 0x000ee20000100800 */
[----:B------:R-:W3:Y:S04]  /*2d600*/  LDL R12, [R1+0x1fac] ;  /* 0x001fac00010c7983 */ /* 0x000ee80000100800 */
[----:B------:R-:W3:Y:S04]  /*2d610*/  LDL R10, [R1+0x1f98] ;  /* 0x001f9800010a7983 */ /* 0x000ee80000100800 */
[----:B------:R-:W3:Y:S04]  /*2d620*/  LDL R9, [R1+0x1fb4] ;  /* 0x001fb40001097983 */ /* 0x000ee80000100800 */
[----:B------:R-:W3:Y:S04]  /*2d630*/  LDL R7, [R1+0x1fb0] ;  /* 0x001fb00001077983 */ /* 0x000ee80000100800 */
[----:B------:R-:W3:Y:S04]  /*2d640*/  LDL R6, [R1+0x1fc0] ;  /* 0x001fc00001067983 */ /* 0x000ee80000100800 */
[----:B----4-:R1:W-:Y:S01]  /*2d650*/  STL [R1+0x150], R4 ;  /* 0x0001500401007387 */ /* 0x0103e20000100800 */
[----:B0-----:R-:W4:Y:S01]  /*2d660*/  LDL R3, [R1+0x1fc4] ;  /* 0x001fc40001037983 */ /* 0x001f220000100800 */
[----:B------:R-:W-:-:S02]  /*2d670*/  PRMT R23, RZ, 0x7610, R23 ;  /* 0x00007610ff177816 */ /* 0x000fc40000000017 */
[----:B------:R-:W-:Y:S02]  /*2d680*/  PRMT R20, RZ, 0x7610, R20 ;  /* 0x00007610ff147816 */ /* 0x000fe40000000014 */
[----:B------:R-:W-:Y:S02]  /*2d690*/  ISETP.GT.AND P1, PT, R13, 0x7f, PT ;  /* 0x0000007f0d00780c */ /* 0x000fe40003f24270 */
[----:B------:R0:W4:Y:S01]  /*2d6a0*/  @P0 LDG.E.U16 R23, [R14.64] ;  /* 0x000000060e170981 */ /* 0x000122000c1e1500 */
[----:B------:R-:W-:Y:S02]  /*2d6b0*/  PRMT R17, RZ, 0x7610, R17 ;  /* 0x00007610ff117816 */ /* 0x000fe40000000011 */
[----:B------:R-:W-:Y:S02]  /*2d6c0*/  PRMT R11, RZ, 0x7610, R11 ;  /* 0x00007610ff0b7816 */ /* 0x000fe4000000000b */
[----:B------:R-:W-:Y:S01]  /*2d6d0*/  PRMT R8, RZ, 0x7610, R8 ;  /* 0x00007610ff087816 */ /* 0x000fe20000000008 */
[----:B-1----:R-:W4:Y:S01]  /*2d6e0*/  LDL R4, [R1+0x1fbc] ;  /* 0x001fbc0001047983 */ /* 0x002f220000100800 */
[----:B0-----:R-:W-:-:S02]  /*2d6f0*/  @P0 IMAD.MOV.U32 R14, RZ, RZ, R21 ;  /* 0x000000ffff0e0224 */ /* 0x001fc400078e0015 */
[----:B------:R-:W-:-:S05]  /*2d700*/  @P0 IMAD.MOV.U32 R15, RZ, RZ, R22 ;  /* 0x000000ffff0f0224 */ /* 0x000fca00078e0016 */
[----:B------:R2:W4:Y:S01]  /*2d710*/  @P0 LDG.E.U16 R20, [R14.64] ;  /* 0x000000060e140981 */ /* 0x000522000c1e1500 */
[----:B------:R-:W-:Y:S01]  /*2d720*/  PRMT R5, RZ, 0x7610, R5 ;  /* 0x00007610ff057816 */ /* 0x000fe20000000005 */
[----:B--2---:R-:W-:Y:S02]  /*2d730*/  @P0 IMAD.MOV.U32 R15, RZ, RZ, R19 ;  /* 0x000000ffff0f0224 */ /* 0x004fe400078e0013 */
[----:B---3--:R-:W-:-:S05]  /*2d740*/  @P0 IMAD.MOV.U32 R14, RZ, RZ, R18 ;  /* 0x000000ffff0e0224 */ /* 0x008fca00078e0012 */
[----:B------:R0:W2:Y:S02]  /*2d750*/  @P0 LDG.E.U16 R17, [R14.64] ;  /* 0x000000060e110981 */ /* 0x0000a4000c1e1500 */
[----:B0-----:R-:W-:Y:S02]  /*2d760*/  @P1 IMAD.MOV.U32 R14, RZ, RZ, R12 ;  /* 0x000000ffff0e1224 */ /* 0x001fe400078e000c */
[----:B------:R-:W-:-:S05]  /*2d770*/  @P1 IMAD.MOV.U32 R15, RZ, RZ, R16 ;  /* 0x000000ffff0f1224 */ /* 0x000fca00078e0010 */
[----:B------:R0:W3:Y:S02]  /*2d780*/  @P1 LDG.E.U16 R11, [R14.64] ;  /* 0x000000060e0b1981 */ /* 0x0000e4000c1e1500 */
[----:B0-----:R-:W-:Y:S02]  /*2d790*/  @P1 IMAD.MOV.U32 R14, RZ, RZ, R9 ;  /* 0x000000ffff0e1224 */ /* 0x001fe400078e0009 */
[----:B------:R-:W-:-:S05]  /*2d7a0*/  @P1 IMAD.MOV.U32 R15, RZ, RZ, R10 ;  /* 0x000000ffff0f1224 */ /* 0x000fca00078e000a */
[----:B------:R0:W2:Y:S02]  /*2d7b0*/  @P1 LDG.E.U16 R8, [R14.64] ;  /* 0x000000060e081981 */ /* 0x0000a4000c1e1500 */
[----:B0-----:R-:W-:Y:S02]  /*2d7c0*/  @P1 IMAD.MOV.U32 R14, RZ, RZ, R6 ;  /* 0x000000ffff0e1224 */ /* 0x001fe400078e0006 */
[----:B------:R-:W-:-:S05]  /*2d7d0*/  @P1 IMAD.MOV.U32 R15, RZ, RZ, R7 ;  /* 0x000000ffff0f1224 */ /* 0x000fca00078e0007 */
[----:B------:R4:W2:Y:S02]  /*2d7e0*/  @P1 LDG.E.U16 R5, [R14.64] ;  /* 0x000000060e051981 */ /* 0x0008a4000c1e1500 */
[----:B----4-:R-:W-:Y:S02]  /*2d7f0*/  @P1 IMAD.MOV.U32 R14, RZ, RZ, R3 ;  /* 0x000000ffff0e1224 */ /* 0x010fe400078e0003 */
[----:B------:R-:W4:Y:S01]  /*2d800*/  LDL.LU R3, [R1+0x78c] ;  /* 0x00078c0001037983 */ /* 0x000f220000300800 */
[----:B------:R-:W-:Y:S01]  /*2d810*/  PRMT R0, RZ, 0x7610, R0 ;  /* 0x00007610ff007816 */ /* 0x000fe20000000000 */
[----:B------:R-:W-:-:S05]  /*2d820*/  @P1 IMAD.MOV.U32 R15, RZ, RZ, R4 ;  /* 0x000000ffff0f1224 */ /* 0x000fca00078e0004 */
[----:B------:R-:W2:Y:S04]  /*2d830*/  @P1 LDG.E.U16 R0, [R14.64] ;  /* 0x000000060e001981 */ /* 0x000ea8000c1e1500 */
[----:B------:R-:W0:Y:S01]  /*2d840*/  S2R R2, SR_TID.X ;  /* 0x0000000000027919 */ /* 0x000e220000002100 */
[----:B------:R-:W-:Y:S06]  /*2d850*/  BAR.SYNC.DEFER_BLOCKING 0x0 ;  /* 0x0000000000007b1d */ /* 0x000fec0000010000 */
[----:B----4-:R1:W-:Y:S04]  /*2d860*/  STL [R1+0x7470], R3 ;  /* 0x0074700301007387 */ /* 0x0103e80000100800 */
[----:B-1----:R-:W4:Y:S01]  /*2d870*/  LDL.LU R3, [R1+0x81c] ;  /* 0x00081c0001037983 */ /* 0x002f220000300800 */
[----:B------:R-:W4:Y:S02]  /*2d880*/  LDL.LU R4, [R1+0x788] ;  /* 0x0007880001047983 */ /* 0x000f240000300800 */
[----:B--2---:R1:W-:Y:S02]  /*2d890*/  STL [R1+0x124], R5 ;  /* 0x0001240501007387 */ /* 0x0043e40000100800 */
[----:B-1----:R-:W2:Y:S01]  /*2d8a0*/  LDL.LU R5, [R1+0x784] ;  /* 0x0007840001057983 */ /* 0x002ea20000300800 */
[----:B------:R-:W2:Y:S02]  /*2d8b0*/  LDL.LU R6, [R1+0x700] ;  /* 0x0007000001067983 */ /* 0x000ea40000300800 */
[----:B------:R-:W2:Y:S02]  /*2d8c0*/  LDL.LU R7, [R1+0x6fc] ;  /* 0x0006fc0001077983 */ /* 0x000ea40000300800 */
[----:B------:R1:W-:Y:S02]  /*2d8d0*/  STL [R1+0x128], R8 ;  /* 0x0001280801007387 */ /* 0x0003e40000100800 */
[----:B-1----:R-:W2:Y:S01]  /*2d8e0*/  LDL.LU R8, [R1+0x6f8] ;  /* 0x0006f80001087983 */ /* 0x002ea20000300800 */
[----:B------:R-:W2:Y:S02]  /*2d8f0*/  LDL.LU R9, [R1+0x6f4] ;  /* 0x0006f40001097983 */ /* 0x000ea40000300800 */
[----:B------:R-:W2:Y:S02]  /*2d900*/  LDL.LU R10, [R1+0x670] ;  /* 0x00067000010a7983 */ /* 0x000ea40000300800 */
[----:B------:R-:W-:Y:S01]  /*2d910*/  STL [R1+0x148], R23 ;  /* 0x0001481701007387 */ /* 0x000fe20000100800 */
[----:B---3--:R1:W-:Y:S04]  /*2d920*/  STL [R1+0x130], R11 ;  /* 0x0001300b01007387 */ /* 0x0083e80000100800 */
[----:B-1----:R-:W3:Y:S01]  /*2d930*/  LDL.LU R11, [R1+0x66c] ;  /* 0x00066c00010b7983 */ /* 0x002ee20000300800 */
[----:B------:R-:W2:Y:S02]  /*2d940*/  LDL.LU R12, [R1+0x668] ;  /* 0x00066800010c7983 */ /* 0x000ea40000300800 */
[----:B------:R-:W-:Y:S02]  /*2d950*/  STL [R1+0x140], R20 ;  /* 0x0001401401007387 */ /* 0x000fe40000100800 */
[----:B------:R-:W2:Y:S01]  /*2d960*/  LDL.LU R16, [R1+0x664] ;  /* 0x0006640001107983 */ /* 0x000ea20000300800 */
[----:B------:R1:W-:Y:S04]  /*2d970*/  STL [R1+0x138], R17 ;  /* 0x0001381101007387 */ /* 0x0003e80000100800 */
[----:B-1----:R-:W2:Y:S01]  /*2d980*/  LDL.LU R17, [R1+0x5e0] ;  /* 0x0005e00001117983 */ /* 0x002ea20000300800 */
[----:B------:R-:W2:Y:S02]  /*2d990*/  LDL.LU R18, [R1+0x5dc] ;  /* 0x0005dc0001127983 */ /* 0x000ea40000300800 */
[----:B------:R-:W2:Y:S02]  /*2d9a0*/  LDL.LU R19, [R1+0x5d8] ;  /* 0x0005d80001137983 */ /* 0x000ea40000300800 */
[----:B------:R-:W2:Y:S01]  /*2d9b0*/  LDL.LU R20, [R1+0x5d4] ;  /* 0x0005d40001147983 */ /* 0x000ea20000300800 */
[----:B------:R-:W2:Y:S01]  /*2d9c0*/  LDL.LU R21, [R1+0x49c] ;  /* 0x00049c0001157983 */ /* 0x000ea20000300800 */
[----:B------:R-:W2:Y:S02]  /*2d9d0*/  LDL.LU R22, [R1+0x498] ;  /* 0x0004980001167983 */ /* 0x000ea40000300800 */
[----:B------:R-:W2:Y:S02]  /*2d9e0*/  LDL.LU R23, [R1+0x494] ;  /* 0x0004940001177983 */ /* 0x000ea40000300800 */
[----:B------:R-:W2:Y:S01]  /*2d9f0*/  LDL.LU R24, [R1+0x490] ;  /* 0x0004900001187983 */ /* 0x000ea20000300800 */
[----:B------:R-:W2:Y:S01]  /*2da00*/  LDL.LU R25, [R1+0x41c] ;  /* 0x00041c0001197983 */ /* 0x000ea20000300800 */
[----:B------:R-:W2:Y:S02]  /*2da10*/  LDL.LU R26, [R1+0x418] ;  /* 0x00041800011a7983 */ /* 0x000ea40000300800 */
[----:B------:R-:W3:Y:S02]  /*2da20*/  LDL.LU R27, [R1+0x414] ;  /* 0x00041400011b7983 */ /* 0x000ee40000300800 */
[----:B------:R-:W3:Y:S01]  /*2da30*/  LDL.LU R28, [R1+0x410] ;  /* 0x00041000011c7983 */ /* 0x000ee20000300800 */
[----:B------:R-:W3:Y:S01]  /*2da40*/  LDL.LU R29, [R1+0x39c] ;  /* 0x00039c00011d7983 */ /* 0x000ee20000300800 */
[----:B------:R-:W-:Y:S02]  /*2da50*/  STL [R1+0x72b0], R14 ;  /* 0x0072b00e01007387 */ /* 0x000fe40000100800 */
[----:B------:R-:W-:Y:S02]  /*2da60*/  STL [R1+0x72b8], R14 ;  /* 0x0072b80e01007387 */ /* 0x000fe40000100800 */
[----:B------:R-:W-:Y:S01]  /*2da70*/  STL [R1+0x72c0], R14 ;  /* 0x0072c00e01007387 */ /* 0x000fe20000100800 */
[----:B------:R-:W-:Y:S01]  /*2da80*/  STL [R1+0x72c8], R14 ;  /* 0x0072c80e01007387 */ /* 0x000fe20000100800 */
[----:B------:R-:W-:Y:S02]  /*2da90*/  STL [R1+0x72d0], R14 ;  /* 0x0072d00e01007387 */ /* 0x000fe40000100800 */
[----:B------:R1:W-:Y:S02]  /*2daa0*/  STL [R1+0x120], R0 ;  /* 0x0001200001007387 */ /* 0x0003e40000100800 */
[----:B------:R-:W-:Y:S01]  /*2dab0*/  STL [R1+0x72d8], R14 ;  /* 0x0072d80e01007387 */ /* 0x000fe20000100800 */
[----:B------:R-:W-:Y:S04]  /*2dac0*/  STL [R1+0x72e0], R14 ;  /* 0x0072e00e01007387 */ /* 0x000fe80000100800 */
[----:B-1----:R-:W1:Y:S01]  /*2dad0*/  S2R R0, SR_TID.X ;  /* 0x0000000000007919 */ /* 0x002e620000002100 */
[----:B------:R-:W-:Y:S02]  /*2dae0*/  STL [R1+0x72e8], R14 ;  /* 0x0072e80e01007387 */ /* 0x000fe40000100800 */
[----:B------:R-:W-:Y:S02]  /*2daf0*/  STL [R1+0x72f0], R14 ;  /* 0x0072f00e01007387 */ /* 0x000fe40000100800 */
[----:B------:R-:W-:Y:S01]  /*2db00*/  STL [R1+0x72f8], R14 ;  /* 0x0072f80e01007387 */ /* 0x000fe20000100800 */
[----:B------:R-:W-:Y:S01]  /*2db10*/  STL [R1+0x7304], R14 ;  /* 0x0073040e01007387 */ /* 0x000fe20000100800 */
        /* <DEDUP_REMOVED lines=11> */
[----:B0-----:R-:W-:Y:S01]  /*2dbd0*/  LOP3.LUT R2, R2, 0x7f, RZ, 0xc0, !PT ;  /* 0x0000007f02027812 */ /* 0x001fe200078ec0ff */
[----:B------:R0:W-:Y:S04]  /*2dbe0*/  STL [R1+0x7370], R14 ;  /* 0x0073700e01007387 */ /* 0x0001e80000100800 */
[----:B-1----:R1:W-:Y:S01]  /*2dbf0*/  STL [R1+0x7400], R0 ;  /* 0x0074000001007387 */ /* 0x0023e20000100800 */
[----:B0-----:R-:W-:Y:S01]  /*2dc00*/  LOP3.LUT R14, R0, 0x7f, RZ, 0xc0, !PT ;  /* 0x0000007f000e7812 */ /* 0x001fe200078ec0ff */
[----:B------:R-:W-:-:S02]  /*2dc10*/  IMAD.SHL.U32 R2, R2, 0x2, RZ ;  /* 0x0000000202027824 */ /* 0x000fc400078e00ff */
[----:B-1----:R-:W3:Y:S01]  /*2dc20*/  LDL.LU R0, [R1+0x790] ;  /* 0x0007900001007983 */ /* 0x002ee20000300800 */
[----:B------:R-:W-:Y:S02]  /*2dc30*/  STL [R1+0x72a8], R15 ;  /* 0x0072a80f01007387 */ /* 0x000fe40000100800 */
[----:B------:R-:W-:Y:S02]  /*2dc40*/  STL [R1+0x7368], R15 ;  /* 0x0073680f01007387 */ /* 0x000fe40000100800 */
[----:B------:R0:W-:Y:S01]  /*2dc50*/  STL [R1+0x7378], R15 ;  /* 0x0073780f01007387 */ /* 0x0001e20000100800 */
[----:B------:R-:W-:Y:S01]  /*2dc60*/  ISETP.GE.AND P0, PT, R14, R13, PT ;  /* 0x0000000d0e00720c */ /* 0x000fe20003f06270 */
[----:B0-----:R-:W3:Y:S01]  /*2dc70*/  LDL.LU R15, [R1+0x810] ;  /* 0x00081000010f7983 */ /* 0x001ee20000300800 */
[----:B------:R0:W-:Y:S03]  /*2dc80*/  STL [R1+0x73ec], R14 ;  /* 0x0073ec0e01007387 */ /* 0x0001e60000100800 */
[----:B0-----:R-:W3:Y:S01]  /*2dc90*/  LDL.LU R14, [R1+0x814] ;  /* 0x00081400010e7983 */ /* 0x001ee20000300800 */
[----:B------:R0:W-:Y:S03]  /*2dca0*/  STL [R1+0x737c], R13 ;  /* 0x00737c0d01007387 */ /* 0x0001e60000100800 */
[----:B0-----:R-:W3:Y:S04]  /*2dcb0*/  LDL.LU R13, [R1+0x818] ;  /* 0x00081800010d7983 */ /* 0x001ee80000300800 */
[----:B----4-:R0:W-:Y:S04]  /*2dcc0*/  STS.U16 [R2], R3 ;  /* 0x0000000302007388 */ /* 0x0101e80000000400 */
[----:B0-----:R-:W4:Y:S04]  /*2dcd0*/  LDL.LU R3, [R1+0x7470] ;  /* 0x0074700001037983 */ /* 0x001f280000300800 */
[----:B--2---:R0:W-:Y:S04]  /*2dce0*/  STS.U16 [R2+0xc100], R26 ;  /* 0x00c1001a02007388 */ /* 0x0041e80000000400 */
[----:B0-----:R-:W2:Y:S04]  /*2dcf0*/  LDL.LU R26, [R1+0x31c] ;  /* 0x00031c00011a7983 */ /* 0x001ea80000300800 */
[----:B--2---:R0:W-:Y:S04]  /*2dd00*/  STL [R1+0x7464], R26 ;  /* 0x0074641a01007387 */ /* 0x0041e80000100800 */
[----:B0-----:R-:W2:Y:S04]  /*2dd10*/  LDL.LU R26, [R1+0x390] ;  /* 0x00039000011a7983 */ /* 0x001ea80000300800 */
[----:B--2---:R0:W-:Y:S04]  /*2dd20*/  STL [R1+0x7468], R26 ;  /* 0x0074681a01007387 */ /* 0x0041e80000100800 */
[----:B0-----:R-:W2:Y:S04]  /*2dd30*/  LDL.LU R26, [R1+0x394] ;  /* 0x00039400011a7983 */ /* 0x001ea80000300800 */
[----:B---3--:R-:W-:Y:S04]  /*2dd40*/  STS.U16 [R2+0xc200], R27 ;  /* 0x00c2001b02007388 */ /* 0x008fe80000000400 */
[----:B------:R-:W-:Y:S04]  /*2dd50*/  STS.U16 [R2+0xc300], R28 ;  /* 0x00c3001c02007388 */ /* 0x000fe80000000400 */
[----:B------:R-:W-:Y:S04]  /*2dd60*/  STS.U16 [R2+0xe000], R29 ;  /* 0x00e0001d02007388 */ /* 0x000fe80000000400 */
[----:B------:R-:W-:Y:S04]  /*2dd70*/  STS.U16 [R2+0x100], R13 ;  /* 0x0001000d02007388 */ /* 0x000fe80000000400 */
[----:B------:R-:W-:Y:S04]  /*2dd80*/  STS.U16 [R2+0x200], R14 ;  /* 0x0002000e02007388 */ /* 0x000fe80000000400 */
[----:B------:R-:W-:Y:S04]  /*2dd90*/  STS.U16 [R2+0x300], R15 ;  /* 0x0003000f02007388 */ /* 0x000fe80000000400 */
[----:B------:R-:W-:Y:S04]  /*2dda0*/  STS.U16 [R2+0x2000], R0 ;  /* 0x0020000002007388 */ /* 0x000fe80000000400 */
[----:B----4-:R-:W-:Y:S04]  /*2ddb0*/  STS.U16 [R2+0x2100], R3 ;  /* 0x0021000302007388 */ /* 0x010fe80000000400 */
[----:B------:R-:W-:Y:S04]  /*2ddc0*/  STS.U16 [R2+0x2200], R4 ;  /* 0x0022000402007388 */ /* 0x000fe80000000400 */
[----:B------:R-:W-:Y:S04]  /*2ddd0*/  STS.U16 [R2+0x2300], R5 ;  /* 0x0023000502007388 */ /* 0x000fe80000000400 */
[----:B------:R-:W-:Y:S04]  /*2dde0*/  STS.U16 [R2+0x4000], R6 ;  /* 0x0040000602007388 */ /* 0x000fe80000000400 */
[----:B------:R-:W-:Y:S04]  /*2ddf0*/  STS.U16 [R2+0x4100], R7 ;  /* 0x0041000702007388 */ /* 0x000fe80000000400 */
[----:B------:R-:W-:Y:S04]  /*2de00*/  STS.U16 [R2+0x4200], R8 ;  /* 0x0042000802007388 */ /* 0x000fe80000000400 */
[----:B--2---:R0:W-:Y:S04]  /*2de10*/  STL [R1+0x746c], R26 ;  /* 0x00746c1a01007387 */ /* 0x0041e80000100800 */
[----:B0-----:R-:W2:Y:S01]  /*2de20*/  LDL.LU R26, [R1+0x398] ;  /* 0x00039800011a7983 */ /* 0x001ea20000300800 */
[----:B------:R-:W3:Y:S02]  /*2de30*/  LDL.LU R27, [R1+0x318] ;  /* 0x00031800011b7983 */ /* 0x000ee40000300800 */
[----:B------:R-:W4:Y:S02]  /*2de40*/  LDL.LU R28, [R1+0x314] ;  /* 0x00031400011c7983 */ /* 0x000f240000300800 */
[----:B------:R-:W3:Y:S01]  /*2de50*/  LDL.LU R29, [R1+0x310] ;  /* 0x00031000011d7983 */ /* 0x000ee20000300800 */
[----:B------:R-:W3:Y:S01]  /*2de60*/  LDL.LU R13, [R1+0x29c] ;  /* 0x00029c00010d7983 */ /* 0x000ee20000300800 */
[----:B------:R-:W3:Y:S02]  /*2de70*/  LDL.LU R14, [R1+0x298] ;  /* 0x00029800010e7983 */ /* 0x000ee40000300800 */
[----:B------:R-:W3:Y:S02]  /*2de80*/  LDL.LU R15, [R1+0x294] ;  /* 0x00029400010f7983 */ /* 0x000ee40000300800 */
[----:B------:R-:W3:Y:S01]  /*2de90*/  LDL.LU R0, [R1+0x290] ;  /* 0x0002900001007983 */ /* 0x000ee20000300800 */
[----:B------:R-:W3:Y:S01]  /*2dea0*/  LDL.LU R3, [R1+0x21c] ;  /* 0x00021c0001037983 */ /* 0x000ee20000300800 */
[----:B------:R-:W3:Y:S02]  /*2deb0*/  LDL.LU R4, [R1+0x218] ;  /* 0x0002180001047983 */ /* 0x000ee40000300800 */
[----:B------:R-:W3:Y:S02]  /*2dec0*/  LDL.LU R5, [R1+0x214] ;  /* 0x0002140001057983 */ /* 0x000ee40000300800 */
[----:B------:R-:W3:Y:S01]  /*2ded0*/  LDL.LU R6, [R1+0x210] ;  /* 0x0002100001067983 */ /* 0x000ee20000300800 */
[----:B------:R-:W3:Y:S04]  /*2dee0*/  LDL.LU R7, [R1+0x1a4] ;  /* 0x0001a40001077983 */ /* 0x000ee80000300800 */
[----:B------:R0:W-:Y:S01]  /*2def0*/  STS.U16 [R2+0x4300], R9 ;  /* 0x0043000902007388 */ /* 0x0001e20000000400 */
[----:B------:R-:W3:Y:S03]  /*2df00*/  LDL.LU R8, [R1+0x1a0] ;  /* 0x0001a00001087983 */ /* 0x000ee60000300800 */
[----:B------:R1:W-:Y:S04]  /*2df10*/  STS.U16 [R2+0x6000], R10 ;  /* 0x0060000a02007388 */ /* 0x0003e80000000400 */
[----:B------:R1:W-:Y:S04]  /*2df20*/  STS.U16 [R2+0x6100], R11 ;  /* 0x0061000b02007388 */ /* 0x0003e80000000400 */
[----:B------:R1:W-:Y:S04]  /*2df30*/  STS.U16 [R2+0x6200], R12 ;  /* 0x0062000c02007388 */ /* 0x0003e80000000400 */
[----:B------:R1:W-:Y:S04]  /*2df40*/  STS.U16 [R2+0x6300], R16 ;  /* 0x0063001002007388 */ /* 0x0003e80000000400 */
[----:B------:R1:W-:Y:S04]  /*2df50*/  STS.U16 [R2+0x8000], R17 ;  /* 0x0080001102007388 */ /* 0x0003e80000000400 */
[----:B0-----:R-:W3:Y:S01]  /*2df60*/  LDL.LU R9, [R1+0x198] ;  /* 0x0001980001097983 */ /* 0x001ee20000300800 */
[----:B-1----:R-:W3:Y:S02]  /*2df70*/  LDL.LU R10, [R1+0x190] ;  /* 0x00019000010a7983 */ /* 0x002ee40000300800 */
[----:B------:R-:W3:Y:S01]  /*2df80*/  LDL.LU R11, [R1+0x11c] ;  /* 0x00011c00010b7983 */ /* 0x000ee20000300800 */
[----:B------:R-:W3:Y:S01]  /*2df90*/  LDL.LU R12, [R1+0x118] ;  /* 0x00011800010c7983 */ /* 0x000ee20000300800 */
[----:B------:R-:W3:Y:S03]  /*2dfa0*/  LDL.LU R16, [R1+0x114] ;  /* 0x0001140001107983 */ /* 0x000ee60000300800 */
        /* <DEDUP_REMOVED lines=15> */
[----:B0-----:R-:W3:Y:S01]  /*2e0a0*/  LDL.LU R24, [R1+0x54] ;  /* 0x0000540001187983 */ /* 0x001ee20000300800 */
[----:B-1----:R-:W3:Y:S03]  /*2e0b0*/  LDL.LU R25, [R1+0x50] ;  /* 0x0000500001197983 */ /* 0x002ee60000300800 */
[----:B--2---:R0:W-:Y:S04]  /*2e0c0*/  STS.U16 [R2+0xe100], R26 ;  /* 0x00e1001a02007388 */ /* 0x0041e80000000400 */
[----:B0-----:R-:W2:Y:S04]  /*2e0d0*/  LDL.LU R26, [R1+0x746c] ;  /* 0x00746c00011a7983 */ /* 0x001ea80000300800 */
[----:B--2---:R0:W-:Y:S04]  /*2e0e0*/  STS.U16 [R2+0xe200], R26 ;  /* 0x00e2001a02007388 */ /* 0x0041e80000000400 */
[----:B0-----:R-:W2:Y:S04]  /*2e0f0*/  LDL.LU R26, [R1+0x7468] ;  /* 0x00746800011a7983 */ /* 0x001ea80000300800 */
[----:B--2---:R0:W-:Y:S04]  /*2e100*/  STS.U16 [R2+0xe300], R26 ;  /* 0x00e3001a02007388 */ /* 0x0041e80000000400 */
[----:B0-----:R-:W2:Y:S04]  /*2e110*/  LDL.LU R26, [R1+0x7464] ;  /* 0x00746400011a7983 */ /* 0x001ea80000300800 */
[----:B---3--:R-:W-:Y:S04]  /*2e120*/  STS.U16 [R2+0x10100], R27 ;  /* 0x0101001b02007388 */ /* 0x008fe80000000400 */
[----:B----4-:R-:W-:Y:S04]  /*2e130*/  STS.U16 [R2+0x10200], R28 ;  /* 0x0102001c02007388 */ /* 0x010fe80000000400 */
[----:B------:R-:W-:Y:S04]  /*2e140*/  STS.U16 [R2+0x10300], R29 ;  /* 0x0103001d02007388 */ /* 0x000fe80000000400 */
[----:B------:R-:W-:Y:S04]  /*2e150*/  STS.U16 [R2+0x12000], R13 ;  /* 0x0120000d02007388 */ /* 0x000fe80000000400 */
[----:B--2---:R0:W-:Y:S04]  /*2e160*/  STS.U16 [R2+0x10000], R26 ;  /* 0x0100001a02007388 */ /* 0x0041e80000000400 */
[----:B0-----:R-:W2:Y:S01]  /*2e170*/  LDL.LU R26, [R1+0x7460] ;  /* 0x00746000011a7983 */ /* 0x001ea20000300800 */
[----:B------:R-:W3:Y:S02]  /*2e180*/  LDL.LU R27, [R1+0x745c] ;  /* 0x00745c00011b7983 */ /* 0x000ee40000300800 */
[----:B------:R-:W4:Y:S02]  /*2e190*/  LDL.LU R28, [R1+0x7458] ;  /* 0x00745800011c7983 */ /* 0x000f240000300800 */
[----:B------:R-:W2:Y:S01]  /*2e1a0*/  LDL.LU R29, [R1+0x7454] ;  /* 0x00745400011d7983 */ /* 0x000ea20000300800 */
[----:B------:R-:W2:Y:S04]  /*2e1b0*/  LDL.LU R13, [R1+0x778] ;  /* 0x00077800010d7983 */ /* 0x000ea80000300800 */
[----:B------:R-:W-:Y:S04]  /*2e1c0*/  STS.U16 [R2+0x12100], R14 ;  /* 0x0121000e02007388 */ /* 0x000fe80000000400 */
        /* <DEDUP_REMOVED lines=17> */
[----:B--2---:R0:W-:Y:S04]  /*2e2e0*/  STL [R1+0x7450], R13 ;  /* 0x0074500d01007387 */ /* 0x0041e80000100800 */
[----:B0-----:R-:W2:Y:S01]  /*2e2f0*/  LDL.LU R13, [R1+0x80c] ;  /* 0x00080c00010d7983 */ /* 0x001ea20000300800 */
        /* <DEDUP_REMOVED lines=16> */
[----:B------:R-:W2:Y:S03]  /*2e400*/  LDL.LU R20, [R1+0x480] ;  /* 0x0004800001147983 */ /* 0x000ea60000300800 */
[----:B------:R0:W-:Y:S01]  /*2e410*/  STS.U16 [R2+0x1c000], R22 ;  /* 0x01c0001602007388 */ /* 0x0001e20000000400 */
[----:B------:R-:W2:Y:S03]  /*2e420*/  LDL.LU R21, [R1+0x40c] ;  /* 0x00040c0001157983 */ /* 0x000ea60000300800 */
[----:B------:R1:W-:Y:S04]  /*2e430*/  STS.U16 [R2+0x1c100], R23 ;  /* 0x01c1001702007388 */ /* 0x0003e80000000400 */
[----:B------:R1:W-:Y:S04]  /*2e440*/  STS.U16 [R2+0x1c200], R24 ;  /* 0x01c2001802007388 */ /* 0x0003e80000000400 */
[----:B------:R3:W-:Y:S04]  /*2e450*/  STS.U16 [R2+0x1c300], R25 ;  /* 0x01c3001902007388 */ /* 0x0007e80000000400 */
[----:B------:R-:W-:Y:S04]  /*2e460*/  STS.U16 [R2+0x1e000], R29 ;  /* 0x01e0001d02007388 */ /* 0x000fe80000000400 */
[----:B0-----:R-:W2:Y:S01]  /*2e470*/  LDL.LU R22, [R1+0x408] ;  /* 0x0004080001167983 */ /* 0x001ea20000300800 */
[----:B-1----:R-:W2:Y:S02]  /*2e480*/  LDL.LU R23, [R1+0x404] ;  /* 0x0004040001177983 */ /* 0x002ea40000300800 */
[----:B------:R-:W2:Y:S01]  /*2e490*/  LDL.LU R24, [R1+0x400] ;  /* 0x0004000001187983 */ /* 0x000ea20000300800 */
[----:B---3--:R-:W3:Y:S01]  /*2e4a0*/  LDL.LU R25, [R1+0x38c] ;  /* 0x00038c0001197983 */ /* 0x008ee20000300800 */
[----:B------:R0:W-:Y:S03]  /*2e4b0*/  STL [R1+0x7380], R29 ;  /* 0x0073801d01007387 */ /* 0x0001e60000100800 */
[----:B----4-:R-:W-:Y:S04]  /*2e4c0*/  STS.U16 [R2+0x1e100], R28 ;  /* 0x01e1001c02007388 */ /* 0x010fe80000000400 */
[----:B------:R-:W-:Y:S04]  /*2e4d0*/  STS.U16 [R2+0x1e200], R27 ;  /* 0x01e2001b02007388 */ /* 0x000fe80000000400 */
[----:B------:R-:W-:Y:S04]  /*2e4e0*/  STS.U16 [R2+0x1e300], R26 ;  /* 0x01e3001a02007388 */ /* 0x000fe80000000400 */
[----:B------:R1:W-:Y:S04]  /*2e4f0*/  STS.U16 [R2+0x12300], R0 ;  /* 0x0123000002007388 */ /* 0x0003e80000000400 */
[----:B0-----:R-:W4:Y:S01]  /*2e500*/  LDL.LU R29, [R1+0x77c] ;  /* 0x00077c00011d7983 */ /* 0x001f220000300800 */
[----:B------:R0:W-:Y:S01]  /*2e510*/  STL [R1+0x7384], R28 ;  /* 0x0073841c01007387 */ /* 0x0001e20000100800 */
[----:B-1----:R-:W-:-:S02]  /*2e520*/  LOP3.LUT R0, R2, 0x10, RZ, 0x3c, !PT ;  /* 0x0000001002007812 */ /* 0x002fc400078e3cff */
[----:B0-----:R-:W3:Y:S01]  /*2e530*/  LDL.LU R28, [R1+0x780] ;  /* 0x00078000011c7983 */ /* 0x001ee20000300800 */
[----:B------:R0:W-:Y:S03]  /*2e540*/  STL [R1+0x7388], R27 ;  /* 0x0073881b01007387 */ /* 0x0001e60000100800 */
[----:B0-----:R-:W3:Y:S01]  /*2e550*/  LDL.LU R27, [R1+0x800] ;  /* 0x00080000011b7983 */ /* 0x001ee20000300800 */
[----:B------:R0:W-:Y:S03]  /*2e560*/  STL [R1+0x7390], R26 ;  /* 0x0073901a01007387 */ /* 0x0001e60000100800 */
[----:B0-----:R-:W3:Y:S01]  /*2e570*/  LDL.LU R26, [R1+0x804] ;  /* 0x00080400011a7983 */ /* 0x001ee20000300800 */
[----:B------:R0:W-:Y:S03]  /*2e580*/  STL [R1+0x738c], R2 ;  /* 0x00738c0201007387 */ /* 0x0001e60000100800 */
[----:B0-----:R-:W3:Y:S04]  /*2e590*/  LDL.LU R2, [R1+0x808] ;  /* 0x0008080001027983 */ /* 0x001ee80000300800 */
[----:B--2---:R0:W-:Y:S04]  /*2e5a0*/  STS.U16 [R0+0x400], R13 ;  /* 0x0004000d00007388 */ /* 0x0041e80000000400 */
[----:B0-----:R-:W2:Y:S04]  /*2e5b0*/  LDL.LU R13, [R1+0x7450] ;  /* 0x00745000010d7983 */ /* 0x001ea80000300800 */
[----:B---3--:R-:W-:Y:S01]  /*2e5c0*/  STS.U16 [R0+0x500], R2 ;  /* 0x0005000200007388 */ /* 0x008fe20000000400 */
[----:B------:R-:W-:Y:S02]  /*2e5d0*/  STS.U16 [R0+0x600], R26 ;  /* 0x0006001a00007388 */ /* 0x000fe40000000400 */
[----:B------:R-:W-:Y:S02]  /*2e5e0*/  STS.U16 [R0+0x700], R27 ;  /* 0x0007001b00007388 */ /* 0x000fe40000000400 */
[----:B------:R-:W-:Y:S01]  /*2e5f0*/  STS.U16 [R0+0x2400], R28 ;  /* 0x0024001c00007388 */ /* 0x000fe20000000400 */
[----:B----4-:R-:W-:Y:S04]  /*2e600*/  STS.U16 [R0+0x2500], R29 ;  /* 0x0025001d00007388 */ /* 0x010fe80000000400 */
[----:B--2---:R-:W-:Y:S01]  /*2e610*/  STS.U16 [R0+0x2600], R13 ;  /* 0x0026000d00007388 */ /* 0x004fe20000000400 */
[----:B------:R-:W-:Y:S02]  /*2e620*/  STS.U16 [R0+0x2700], R14 ;  /* 0x0027000e00007388 */ /* 0x000fe40000000400 */
[----:B------:R-:W-:Y:S02]  /*2e630*/  STS.U16 [R0+0x4400], R15 ;  /* 0x0044000f00007388 */ /* 0x000fe40000000400 */
[----:B------:R-:W-:Y:S01]  /*2e640*/  STS.U16 [R0+0x4500], R3 ;  /* 0x0045000300007388 */ /* 0x000fe20000000400 */
[----:B------:R-:W-:Y:S01]  /*2e650*/  STS.U16 [R0+0x4600], R4 ;  /* 0x0046000400007388 */ /* 0x000fe20000000400 */
        /* <DEDUP_REMOVED lines=12> */
[----:B------:R0:W-:Y:S02]  /*2e720*/  STS.U16 [R0+0xa700], R20 ;  /* 0x00a7001400007388 */ /* 0x0001e40000000400 */
[----:B------:R-:W-:Y:S02]  /*2e730*/  STS.U16 [R0+0xc400], R21 ;  /* 0x00c4001500007388 */ /* 0x000fe40000000400 */
[----:B------:R1:W-:Y:S01]  /*2e740*/  STS.U16 [R0+0xc500], R22 ;  /* 0x00c5001600007388 */ /* 0x0003e20000000400 */
[----:B0-----:R-:W2:Y:S01]  /*2e750*/  LDL.LU R20, [R1+0x388] ;  /* 0x0003880001147983 */ /* 0x001ea20000300800 */
[----:B-1----:R-:W3:Y:S03]  /*2e760*/  LDL.LU R22, [R1+0x30c] ;  /* 0x00030c0001167983 */ /* 0x002ee60000300800 */
[----:B---3--:R0:W-:Y:S04]  /*2e770*/  STL [R1+0x7448], R22 ;  /* 0x0074481601007387 */ /* 0x0081e80000100800 */
[----:B0-----:R-:W3:Y:S04]  /*2e780*/  LDL.LU R22, [R1+0x380] ;  /* 0x0003800001167983 */ /* 0x001ee80000300800 */
[----:B------:R-:W-:Y:S01]  /*2e790*/  STS.U16 [R0+0xc600], R23 ;  /* 0x00c6001700007388 */ /* 0x000fe20000000400 */
[----:B------:R-:W-:Y:S02]  /*2e7a0*/  STS.U16 [R0+0xc700], R24 ;  /* 0x00c7001800007388 */ /* 0x000fe40000000400 */
[----:B------:R-:W-:Y:S01]  /*2e7b0*/  STS.U16 [R0+0xe400], R25 ;  /* 0x00e4001900007388 */ /* 0x000fe20000000400 */
[----:B---3--:R0:W-:Y:S04]  /*2e7c0*/  STL [R1+0x744c], R22 ;  /* 0x00744c1601007387 */ /* 0x0081e80000100800 */
[----:B0-----:R-:W3:Y:S01]  /*2e7d0*/  LDL.LU R22, [R1+0x384] ;  /* 0x0003840001167983 */ /* 0x001ee20000300800 */
[----:B------:R-:W4:Y:S02]  /*2e7e0*/  LDL.LU R23, [R1+0x308] ;  /* 0x0003080001177983 */ /* 0x000f240000300800 */
[----:B------:R-:W4:Y:S02]  /*2e7f0*/  LDL.LU R24, [R1+0x304] ;  /* 0x0003040001187983 */ /* 0x000f240000300800 */
[----:B------:R-:W4:Y:S01]  /*2e800*/  LDL.LU R25, [R1+0x300] ;  /* 0x0003000001197983 */ /* 0x000f220000300800 */
[----:B------:R-:W4:Y:S01]  /*2e810*/  LDL.LU R2, [R1+0x28c] ;  /* 0x00028c0001027983 */ /* 0x000f220000300800 */
        /* <DEDUP_REMOVED lines=21> */
[----:B------:R-:W4:Y:S01]  /*2e970*/  LDL.LU R21, [R1+0x44] ;  /* 0x0000440001157983 */ /* 0x000f220000300800 */
[----:B--2---:R0:W-:Y:S04]  /*2e980*/  STS.U16 [R0+0xe500], R20 ;  /* 0x00e5001400007388 */ /* 0x0041e80000000400 */
[----:B0-----:R-:W3:Y:S04]  /*2e990*/  LDL.LU R20, [R1+0x40] ;  /* 0x0000400001147983 */ /* 0x001ee80000300800 */
[----:B---3--:R0:W-:Y:S04]  /*2e9a0*/  STS.U16 [R0+0xe600], R22 ;  /* 0x00e6001600007388 */ /* 0x0081e80000000400 */
[----:B0-----:R-:W3:Y:S04]  /*2e9b0*/  LDL.LU R22, [R1+0x744c] ;  /* 0x00744c0001167983 */ /* 0x001ee80000300800 */
[----:B---3--:R0:W-:Y:S04]  /*2e9c0*/  STS.U16 [R0+0xe700], R22 ;  /* 0x00e7001600007388 */ /* 0x0081e80000000400 */
[----:B0-----:R-:W3:Y:S04]  /*2e9d0*/  LDL.LU R22, [R1+0x7448] ;  /* 0x0074480001167983 */ /* 0x001ee80000300800 */
[----:B---3--:R0:W-:Y:S01]  /*2e9e0*/  STS.U16 [R0+0x10400], R22 ;  /* 0x0104001600007388 */ /* 0x0081e20000000400 */
[----:B----4-:R1:W-:Y:S02]  /*2e9f0*/  STS.U16 [R0+0x10500], R23 ;  /* 0x0105001700007388 */ /* 0x0103e40000000400 */
[----:B------:R3:W-:Y:S02]  /*2ea00*/  STS.U16 [R0+0x10600], R24 ;  /* 0x0106001800007388 */ /* 0x0007e40000000400 */
[----:B------:R4:W-:Y:S01]  /*2ea10*/  STS.U16 [R0+0x10700], R25 ;  /* 0x0107001900007388 */ /* 0x0009e20000000400 */
[----:B0-----:R-:W2:Y:S01]  /*2ea20*/  LDL.LU R22, [R1+0x7444] ;  /* 0x0074440001167983 */ /* 0x001ea20000300800 */
[----:B-1----:R-:W2:Y:S02]  /*2ea30*/  LDL.LU R23, [R1+0x7440] ;  /* 0x0074400001177983 */ /* 0x002ea40000300800 */
[----:B---3--:R-:W3:Y:S02]  /*2ea40*/  LDL.LU R24, [R1+0x743c] ;  /* 0x00743c0001187983 */ /* 0x008ee40000300800 */
[----:B----4-:R-:W4:Y:S01]  /*2ea50*/  LDL.LU R25, [R1+0x7438] ;  /* 0x0074380001197983 */ /* 0x010f220000300800 */
        /* <DEDUP_REMOVED lines=24> */
[----:B----4-:R-:W-:Y:S04]  /*2ebe0*/  STS.U16 [R0+0x1e400], R25 ;  /* 0x01e4001900007388 */ /* 0x010fe80000000400 */
[----:B------:R-:W-:Y:S01]  /*2ebf0*/  STL [R1+0x7394], R25 ;  /* 0x0073941901007387 */ /* 0x000fe20000100800 */
[----:B---3--:R-:W-:Y:S02]  /*2ec00*/  STS.U16 [R0+0x1e500], R24 ;  /* 0x01e5001800007388 */ /* 0x008fe40000000400 */
[----:B------:R0:W-:Y:S02]  /*2ec10*/  STL [R1+0x7398], R24 ;  /* 0x0073981801007387 */ /* 0x0001e40000100800 */
[----:B0-----:R-:W3:Y:S04]  /*2ec20*/  LDL.LU R24, [R1+0x7f0] ;  /* 0x0007f00001187983 */ /* 0x001ee80000300800 */
[----:B------:R-:W0:Y:S01]  /*2ec30*/  S2R R21, SR_TID.X ;  /* 0x0000000000157919 */ /* 0x000e220000002100 */
[----:B--2---:R-:W-:Y:S03]  /*2ec40*/  STS.U16 [R0+0x1e600], R23 ;  /* 0x01e6001700007388 */ /* 0x004fe60000000400 */
[----:B---3--:R1:W-:Y:S04]  /*2ec50*/  STL [R1+0x7430], R24 ;  /* 0x0074301801007387 */ /* 0x0083e80000100800 */
[----:B-1----:R-:W2:Y:S01]  /*2ec60*/  LDL.LU R24, [R1+0x7fc] ;  /* 0x0007fc0001187983 */ /* 0x002ea20000300800 */
[----:B0-----:R-:W-:-:S05]  /*2ec70*/  LOP3.LUT R21, R21, 0x7f, RZ, 0xc0, !PT ;  /* 0x0000007f15157812 */ /* 0x001fca00078ec0ff */
[----:B------:R-:W-:Y:S02]  /*2ec80*/  IMAD.SHL.U32 R0, R21, 0x2, RZ ;  /* 0x0000000215007824 */ /* 0x000fe400078e00ff */
[----:B------:R-:W0:Y:S04]  /*2ec90*/  S2R R21, SR_TID.X ;  /* 0x0000000000157919 */ /* 0x000e280000002100 */
[----:B--2---:R0:W-:Y:S01]  /*2eca0*/  STL [R1+0x7434], R24 ;  /* 0x0074341801007387 */ /* 0x0041e20000100800 */
[----:B------:R-:W2:Y:S02]  /*2ecb0*/  LDL.LU R25, [R1+0x770] ;  /* 0x0007700001197983 */ /* 0x000ea40000300800 */
[----:B------:R-:W3:Y:S02]  /*2ecc0*/  LDL.LU R2, [R1+0x76c] ;  /* 0x00076c0001027983 */ /* 0x000ee40000300800 */
[----:B------:R-:W4:Y:S01]  /*2ecd0*/  LDL.LU R26, [R1+0x768] ;  /* 0x00076800011a7983 */ /* 0x000f220000300800 */
        /* <DEDUP_REMOVED lines=9> */
[----:B0-----:R-:W-:Y:S01]  /*2ed70*/  LOP3.LUT R24, R21, 0x7f, RZ, 0xc0, !PT ;  /* 0x0000007f15187812 */ /* 0x001fe200078ec0ff */
[----:B------:R-:W2:Y:S02]  /*2ed80*/  LDL.LU R6, [R1+0x5c0] ;  /* 0x0005c00001067983 */ /* 0x000ea40000300800 */
[----:B------:R-:W2:Y:S01]  /*2ed90*/  LDL.LU R7, [R1+0x4fc] ;  /* 0x0004fc0001077983 */ /* 0x000ea20000300800 */
[----:B------:R-:W2:Y:S01]  /*2eda0*/  LDL.LU R8, [R1+0x4f8] ;  /* 0x0004f80001087983 */ /* 0x000ea20000300800 */
[----:B------:R-:W2:Y:S02]  /*2edb0*/  LDL.LU R9, [R1+0x4f4] ;  /* 0x0004f40001097983 */ /* 0x000ea40000300800 */
[----:B------:R-:W2:Y:S02]  /*2edc0*/  LDL.LU R10, [R1+0x47c] ;  /* 0x00047c00010a7983 */ /* 0x000ea40000300800 */
[----:B------:R-:W-:Y:S01]  /*2edd0*/  IMAD.SHL.U32 R24, R24, 0x2, RZ ;  /* 0x0000000218187824 */ /* 0x000fe200078e00ff */
[----:B------:R-:W2:Y:S01]  /*2ede0*/  LDL.LU R11, [R1+0x478] ;  /* 0x00047800010b7983 */ /* 0x000ea20000300800 */
[----:B------:R-:W2:Y:S02]  /*2edf0*/  LDL.LU R12, [R1+0x474] ;  /* 0x00047400010c7983 */ /* 0x000ea40000300800 */
[----:B------:R-:W2:Y:S02]  /*2ee00*/  LDL.LU R16, [R1+0x470] ;  /* 0x0004700001107983 */ /* 0x000ea40000300800 */
[----:B------:R-:W2:Y:S01]  /*2ee10*/  LDL.LU R17, [R1+0x3fc] ;  /* 0x0003fc0001117983 */ /* 0x000ea20000300800 */
[----:B------:R-:W2:Y:S01]  /*2ee20*/  LDL.LU R18, [R1+0x3f8] ;  /* 0x0003f80001127983 */ /* 0x000ea20000300800 */
[----:B------:R-:W-:Y:S01]  /*2ee30*/  LOP3.LUT R24, R24, 0x10, RZ, 0x3c, !PT ;  /* 0x0000001018187812 */ /* 0x000fe200078e3cff */
[----:B------:R-:W2:Y:S02]  /*2ee40*/  LDL.LU R19, [R1+0x3f4] ;  /* 0x0003f40001137983 */ /* 0x000ea40000300800 */
[----:B------:R-:W2:Y:S01]  /*2ee50*/  LDL.LU R20, [R1+0x3f0] ;  /* 0x0003f00001147983 */ /* 0x000ea20000300800 */
[----:B------:R-:W2:Y:S01]  /*2ee60*/  LDL.LU R21, [R1+0x37c] ;  /* 0x00037c0001157983 */ /* 0x000ea20000300800 */
[----:B------:R0:W-:Y:S03]  /*2ee70*/  STL [R1+0x739c], R23 ;  /* 0x00739c1701007387 */ /* 0x0001e60000100800 */
[----:B------:R1:W-:Y:S04]  /*2ee80*/  STS.U16 [R24+0x1e700], R22 ;  /* 0x01e7001618007388 */ /* 0x0003e80000000400 */
[----:B0-----:R-:W2:Y:S01]  /*2ee90*/  LDL.LU R23, [R1+0x7f4] ;  /* 0x0007f40001177983 */ /* 0x001ea20000300800 */
[----:B-1----:R-:W2:Y:S01]  /*2eea0*/  LDL.LU R24, [R1+0x7434] ;  /* 0x0074340001187983 */ /* 0x002ea20000300800 */
[----:B------:R-:W-:Y:S01]  /*2eeb0*/  LOP3.LUT R0, R0, 0x20, RZ, 0x3c, !PT ;  /* 0x0000002000007812 */ /* 0x000fe200078e3cff */
[----:B------:R0:W-:Y:S02]  /*2eec0*/  STL [R1+0x73a0], R22 ;  /* 0x0073a01601007387 */ /* 0x0001e40000100800 */
[----:B0-----:R-:W3:Y:S04]  /*2eed0*/  LDL.LU R22, [R1+0x7f8] ;  /* 0x0007f80001167983 */ /* 0x001ee80000300800 */
[----:B--2---:R0:W-:Y:S04]  /*2eee0*/  STS.U16 [R0+0x800], R24 ;  /* 0x0008001800007388 */ /* 0x0041e80000000400 */
[----:B0-----:R-:W2:Y:S04]  /*2eef0*/  LDL.LU R24, [R1+0x7430] ;  /* 0x0074300001187983 */ /* 0x001ea80000300800 */
[----:B---3--:R-:W-:Y:S01]  /*2ef00*/  STS.U16 [R0+0x900], R22 ;  /* 0x0009001600007388 */ /* 0x008fe20000000400 */
[----:B------:R-:W-:Y:S03]  /*2ef10*/  STS.U16 [R0+0xa00], R23 ;  /* 0x000a001700007388 */ /* 0x000fe60000000400 */
[----:B--2---:R-:W-:Y:S01]  /*2ef20*/  STS.U16 [R0+0xb00], R24 ;  /* 0x000b001800007388 */ /* 0x004fe20000000400 */
[----:B------:R-:W-:Y:S02]  /*2ef30*/  STS.U16 [R0+0x2800], R25 ;  /* 0x0028001900007388 */ /* 0x000fe40000000400 */
[----:B------:R-:W-:Y:S02]  /*2ef40*/  STS.U16 [R0+0x2900], R2 ;  /* 0x0029000200007388 */ /* 0x000fe40000000400 */
[----:B----4-:R-:W-:Y:S01]  /*2ef50*/  STS.U16 [R0+0x2a00], R26 ;  /* 0x002a001a00007388 */ /* 0x010fe20000000400 */
        /* <DEDUP_REMOVED lines=16> */
[----:B------:R0:W-:Y:S01]  /*2f060*/  STS.U16 [R0+0xab00], R16 ;  /* 0x00ab001000007388 */ /* 0x0001e20000000400 */
[----:B------:R-:W-:Y:S02]  /*2f070*/  STS.U16 [R0+0xc800], R17 ;  /* 0x00c8001100007388 */ /* 0x000fe40000000400 */
[----:B------:R1:W-:Y:S01]  /*2f080*/  STS.U16 [R0+0xc900], R18 ;  /* 0x00c9001200007388 */ /* 0x0003e20000000400 */
[----:B0-----:R-:W2:Y:S01]  /*2f090*/  LDL.LU R16, [R1+0x378] ;  /* 0x0003780001107983 */ /* 0x001ea20000300800 */
[----:B-1----:R-:W3:Y:S03]  /*2f0a0*/  LDL.LU R18, [R1+0x2fc] ;  /* 0x0002fc0001127983 */ /* 0x002ee60000300800 */
[----:B---3--:R0:W-:Y:S04]  /*2f0b0*/  STL [R1+0x7428], R18 ;  /* 0x0074281201007387 */ /* 0x0081e80000100800 */
[----:B0-----:R-:W3:Y:S01]  /*2f0c0*/  LDL.LU R18, [R1+0x370] ;  /* 0x0003700001127983 */ /* 0x001ee20000300800 */
[----:B------:R-:W-:Y:S02]  /*2f0d0*/  STS.U16 [R0+0xca00], R19 ;  /* 0x00ca001300007388 */ /* 0x000fe40000000400 */
        /* <DEDUP_REMOVED lines=73> */
[----:B------:R-:W0:Y:S04]  /*2f570*/  S2R R17, SR_TID.X ;  /* 0x0000000000117919 */ /* 0x000e280000002100 */
[----:B---3--:R1:W-:Y:S04]  /*2f580*/  STL [R1+0x7410], R20 ;  /* 0x0074101401007387 */ /* 0x0083e80000100800 */
[----:B-1----:R-:W3:Y:S01]  /*2f590*/  LDL.LU R20, [R1+0x7ec] ;  /* 0x0007ec0001147983 */ /* 0x002ee20000300800 */
[----:B0-----:R-:W-:-:S05]  /*2f5a0*/  LOP3.LUT R17, R17, 0x7f, RZ, 0xc0, !PT ;  /* 0x0000007f11117812 */ /* 0x001fca00078ec0ff */
[----:B------:R-:W-:Y:S02]  /*2f5b0*/  IMAD.SHL.U32 R2, R17, 0x2, RZ ;  /* 0x0000000211027824 */ /* 0x000fe400078e00ff */
[----:B------:R-:W0:Y:S04]  /*2f5c0*/  S2R R17, SR_TID.X ;  /* 0x0000000000117919 */ /* 0x000e280000002100 */
[----:B--2---:R-:W-:Y:S04]  /*2f5d0*/  STS.U16 [R0+0x1ea00], R19 ;  /* 0x01ea001300007388 */ /* 0x004fe80000000400 */
[----:B---3--:R0:W-:Y:S01]  /*2f5e0*/  STL [R1+0x7414], R20 ;  /* 0x0074141401007387 */ /* 0x0081e20000100800 */
        /* <DEDUP_REMOVED lines=52> */
[----:B------:R0:W-:Y:S03]  /*2f930*/  STS.U16 [R2+0x8c00], R0 ;  /* 0x008c000002007388 */ /* 0x0001e60000000400 */
[----:B0-----:R-:W2:Y:S04]  /*2f940*/  LDL.LU R0, [R1+0x2ec] ;  /* 0x0002ec0001007983 */ /* 0x001ea80000300800 */
[----:B--2---:R0:W-:Y:S04]  /*2f950*/  STL [R1+0x7404], R0 ;  /* 0x0074040001007387 */ /* 0x0041e80000100800 */
[----:B0-----:R-:W2:Y:S04]  /*2f960*/  LDL.LU R0, [R1+0x360] ;  /* 0x0003600001007983 */ /* 0x001ea80000300800 */
[----:B--2---:R0:W-:Y:S04]  /*2f970*/  STL [R1+0x7408], R0 ;  /* 0x0074080001007387 */ /* 0x0041e80000100800 */
[----:B0-----:R-:W2:Y:S01]  /*2f980*/  LDL.LU R0, [R1+0x364] ;  /* 0x0003640001007983 */ /* 0x001ea20000300800 */
        /* <DEDUP_REMOVED lines=41> */
[----:B--2---:R0:W-:Y:S04]  /*2fc20*/  STS.U16 [R2+0xed00], R0 ;  /* 0x00ed000002007388 */ /* 0x0041e80000000400 */
[----:B0-----:R-:W2:Y:S04]  /*2fc30*/  LDL.LU R0, [R1+0x740c] ;  /* 0x00740c0001007983 */ /* 0x001ea80000300800 */
[----:B--2---:R0:W-:Y:S04]  /*2fc40*/  STS.U16 [R2+0xee00], R0 ;  /* 0x00ee000002007388 */ /* 0x0041e80000000400 */
[----:B0-----:R-:W2:Y:S04]  /*2fc50*/  LDL.LU R0, [R1+0x7408] ;  /* 0x0074080001007983 */ /* 0x001ea80000300800 */
[----:B--2---:R0:W-:Y:S04]  /*2fc60*/  STS.U16 [R2+0xef00], R0 ;  /* 0x00ef000002007388 */ /* 0x0041e80000000400 */
[----:B0-----:R-:W2:Y:S04]  /*2fc70*/  LDL.LU R0, [R1+0x7404] ;  /* 0x0074040001007983 */ /* 0x001ea80000300800 */
[----:B--2---:R0:W-:Y:S01]  /*2fc80*/  STS.U16 [R2+0x10c00], R0 ;  /* 0x010c000002007388 */ /* 0x0041e20000000400 */
[----:B---3--:R1:W-:Y:S02]  /*2fc90*/  STS.U16 [R2+0x10d00], R11 ;  /* 0x010d000b02007388 */ /* 0x0083e40000000400 */
[----:B----4-:R2:W-:Y:S02]  /*2fca0*/  STS.U16 [R2+0x10e00], R12 ;  /* 0x010e000c02007388 */ /* 0x0105e40000000400 */
[----:B------:R3:W-:Y:S01]  /*2fcb0*/  STS.U16 [R2+0x10f00], R16 ;  /* 0x010f001002007388 */ /* 0x0007e20000000400 */
[----:B------:R3:W-:Y:S04]  /*2fcc0*/  STS.U16 [R2+0x12c00], R17 ;  /* 0x012c001102007388 */ /* 0x0007e80000000400 */
[----:B0-----:R-:W4:Y:S01]  /*2fcd0*/  LDL.LU R0, [R1+0x7400] ;  /* 0x0074000001007983 */ /* 0x001f220000300800 */
[----:B-1----:R-:W4:Y:S02]  /*2fce0*/  LDL.LU R11, [R1+0x73fc] ;  /* 0x0073fc00010b7983 */ /* 0x002f240000300800 */
[----:B--2---:R-:W2:Y:S02]  /*2fcf0*/  LDL.LU R12, [R1+0x73f8] ;  /* 0x0073f800010c7983 */ /* 0x004ea40000300800 */
[----:B---3--:R-:W3:Y:S01]  /*2fd00*/  LDL.LU R16, [R1+0x73f4] ;  /* 0x0073f40001107983 */ /* 0x008ee20000300800 */
[----:B------:R-:W2:Y:S04]  /*2fd10*/  LDL.LU R17, [R1+0x73f0] ;  /* 0x0073f00001117983 */ /* 0x000ea80000300800 */
[----:B------:R0:W-:Y:S01]  /*2fd20*/  STS.U16 [R2+0x12d00], R18 ;  /* 0x012d001202007388 */ /* 0x0001e20000000400 */
[----:B------:R1:W-:Y:S02]  /*2fd30*/  STS.U16 [R2+0x12e00], R19 ;  /* 0x012e001302007388 */ /* 0x0003e40000000400 */
[----:B------:R1:W-:Y:S02]  /*2fd40*/  STS.U16 [R2+0x12f00], R20 ;  /* 0x012f001402007388 */ /* 0x0003e40000000400 */
[----:B------:R1:W-:Y:S01]  /*2fd50*/  STS.U16 [R2+0x14c00], R21 ;  /* 0x014c001502007388 */ /* 0x0003e20000000400 */
[----:B------:R1:W-:Y:S01]  /*2fd60*/  STS.U16 [R2+0x14d00], R22 ;  /* 0x014d001602007388 */ /* 0x0003e20000000400 */
[----:B------:R1:W-:Y:S02]  /*2fd70*/  STS.U16 [R2+0x14e00], R23 ;  /* 0x014e001702007388 */ /* 0x0003e40000000400 */
[----:B------:R-:W-:Y:S02]  /*2fd80*/  STS.U16 [R2+0x14f00], R24 ;  /* 0x014f001802007388 */ /* 0x000fe40000000400 */
[----:B------:R-:W-:Y:S01]  /*2fd90*/  STS.U16 [R2+0x16c00], R25 ;  /* 0x016c001902007388 */ /* 0x000fe20000000400 */
[----:B------:R-:W-:Y:S01]  /*2fda0*/  STS.U16 [R2+0x16d00], R26 ;  /* 0x016d001a02007388 */ /* 0x000fe20000000400 */
[----:B------:R-:W-:Y:S02]  /*2fdb0*/  STS.U16 [R2+0x16e00], R27 ;  /* 0x016e001b02007388 */ /* 0x000fe40000000400 */
[----:B------:R-:W-:Y:S01]  /*2fdc0*/  STS.U16 [R2+0x16f00], R28 ;  /* 0x016f001c02007388 */ /* 0x000fe20000000400 */
[----:B0-----:R-:W3:Y:S01]  /*2fdd0*/  LDL.LU R18, [R1+0x7dc] ;  /* 0x0007dc0001127983 */ /* 0x001ee20000300800 */
[----:B------:R-:W-:Y:S02]  /*2fde0*/  STS.U16 [R2+0x18c00], R29 ;  /* 0x018c001d02007388 */ /* 0x000fe40000000400 */
[----:B-1----:R-:W3:Y:S01]  /*2fdf0*/  LDL.LU R19, [R1+0x7d8] ;  /* 0x0007d80001137983 */ /* 0x002ee20000300800 */
[----:B------:R0:W-:Y:S04]  /*2fe00*/  STS.U16 [R2+0x18d00], R13 ;  /* 0x018d000d02007388 */ /* 0x0001e80000000400 */
[----:B------:R-:W3:Y:S04]  /*2fe10*/  LDL.LU R20, [R1+0x7d4] ;  /* 0x0007d40001147983 */ /* 0x000ee80000300800 */
[----:B------:R-:W-:Y:S01]  /*2fe20*/  STS.U16 [R2+0x18e00], R14 ;  /* 0x018e000e02007388 */ /* 0x000fe20000000400 */
[----:B------:R-:W3:Y:S02]  /*2fe30*/  LDL.LU R21, [R1+0x7d0] ;  /* 0x0007d00001157983 */ /* 0x000ee40000300800 */
[----:B------:R1:W-:Y:S02]  /*2fe40*/  STS.U16 [R2+0x18f00], R15 ;  /* 0x018f000f02007388 */ /* 0x0003e40000000400 */
[----:B------:R-:W3:Y:S01]  /*2fe50*/  LDL.LU R22, [R1+0x750] ;  /* 0x0007500001167983 */ /* 0x000ee20000300800 */
[----:B------:R1:W-:Y:S04]  /*2fe60*/  STS.U16 [R2+0x1ac00], R3 ;  /* 0x01ac000302007388 */ /* 0x0003e80000000400 */
[----:B------:R-:W3:Y:S01]  /*2fe70*/  LDL.LU R23, [R1+0x74c] ;  /* 0x00074c0001177983 */ /* 0x000ee20000300800 */
[----:B------:R-:W-:Y:S02]  /*2fe80*/  STS.U16 [R2+0x1ad00], R4 ;  /* 0x01ad000402007388 */ /* 0x000fe40000000400 */
[----:B0-----:R-:W3:Y:S01]  /*2fe90*/  LDL.LU R13, [R1+0x748] ;  /* 0x00074800010d7983 */ /* 0x001ee20000300800 */
[----:B------:R-:W-:Y:S04]  /*2fea0*/  STS.U16 [R2+0x1ae00], R5 ;  /* 0x01ae000502007388 */ /* 0x000fe80000000400 */
[----:B------:R-:W-:Y:S04]  /*2feb0*/  STS.U16 [R2+0x1af00], R6 ;  /* 0x01af000602007388 */ /* 0x000fe80000000400 */
[----:B-1----:R-:W3:Y:S01]  /*2fec0*/  LDL.LU R15, [R1+0x740] ;  /* 0x00074000010f7983 */ /* 0x002ee20000300800 */
[----:B------:R-:W-:Y:S02]  /*2fed0*/  STS.U16 [R2+0x1cc00], R7 ;  /* 0x01cc000702007388 */ /* 0x000fe40000000400 */
[----:B------:R-:W-:Y:S01]  /*2fee0*/  STS.U16 [R2+0x1cd00], R8 ;  /* 0x01cd000802007388 */ /* 0x000fe20000000400 */
[----:B------:R-:W3:Y:S01]  /*2fef0*/  LDL.LU R3, [R1+0x6c0] ;  /* 0x0006c00001037983 */ /* 0x000ee20000300800 */
[----:B------:R-:W-:Y:S02]  /*2ff00*/  STS.U16 [R2+0x1ce00], R9 ;  /* 0x01ce000902007388 */ /* 0x000fe40000000400 */
[----:B------:R-:W-:Y:S01]  /*2ff10*/  STS.U16 [R2+0x1cf00], R10 ;  /* 0x01cf000a02007388 */ /* 0x000fe20000000400 */
[----:B----4-:R-:W-:Y:S01]  /*2ff20*/  LOP3.LUT R0, R0, 0x7f, RZ, 0xc0, !PT ;  /* 0x0000007f00007812 */ /* 0x010fe200078ec0ff */
[----:B--2---:R-:W-:Y:S01]  /*2ff30*/  STL [R1+0x73c4], R17 ;  /* 0x0073c41101007387 */ /* 0x004fe20000100800 */
[----:B---3--:R-:W-:Y:S03]  /*2ff40*/  STL [R1+0x73c8], R16 ;  /* 0x0073c81001007387 */ /* 0x008fe60000100800 */
[----:B------:R-:W-:Y:S01]  /*2ff50*/  STL [R1+0x73d0], R12 ;  /* 0x0073d00c01007387 */ /* 0x000fe20000100800 */
[----:B------:R-:W2:Y:S03]  /*2ff60*/  LDL.LU R24, [R1+0x6bc] ;  /* 0x0006bc0001187983 */ /* 0x000ea60000300800 */
[----:B------:R0:W-:Y:S04]  /*2ff70*/  STS.U16 [R2+0x1ec00], R17 ;  /* 0x01ec001102007388 */ /* 0x0001e80000000400 */
[----:B------:R-:W3:Y:S01]  /*2ff80*/  LDL.LU R25, [R1+0x6b8] ;  /* 0x0006b80001197983 */ /* 0x000ee20000300800 */
[----:B0-----:R-:W-:-:S03]  /*2ff90*/  IMAD.SHL.U32 R17, R0, 0x2, RZ ;  /* 0x0000000200117824 */ /* 0x001fc600078e00ff */
[----:B------:R-:W4:Y:S01]  /*2ffa0*/  LDL.LU R2, [R1+0x6b0] ;  /* 0x0006b00001027983 */ /* 0x000f220000300800 */
[----:B------:R-:W4:Y:S02]  /*2ffb0*/  LDL.LU R26, [R1+0x630] ;  /* 0x00063000011a7983 */ /* 0x000f240000300800 */
[----:B------:R-:W4:Y:S02]  /*2ffc0*/  LDL.LU R27, [R1+0x62c] ;  /* 0x00062c00011b7983 */ /* 0x000f240000300800 */
[----:B------:R-:W4:Y:S01]  /*2ffd0*/  LDL.LU R28, [R1+0x628] ;  /* 0x00062800011c7983 */ /* 0x000f220000300800 */
[----:B------:R-:W4:Y:S01]  /*2ffe0*/  LDL.LU R29, [R1+0x620] ;  /* 0x00062000011d7983 */ /* 0x000f220000300800 */
[----:B------:R-:W-:Y:S01]  /*2fff0*/  LOP3.LUT R17, R17, 0x30, RZ, 0x3c, !PT ;  /* 0x0000003011117812 */ /* 0x000fe200078e3cff */
[----:B------:R-:W4:Y:S02]  /*30000*/  LDL.LU R14, [R1+0x4e0] ;  /* 0x0004e000010e7983 */ /* 0x000f240000300800 */
[----:B------:R-:W4:Y:S01]  /*30010*/  LDL.LU R4, [R1+0x4dc] ;  /* 0x0004dc0001047983 */ /* 0x000f220000300800 */
[----:B------:R-:W4:Y:S01]  /*30020*/  LDL.LU R5, [R1+0x4d8] ;  /* 0x0004d80001057983 */ /* 0x000f220000300800 */
[----:B------:R-:W4:Y:S02]  /*30030*/  LDL.LU R6, [R1+0x4d0] ;  /* 0x0004d00001067983 */ /* 0x000f240000300800 */
[----:B------:R-:W4:Y:S01]  /*30040*/  LDL.LU R7, [R1+0x45c] ;  /* 0x00045c0001077983 */ /* 0x000f220000300800 */
[----:B------:R-:W-:Y:S01]  /*30050*/  STS.U16 [R17+0x1ed00], R16 ;  /* 0x01ed001011007388 */ /* 0x000fe20000000400 */
[----:B------:R-:W4:Y:S02]  /*30060*/  LDL.LU R8, [R1+0x458] ;  /* 0x0004580001087983 */ /* 0x000f240000300800 */
[----:B------:R0:W-:Y:S02]  /*30070*/  STS.U16 [R17+0x1ee00], R12 ;  /* 0x01ee000c11007388 */ /* 0x0001e40000000400 */
[----:B------:R-:W4:Y:S01]  /*30080*/  LDL.LU R9, [R1+0x454] ;  /* 0x0004540001097983 */ /* 0x000f220000300800 */
[----:B------:R-:W4:Y:S01]  /*30090*/  LDL.LU R10, [R1+0x44c] ;  /* 0x00044c00010a7983 */ /* 0x000f220000300800 */
[----:B0-----:R-:W-:-:S03]  /*300a0*/  IMAD.SHL.U32 R12, R0, 0x2, RZ ;  /* 0x00000002000c7824 */ /* 0x001fc600078e00ff */
[----:B------:R-:W4:Y:S02]  /*300b0*/  LDL.LU R0, [R1+0x3dc] ;  /* 0x0003dc0001007983 */ /* 0x000f240000300800 */
[----:B------:R-:W-:Y:S02]  /*300c0*/  LOP3.LUT R12, R12, 0x40, RZ, 0x3c, !PT ;  /* 0x000000400c0c7812 */ /* 0x000fe400078e3cff */
[----:B------:R-:W-:Y:S04]  /*300d0*/  STS.U16 [R17+0x1ef00], R11 ;  /* 0x01ef000b11007388 */ /* 0x000fe80000000400 */
[----:B------:R-:W-:Y:S01]  /*300e0*/  STS.U16 [R12+0x1000], R18 ;  /* 0x001000120c007388 */ /* 0x000fe20000000400 */
[----:B------:R-:W-:Y:S02]  /*300f0*/  STS.U16 [R12+0x1100], R19 ;  /* 0x001100130c007388 */ /* 0x000fe40000000400 */
[----:B------:R-:W-:Y:S02]  /*30100*/  STS.U16 [R12+0x1200], R20 ;  /* 0x001200140c007388 */ /* 0x000fe40000000400 */
[----:B------:R-:W-:Y:S01]  /*30110*/  STS.U16 [R12+0x1300], R21 ;  /* 0x001300150c007388 */ /* 0x000fe20000000400 */
[----:B------:R-:W-:Y:S01]  /*30120*/  STS.U16 [R12+0x3000], R22 ;  /* 0x003000160c007388 */ /* 0x000fe20000000400 */
[----:B------:R-:W-:Y:S02]  /*30130*/  STS.U16 [R12+0x3100], R23 ;  /* 0x003100170c007388 */ /* 0x000fe40000000400 */
[----:B------:R0:W-:Y:S02]  /*30140*/  STS.U16 [R12+0x3200], R13 ;  /* 0x0032000d0c007388 */ /* 0x0001e40000000400 */
[----:B------:R1:W-:Y:S01]  /*30150*/  STS.U16 [R12+0x3300], R15 ;  /* 0x0033000f0c007388 */ /* 0x0003e20000000400 */
[----:B------:R1:W-:Y:S04]  /*30160*/  STS.U16 [R12+0x5000], R3 ;  /* 0x005000030c007388 */ /* 0x0003e80000000400 */
[----:B------:R-:W-:Y:S04]  /*30170*/  STL [R1+0x73d4], R11 ;  /* 0x0073d40b01007387 */ /* 0x000fe80000100800 */
[----:B0-----:R-:W4:Y:S01]  /*30180*/  LDL.LU R13, [R1+0x3d8] ;  /* 0x0003d800010d7983 */ /* 0x001f220000300800 */
[----:B-1----:R-:W4:Y:S02]  /*30190*/  LDL.LU R15, [R1+0x3d4] ;  /* 0x0003d400010f7983 */ /* 0x002f240000300800 */
[----:B------:R-:W4:Y:S01]  /*301a0*/  LDL.LU R3, [R1+0x3cc] ;  /* 0x0003cc0001037983 */ /* 0x000f220000300800 */
[----:B--2---:R-:W-:Y:S01]  /*301b0*/  STS.U16 [R12+0x5100], R24 ;  /* 0x005100180c007388 */ /* 0x004fe20000000400 */
[----:B---3--:R-:W-:Y:S03]  /*301c0*/  STS.U16 [R12+0x5200], R25 ;  /* 0x005200190c007388 */ /* 0x008fe60000000400 */
[----:B----4-:R-:W-:Y:S01]  /*301d0*/  STS.U16 [R12+0x5300], R2 ;  /* 0x005300020c007388 */ /* 0x010fe20000000400 */
[----:B------:R-:W-:Y:S02]  /*301e0*/  STS.U16 [R12+0x7000], R26 ;  /* 0x0070001a0c007388 */ /* 0x000fe40000000400 */
[----:B------:R-:W-:Y:S02]  /*301f0*/  STS.U16 [R12+0x7100], R27 ;  /* 0x0071001b0c007388 */ /* 0x000fe40000000400 */
[----:B------:R-:W-:Y:S01]  /*30200*/  STS.U16 [R12+0x7200], R28 ;  /* 0x0072001c0c007388 */ /* 0x000fe20000000400 */
[----:B------:R-:W-:Y:S01]  /*30210*/  STS.U16 [R12+0x7300], R29 ;  /* 0x0073001d0c007388 */ /* 0x000fe20000000400 */
[----:B------:R0:W-:Y:S02]  /*30220*/  STS.U16 [R12+0x9000], R14 ;  /* 0x0090000e0c007388 */ /* 0x0001e40000000400 */
[----:B------:R-:W-:Y:S01]  /*30230*/  STS.U16 [R12+0x9100], R4 ;  /* 0x009100040c007388 */ /* 0x000fe20000000400 */
[----:B------:R-:W-:Y:S01]  /*30240*/  STS.U16 [R12+0x9200], R5 ;  /* 0x009200050c007388 */ /* 0x000fe20000000400 */
[----:B------:R-:W-:Y:S02]  /*30250*/  STS.U16 [R12+0x9300], R6 ;  /* 0x009300060c007388 */ /* 0x000fe40000000400 */
[----:B------:R1:W-:Y:S01]  /*30260*/  STS.U16 [R12+0xb000], R7 ;  /* 0x00b000070c007388 */ /* 0x0003e20000000400 */
[----:B------:R2:W-:Y:S04]  /*30270*/  STS.U16 [R12+0xb100], R8 ;  /* 0x00b100080c007388 */ /* 0x0005e80000000400 */
[----:B0-----:R-:W3:Y:S01]  /*30280*/  LDL.LU R14, [R1+0x35c] ;  /* 0x00035c00010e7983 */ /* 0x001ee20000300800 */
[----:B------:R0:W-:Y:S02]  /*30290*/  STS.U16 [R12+0xb200], R9 ;  /* 0x00b200090c007388 */ /* 0x0001e40000000400 */
[----:B------:R4:W-:Y:S01]  /*302a0*/  STS.U16 [R12+0xb300], R10 ;  /* 0x00b3000a0c007388 */ /* 0x0009e20000000400 */
[----:B-1----:R-:W3:Y:S01]  /*302b0*/  LDL.LU R7, [R1+0x358] ;  /* 0x0003580001077983 */ /* 0x002ee20000300800 */
[----:B--2---:R-:W2:Y:S03]  /*302c0*/  LDL.LU R8, [R1+0x354] ;  /* 0x0003540001087983 */ /* 0x004ea60000300800 */
[----:B0-----:R-:W2:Y:S04]  /*302d0*/  LDL.LU R9, [R1+0x350] ;  /* 0x0003500001097983 */ /* 0x001ea80000300800 */
[----:B------:R0:W-:Y:S01]  /*302e0*/  STS.U16 [R12+0xd000], R0 ;  /* 0x00d000000c007388 */ /* 0x0001e20000000400 */
[----:B----4-:R-:W4:Y:S03]  /*302f0*/  LDL.LU R10, [R1+0x2dc] ;  /* 0x0002dc00010a7983 */ /* 0x010f260000300800 */
[----:B0-----:R-:W4:Y:S01]  /*30300*/  LDL.LU R0, [R1+0x2d8] ;  /* 0x0002d80001007983 */ /* 0x001f220000300800 */
        /* <DEDUP_REMOVED lines=15> */
[----:B------:R0:W-:Y:S04]  /*30400*/  STS.U16 [R12+0xd100], R13 ;  /* 0x00d1000d0c007388 */ /* 0x0001e80000000400 */
[----:B------:R-:W4:Y:S01]  /*30410*/  LDL.LU R26, [R1+0xd8] ;  /* 0x0000d800011a7983 */ /* 0x000f220000300800 */
[----:B------:R1:W-:Y:S02]  /*30420*/  STS.U16 [R12+0xd200], R15 ;  /* 0x00d2000f0c007388 */ /* 0x0003e40000000400 */
[----:B------:R-:W4:Y:S02]  /*30430*/  LDL.LU R27, [R1+0xd4] ;  /* 0x0000d400011b7983 */ /* 0x000f240000300800 */
[----:B------:R1:W-:Y:S01]  /*30440*/  STS.U16 [R12+0xd300], R3 ;  /* 0x00d300030c007388 */ /* 0x0003e20000000400 */
[----:B------:R-:W4:Y:S01]  /*30450*/  LDL.LU R28, [R1+0xd0] ;  /* 0x0000d000011c7983 */ /* 0x000f220000300800 */
[----:B------:R-:W4:Y:S03]  /*30460*/  LDL.LU R29, [R1+0x7c] ;  /* 0x00007c00011d7983 */ /* 0x000f260000300800 */
[----:B0-----:R-:W4:Y:S01]  /*30470*/  LDL.LU R13, [R1+0x78] ;  /* 0x00007800010d7983 */ /* 0x001f220000300800 */
[----:B-1----:R-:W4:Y:S03]  /*30480*/  LDL.LU R15, [R1+0x74] ;  /* 0x00007400010f7983 */ /* 0x002f260000300800 */
[----:B------:R-:W4:Y:S04]  /*30490*/  LDL.LU R3, [R1+0x70] ;  /* 0x0000700001037983 */ /* 0x000f280000300800 */
[----:B---3--:R0:W-:Y:S04]  /*304a0*/  STS.U16 [R12+0xf000], R14 ;  /* 0x00f0000e0c007388 */ /* 0x0081e80000000400 */
[----:B------:R1:W-:Y:S01]  /*304b0*/  STS.U16 [R12+0xf100], R7 ;  /* 0x00f100070c007388 */ /* 0x0003e20000000400 */
[----:B--2---:R2:W-:Y:S03]  /*304c0*/  STS.U16 [R12+0xf200], R8 ;  /* 0x00f200080c007388 */ /* 0x0045e60000000400 */
[----:B0-----:R-:W3:Y:S04]  /*304d0*/  LDL.LU R14, [R1+0x73ec] ;  /* 0x0073ec00010e7983 */ /* 0x001ee80000300800 */
[----:B------:R0:W-:Y:S01]  /*304e0*/  STS.U16 [R12+0xf300], R9 ;  /* 0x00f300090c007388 */ /* 0x0001e20000000400 */
[----:B----4-:R4:W-:Y:S03]  /*304f0*/  STS.U16 [R12+0x11000], R10 ;  /* 0x0110000a0c007388 */ /* 0x0109e60000000400 */
[----:B-1----:R-:W3:Y:S01]  /*30500*/  LDL.LU R7, [R1+0x73e8] ;  /* 0x0073e80001077983 */ /* 0x002ee20000300800 */
[----:B--2---:R-:W2:Y:S02]  /*30510*/  LDL.LU R8, [R1+0x73e4] ;  /* 0x0073e40001087983 */ /* 0x004ea40000300800 */
[----:B0-----:R-:W2:Y:S01]  /*30520*/  LDL.LU R9, [R1+0x73e0] ;  /* 0x0073e00001097983 */ /* 0x001ea20000300800 */
[----:B----4-:R-:W4:Y:S04]  /*30530*/  LDL.LU R10, [R1+0x73dc] ;  /* 0x0073dc00010a7983 */ /* 0x010f280000300800 */
[----:B------:R0:W-:Y:S01]  /*30540*/  STS.U16 [R12+0x11100], R0 ;  /* 0x011100000c007388 */ /* 0x0001e20000000400 */
[----:B------:R-:W-:Y:S02]  /*30550*/  STS.U16 [R12+0x11200], R11 ;  /* 0x0112000b0c007388 */ /* 0x000fe40000000400 */
[----:B------:R-:W-:Y:S02]  /*30560*/  STS.U16 [R12+0x11300], R16 ;  /* 0x011300100c007388 */ /* 0x000fe40000000400 */
[----:B------:R-:W-:Y:S01]  /*30570*/  STS.U16 [R12+0x13000], R17 ;  /* 0x013000110c007388 */ /* 0x000fe20000000400 */
[----:B------:R1:W-:Y:S01]  /*30580*/  STS.U16 [R12+0x13100], R4 ;  /* 0x013100040c007388 */ /* 0x0003e20000000400 */
[----:B------:R1:W-:Y:S02]  /*30590*/  STS.U16 [R12+0x13200], R5 ;  /* 0x013200050c007388 */ /* 0x0003e40000000400 */
[----:B------:R1:W-:Y:S01]  /*305a0*/  STS.U16 [R12+0x13300], R6 ;  /* 0x013300060c007388 */ /* 0x0003e20000000400 */
[----:B0-----:R-:W2:Y:S04]  /*305b0*/  LDL.LU R0, [R1+0x73d8] ;  /* 0x0073d80001007983 */ /* 0x001ea80000300800 */
[----:B-1----:R-:W2:Y:S01]  /*305c0*/  LDL.LU R4, [R1+0x1c] ;  /* 0x00001c0001047983 */ /* 0x002ea20000300800 */
[----:B------:R-:W3:Y:S02]  /*305d0*/  LDL.LU R5, [R1+0x18] ;  /* 0x0000180001057983 */ /* 0x000ee40000300800 */
[----:B------:R-:W4:Y:S02]  /*305e0*/  LDL.LU R6, [R1+0x14] ;  /* 0x0000140001067983 */ /* 0x000f240000300800 */
[----:B------:R0:W-:Y:S01]  /*305f0*/  STS.U16 [R12+0x15000], R18 ;  /* 0x015000120c007388 */ /* 0x0001e20000000400 */
[----:B------:R-:W-:Y:S01]  /*30600*/  STS.U16 [R12+0x15100], R19 ;  /* 0x015100130c007388 */ /* 0x000fe20000000400 */
[----:B------:R1:W-:Y:S02]  /*30610*/  STS.U16 [R12+0x15200], R20 ;  /* 0x015200140c007388 */ /* 0x0003e40000000400 */
[----:B------:R1:W-:Y:S01]  /*30620*/  STS.U16 [R12+0x15300], R21 ;  /* 0x015300150c007388 */ /* 0x0003e20000000400 */
[----:B------:R-:W4:Y:S01]  /*30630*/  LDL.LU R16, [R1+0x7c8] ;  /* 0x0007c80001107983 */ /* 0x000f220000300800 */
[----:B------:R-:W-:Y:S02]  /*30640*/  STS.U16 [R12+0x17000], R22 ;  /* 0x017000160c007388 */ /* 0x000fe40000000400 */
[----:B------:R-:W4:Y:S02]  /*30650*/  LDL.LU R17, [R1+0x7c0] ;  /* 0x0007c00001117983 */ /* 0x000f240000300800 */
[----:B------:R-:W-:Y:S01]  /*30660*/  STS.U16 [R12+0x17100], R23 ;  /* 0x017100170c007388 */ /* 0x000fe20000000400 */
[----:B------:R-:W-:Y:S04]  /*30670*/  STS.U16 [R12+0x17200], R24 ;  /* 0x017200180c007388 */ /* 0x000fe80000000400 */
[----:B0-----:R-:W4:Y:S01]  /*30680*/  LDL.LU R18, [R1+0x7b8] ;  /* 0x0007b80001127983 */ /* 0x001f220000300800 */
[----:B-1----:R-:W4:Y:S02]  /*30690*/  LDL.LU R20, [R1+0x7b0] ;  /* 0x0007b00001147983 */ /* 0x002f240000300800 */
[----:B------:R0:W-:Y:S02]  /*306a0*/  STS.U16 [R12+0x17300], R25 ;  /* 0x017300190c007388 */ /* 0x0001e40000000400 */
[----:B------:R1:W-:Y:S01]  /*306b0*/  STS.U16 [R12+0x19000], R2 ;  /* 0x019000020c007388 */ /* 0x0003e20000000400 */
[----:B------:R-:W4:Y:S04]  /*306c0*/  LDL.LU R21, [R1+0x738] ;  /* 0x0007380001157983 */ /* 0x000f280000300800 */
[----:B------:R1:W-:Y:S01]  /*306d0*/  STS.U16 [R12+0x19100], R26 ;  /* 0x0191001a0c007388 */ /* 0x0003e20000000400 */
[----:B------:R1:W-:Y:S02]  /*306e0*/  STS.U16 [R12+0x19200], R27 ;  /* 0x0192001b0c007388 */ /* 0x0003e40000000400 */
[----:B------:R1:W-:Y:S02]  /*306f0*/  STS.U16 [R12+0x19300], R28 ;  /* 0x0193001c0c007388 */ /* 0x0003e40000000400 */
[----:B------:R1:W-:Y:S01]  /*30700*/  STS.U16 [R12+0x1b000], R29 ;  /* 0x01b0001d0c007388 */ /* 0x0003e20000000400 */
[----:B0-----:R-:W4:Y:S01]  /*30710*/  LDL.LU R25, [R1+0x730] ;  /* 0x0007300001197983 */ /* 0x001f220000300800 */
[----:B-1----:R-:W4:Y:S02]  /*30720*/  LDL.LU R2, [R1+0x728] ;  /* 0x0007280001027983 */ /* 0x002f240000300800 */
[----:B------:R-:W4:Y:S01]  /*30730*/  LDL.LU R26, [R1+0x720] ;  /* 0x00072000011a7983 */ /* 0x000f220000300800 */
[----:B------:R-:W4:Y:S01]  /*30740*/  LDL.LU R27, [R1+0x6a8] ;  /* 0x0006a800011b7983 */ /* 0x000f220000300800 */
[----:B------:R-:W4:Y:S03]  /*30750*/  LDL.LU R28, [R1+0x6a0] ;  /* 0x0006a000011c7983 */ /* 0x000f260000300800 */
[----:B------:R0:W-:Y:S01]  /*30760*/  STS.U16 [R12+0x1b100], R13 ;  /* 0x01b1000d0c007388 */ /* 0x0001e20000000400 */
[----:B------:R-:W4:Y:S02]  /*30770*/  LDL.LU R29, [R1+0x698] ;  /* 0x00069800011d7983 */ /* 0x000f240000300800 */
[----:B------:R1:W-:Y:S02]  /*30780*/  STS.U16 [R12+0x1b200], R15 ;  /* 0x01b2000f0c007388 */ /* 0x0003e40000000400 */
[----:B------:R1:W-:Y:S01]  /*30790*/  STS.U16 [R12+0x1b300], R3 ;  /* 0x01b300030c007388 */ /* 0x0003e20000000400 */
[----:B0-----:R-:W4:Y:S01]  /*307a0*/  LDL.LU R13, [R1+0x690] ;  /* 0x00069000010d7983 */ /* 0x001f220000300800 */
[----:B------:R-:W4:Y:S02]  /*307b0*/  LDL.LU R22, [R1+0x618] ;  /* 0x0006180001167983 */ /* 0x000f240000300800 */
[----:B------:R-:W4:Y:S02]  /*307c0*/  LDL.LU R23, [R1+0x610] ;  /* 0x0006100001177983 */ /* 0x000f240000300800 */
[----:B------:R-:W4:Y:S01]  /*307d0*/  LDL.LU R24, [R1+0x608] ;  /* 0x0006080001187983 */ /* 0x000f220000300800 */
[----:B-1----:R-:W4:Y:S01]  /*307e0*/  LDL.LU R15, [R1+0x600] ;  /* 0x00060000010f7983 */ /* 0x002f220000300800 */
[----:B------:R-:W4:Y:S03]  /*307f0*/  LDL.LU R3, [R1+0x4c8] ;  /* 0x0004c80001037983 */ /* 0x000f260000300800 */
[----:B--2---:R0:W-:Y:S01]  /*30800*/  STS.U16 [R12+0x1d000], R4 ;  /* 0x01d000040c007388 */ /* 0x0041e20000000400 */
[----:B---3--:R1:W-:Y:S02]  /*30810*/  STS.U16 [R12+0x1d100], R5 ;  /* 0x01d100050c007388 */ /* 0x0083e40000000400 */
[----:B----4-:R2:W-:Y:S01]  /*30820*/  STS.U16 [R12+0x1d200], R6 ;  /* 0x01d200060c007388 */ /* 0x0105e20000000400 */
[----:B------:R3:W-:Y:S04]  /*30830*/  STS.U16 [R12+0x1d300], R0 ;  /* 0x01d300000c007388 */ /* 0x0007e80000000400 */
[----:B0-----:R-:W4:Y:S01]  /*30840*/  LDL.LU R4, [R1+0x4c0] ;  /* 0x0004c00001047983 */ /* 0x001f220000300800 */
[----:B-1----:R-:W4:Y:S03]  /*30850*/  LDL.LU R5, [R1+0x4b8] ;  /* 0x0004b80001057983 */ /* 0x002f260000300800 */
[----:B--2---:R-:W2:Y:S01]  /*30860*/  LDL.LU R6, [R1+0x4b0] ;  /* 0x0004b00001067983 */ /* 0x004ea20000300800 */
[----:B---3--:R-:W3:Y:S02]  /*30870*/  LDL.LU R0, [R1+0x444] ;  /* 0x0004440001007983 */ /* 0x008ee40000300800 */
[C---:B------:R-:W-:Y:S01]  /*30880*/  IMAD.SHL.U32 R19, R14.reuse, 0x2, RZ ;  /* 0x000000020e137824 */ /* 0x040fe200078e00ff */
[----:B------:R-:W-:Y:S01]  /*30890*/  STS.U16 [R12+0x1f000], R10 ;  /* 0x01f0000a0c007388 */ /* 0x000fe20000000400 */
[----:B------:R-:W-:Y:S03]  /*308a0*/  STS.U16 [R12+0x1f100], R9 ;  /* 0x01f100090c007388 */ /* 0x000fe60000000400 */
[----:B------:R-:W-:Y:S01]  /*308b0*/  LOP3.LUT R19, R19, 0x50, RZ, 0x3c, !PT ;  /* 0x0000005013137812 */ /* 0x000fe200078e3cff */
[----:B------:R-:W-:Y:S01]  /*308c0*/  STS.U16 [R12+0x1f200], R8 ;  /* 0x01f200080c007388 */ /* 0x000fe20000000400 */
[----:B------:R-:W-:Y:S03]  /*308d0*/  STS.U16 [R12+0x1f300], R7 ;  /* 0x01f300070c007388 */ /* 0x000fe60000000400 */
[----:B------:R-:W-:Y:S01]  /*308e0*/  STS.U16 [R19+0x1400], R16 ;  /* 0x0014001013007388 */ /* 0x000fe20000000400 */
[----:B------:R-:W-:Y:S02]  /*308f0*/  STS.U16 [R19+0x1500], R17 ;  /* 0x0015001113007388 */ /* 0x000fe40000000400 */
[----:B------:R-:W-:Y:S02]  /*30900*/  STS.U16 [R19+0x1600], R18 ;  /* 0x0016001213007388 */ /* 0x000fe40000000400 */
[----:B------:R-:W-:Y:S01]  /*30910*/  STS.U16 [R19+0x1700], R20 ;  /* 0x0017001413007388 */ /* 0x000fe20000000400 */
[----:B------:R-:W-:Y:S01]  /*30920*/  STS.U16 [R19+0x3400], R21 ;  /* 0x0034001513007388 */ /* 0x000fe20000000400 */
[----:B------:R0:W-:Y:S02]  /*30930*/  STS.U16 [R19+0x3500], R25 ;  /* 0x0035001913007388 */ /* 0x0001e40000000400 */
[----:B------:R1:W-:Y:S02]  /*30940*/  STS.U16 [R19+0x3600], R2 ;  /* 0x0036000213007388 */ /* 0x0003e40000000400 */
[----:B------:R1:W-:Y:S01]  /*30950*/  STS.U16 [R19+0x3700], R26 ;  /* 0x0037001a13007388 */ /* 0x0003e20000000400 */
[----:B------:R1:W-:Y:S01]  /*30960*/  STS.U16 [R19+0x5400], R27 ;  /* 0x0054001b13007388 */ /* 0x0003e20000000400 */
[----:B------:R1:W-:Y:S02]  /*30970*/  STS.U16 [R19+0x5500], R28 ;  /* 0x0055001c13007388 */ /* 0x0003e40000000400 */
[----:B------:R1:W-:Y:S01]  /*30980*/  STS.U16 [R19+0x5600], R29 ;  /* 0x0056001d13007388 */ /* 0x0003e20000000400 */
[----:B0-----:R-:W3:Y:S04]  /*30990*/  LDL.LU R25, [R1+0x43c] ;  /* 0x00043c0001197983 */ /* 0x001ee80000300800 */
[----:B------:R0:W-:Y:S01]  /*309a0*/  STS.U16 [R19+0x5700], R13 ;  /* 0x0057000d13007388 */ /* 0x0001e20000000400 */
[----:B-1----:R-:W3:Y:S02]  /*309b0*/  LDL.LU R2, [R1+0x434] ;  /* 0x0004340001027983 */ /* 0x002ee40000300800 */
[----:B------:R-:W-:Y:S01]  /*309c0*/  STS.U16 [R19+0x7400], R22 ;  /* 0x0074001613007388 */ /* 0x000fe20000000400 */
[----:B------:R-:W3:Y:S04]  /*309d0*/  LDL.LU R26, [R1+0x42c] ;  /* 0x00042c00011a7983 */ /* 0x000ee80000300800 */
[----:B------:R-:W-:Y:S04]  /*309e0*/  STS.U16 [R19+0x7500], R23 ;  /* 0x0075001713007388 */ /* 0x000fe80000000400 */
[----:B------:R-:W3:Y:S01]  /*309f0*/  LDL.LU R27, [R1+0x3c4] ;  /* 0x0003c400011b7983 */ /* 0x000ee20000300800 */
[----:B------:R-:W-:Y:S02]  /*30a00*/  STS.U16 [R19+0x7600], R24 ;  /* 0x0076001813007388 */ /* 0x000fe40000000400 */
[----:B------:R-:W3:Y:S02]  /*30a10*/  LDL.LU R28, [R1+0x3bc] ;  /* 0x0003bc00011c7983 */ /* 0x000ee40000300800 */
[----:B------:R1:W-:Y:S01]  /*30a20*/  STS.U16 [R19+0x7700], R15 ;  /* 0x0077000f13007388 */ /* 0x0003e20000000400 */
[----:B------:R-:W3:Y:S04]  /*30a30*/  LDL.LU R29, [R1+0x3b4] ;  /* 0x0003b400011d7983 */ /* 0x000ee80000300800 */
[----:B------:R-:W-:Y:S01]  /*30a40*/  STS.U16 [R19+0x9400], R3 ;  /* 0x0094000313007388 */ /* 0x000fe20000000400 */
[----:B0-----:R-:W3:Y:S02]  /*30a50*/  LDL.LU R13, [R1+0x3ac] ;  /* 0x0003ac00010d7983 */ /* 0x001ee40000300800 */
[----:B------:R-:W3:Y:S01]  /*30a60*/  LDL.LU R11, [R1+0x348] ;  /* 0x00034800010b7983 */ /* 0x000ee20000300800 */
[----:B-1----:R-:W3:Y:S01]  /*30a70*/  LDL.LU R15, [R1+0x340] ;  /* 0x00034000010f7983 */ /* 0x002ee20000300800 */
[----:B------:R-:W3:Y:S03]  /*30a80*/  LDL.LU R12, [R1+0x338] ;  /* 0x00033800010c7983 */ /* 0x000ee60000300800 */
[----:B----4-:R-:W-:Y:S01]  /*30a90*/  STS.U16 [R19+0x9500], R4 ;  /* 0x0095000413007388 */ /* 0x010fe20000000400 */
[----:B------:R-:W-:Y:S03]  /*30aa0*/  STS.U16 [R19+0x9600], R5 ;  /* 0x0096000513007388 */ /* 0x000fe60000000400 */
[----:B--2---:R-:W-:Y:S01]  /*30ab0*/  STS.U16 [R19+0x9700], R6 ;  /* 0x0097000613007388 */ /* 0x004fe20000000400 */
[----:B---3--:R0:W-:Y:S03]  /*30ac0*/  STS.U16 [R19+0xb400], R0 ;  /* 0x00b4000013007388 */ /* 0x0081e60000000400 */
[----:B0-----:R-:W2:Y:S01]  /*30ad0*/  LDL.LU R0, [R1+0x330] ;  /* 0x0003300001007983 */ /* 0x001ea20000300800 */
[----:B------:R-:W3:Y:S02]  /*30ae0*/  LDL.LU R16, [R1+0x2c8] ;  /* 0x0002c80001107983 */ /* 0x000ee40000300800 */
        /* <DEDUP_REMOVED lines=10> */
[----:B------:R-:W4:Y:S04]  /*30b90*/  LDL.LU R24, [R1+0x1bc] ;  /* 0x0001bc0001187983 */ /* 0x000f280000300800 */
[----:B------:R0:W-:Y:S01]  /*30ba0*/  STS.U16 [R19+0xb500], R25 ;  /* 0x00b5001913007388 */ /* 0x0001e20000000400 */
[----:B------:R1:W-:Y:S03]  /*30bb0*/  STS.U16 [R19+0xb600], R2 ;  /* 0x00b6000213007388 */ /* 0x0003e60000000400 */
[----:B------:R1:W-:Y:S01]  /*30bc0*/  STS.U16 [R19+0xb700], R26 ;  /* 0x00b7001a13007388 */ /* 0x0003e20000000400 */
[----:B------:R1:W-:Y:S03]  /*30bd0*/  STS.U16 [R19+0xd400], R27 ;  /* 0x00d4001b13007388 */ /* 0x0003e60000000400 */
[----:B------:R1:W-:Y:S01]  /*30be0*/  STS.U16 [R19+0xd500], R28 ;  /* 0x00d5001c13007388 */ /* 0x0003e20000000400 */
[----:B------:R1:W-:Y:S03]  /*30bf0*/  STS.U16 [R19+0xd600], R29 ;  /* 0x00d6001d13007388 */ /* 0x0003e60000000400 */
[----:B0-----:R-:W4:Y:S04]  /*30c00*/  LDL.LU R25, [R1+0x144] ;  /* 0x0001440001197983 */ /* 0x001f280000300800 */
[----:B------:R0:W-:Y:S01]  /*30c10*/  STS.U16 [R19+0xd700], R13 ;  /* 0x00d7000d13007388 */ /* 0x0001e20000000400 */
[----:B-1----:R-:W4:Y:S02]  /*30c20*/  LDL.LU R2, [R1+0x13c] ;  /* 0x00013c0001027983 */ /* 0x002f240000300800 */
[----:B------:R-:W4:Y:S02]  /*30c30*/  LDL.LU R26, [R1+0x134] ;  /* 0x00013400011a7983 */ /* 0x000f240000300800 */
[----:B------:R1:W-:Y:S01]  /*30c40*/  STS.U16 [R19+0xf400], R11 ;  /* 0x00f4000b13007388 */ /* 0x0003e20000000400 */
[----:B------:R-:W4:Y:S01]  /*30c50*/  LDL.LU R27, [R1+0x12c] ;  /* 0x00012c00011b7983 */ /* 0x000f220000300800 */
[----:B------:R-:W4:Y:S03]  /*30c60*/  LDL.LU R28, [R1+0xcc] ;  /* 0x0000cc00011c7983 */ /* 0x000f260000300800 */
[----:B------:R1:W-:Y:S01]  /*30c70*/  STS.U16 [R19+0xf500], R15 ;  /* 0x00f5000f13007388 */ /* 0x0003e20000000400 */
[----:B------:R1:W-:Y:S03]  /*30c80*/  STS.U16 [R19+0xf600], R12 ;  /* 0x00f6000c13007388 */ /* 0x0003e60000000400 */
[----:B------:R-:W4:Y:S01]  /*30c90*/  LDL.LU R29, [R1+0xc8] ;  /* 0x0000c800011d7983 */ /* 0x000f220000300800 */
[----:B0-----:R-:W4:Y:S03]  /*30ca0*/  LDL.LU R13, [R1+0xc4] ;  /* 0x0000c400010d7983 */ /* 0x001f260000300800 */
[----:B-1----:R-:W4:Y:S04]  /*30cb0*/  LDL.LU R11, [R1+0x73d4] ;  /* 0x0073d400010b7983 */ /* 0x002f280000300800 */
[----:B------:R-:W4:Y:S01]  /*30cc0*/  LDL.LU R15, [R1+0xc0] ;  /* 0x0000c000010f7983 */ /* 0x000f220000300800 */
[----:B------:R-:W4:Y:S03]  /*30cd0*/  LDL.LU R12, [R1+0x73d0] ;  /* 0x0073d000010c7983 */ /* 0x000f260000300800 */
[----:B--2---:R0:W-:Y:S01]  /*30ce0*/  STS.U16 [R19+0xf700], R0 ;  /* 0x00f7000013007388 */ /* 0x0041e20000000400 */
[----:B---3--:R1:W-:Y:S02]  /*30cf0*/  STS.U16 [R19+0x11400], R16 ;  /* 0x0114001013007388 */ /* 0x0083e40000000400 */
[----:B----4-:R2:W-:Y:S01]  /*30d00*/  STS.U16 [R19+0x11500], R17 ;  /* 0x0115001113007388 */ /* 0x0105e20000000400 */
[----:B------:R3:W-:Y:S04]  /*30d10*/  STS.U16 [R19+0x11600], R18 ;  /* 0x0116001213007388 */ /* 0x0007e80000000400 */
[----:B------:R-:W-:Y:S01]  /*30d20*/  STS.U16 [R19+0x11700], R20 ;  /* 0x0117001413007388 */ /* 0x000fe20000000400 */
[----:B------:R-:W-:Y:S02]  /*30d30*/  STS.U16 [R19+0x13400], R21 ;  /* 0x0134001513007388 */ /* 0x000fe40000000400 */
[----:B------:R-:W-:Y:S02]  /*30d40*/  STS.U16 [R19+0x13500], R22 ;  /* 0x0135001613007388 */ /* 0x000fe40000000400 */
[----:B------:R-:W-:Y:S01]  /*30d50*/  STS.U16 [R19+0x13600], R23 ;  /* 0x0136001713007388 */ /* 0x000fe20000000400 */
[----:B0-----:R-:W4:Y:S01]  /*30d60*/  LDL.LU R0, [R1+0x73cc] ;  /* 0x0073cc0001007983 */ /* 0x001f220000300800 */
[----:B-1----:R-:W4:Y:S03]  /*30d70*/  LDL.LU R16, [R1+0x68] ;  /* 0x0000680001107983 */ /* 0x002f260000300800 */
[----:B--2---:R-:W2:Y:S04]  /*30d80*/  LDL.LU R17, [R1+0x64] ;  /* 0x0000640001117983 */ /* 0x004ea80000300800 */
[----:B------:R0:W-:Y:S01]  /*30d90*/  STS.U16 [R19+0x13700], R3 ;  /* 0x0137000313007388 */ /* 0x0001e20000000400 */
[----:B---3--:R-:W3:Y:S02]  /*30da0*/  LDL.LU R18, [R1+0x60] ;  /* 0x0000600001127983 */ /* 0x008ee40000300800 */
[----:B------:R1:W-:Y:S02]  /*30db0*/  STS.U16 [R19+0x15400], R4 ;  /* 0x0154000413007388 */ /* 0x0003e40000000400 */
[----:B------:R1:W-:Y:S01]  /*30dc0*/  STS.U16 [R19+0x15500], R5 ;  /* 0x0155000513007388 */ /* 0x0003e20000000400 */
[----:B------:R1:W-:Y:S04]  /*30dd0*/  STS.U16 [R19+0x15600], R6 ;  /* 0x0156000613007388 */ /* 0x0003e80000000400 */
[----:B0-----:R-:W3:Y:S01]  /*30de0*/  LDL.LU R3, [R1+0xc] ;  /* 0x00000c0001037983 */ /* 0x001ee20000300800 */
[----:B-1----:R-:W3:Y:S03]  /*30df0*/  LDL.LU R4, [R1+0x8] ;  /* 0x0000080001047983 */ /* 0x002ee60000300800 */
[----:B------:R-:W3:Y:S04]  /*30e00*/  LDL.LU R5, [R1+0x4] ;  /* 0x0000040001057983 */ /* 0x000ee80000300800 */
[----:B------:R-:W3:Y:S01]  /*30e10*/  LDL.LU R6, [R1] ;  /* 0x0000000001067983 */ /* 0x000ee20000300800 */
[----:B------:R-:W3:Y:S02]  /*30e20*/  LDL.LU R20, [R1+0x7a8] ;  /* 0x0007a80001147983 */ /* 0x000ee40000300800 */
[----:B------:R-:W3:Y:S02]  /*30e30*/  LDL.LU R21, [R1+0x7a0] ;  /* 0x0007a00001157983 */ /* 0x000ee40000300800 */
[----:B------:R0:W-:Y:S01]  /*30e40*/  STS.U16 [R19+0x15700], R24 ;  /* 0x0157001813007388 */ /* 0x0001e20000000400 */
[----:B------:R-:W3:Y:S04]  /*30e50*/  LDL.LU R22, [R1+0x718] ;  /* 0x0007180001167983 */ /* 0x000ee80000300800 */
[----:B------:R1:W-:Y:S01]  /*30e60*/  STS.U16 [R19+0x17400], R25 ;  /* 0x0174001913007388 */ /* 0x0003e20000000400 */
[----:B------:R-:W3:Y:S02]  /*30e70*/  LDL.LU R23, [R1+0x710] ;  /* 0x0007100001177983 */ /* 0x000ee40000300800 */
[----:B------:R-:W-:Y:S02]  /*30e80*/  STS.U16 [R19+0x17500], R2 ;  /* 0x0175000213007388 */ /* 0x000fe40000000400 */
[----:B------:R1:W-:Y:S01]  /*30e90*/  STS.U16 [R19+0x17600], R26 ;  /* 0x0176001a13007388 */ /* 0x0003e20000000400 */
[----:B------:R1:W-:Y:S04]  /*30ea0*/  STS.U16 [R19+0x17700], R27 ;  /* 0x0177001b13007388 */ /* 0x0003e80000000400 */
[----:B0-----:R-:W3:Y:S01]  /*30eb0*/  LDL.LU R24, [R1+0x708] ;  /* 0x0007080001187983 */ /* 0x001ee20000300800 */
[----:B-1----:R-:W3:Y:S03]  /*30ec0*/  LDL.LU R25, [R1+0x704] ;  /* 0x0007040001197983 */ /* 0x002ee60000300800 */
[----:B------:R0:W-:Y:S04]  /*30ed0*/  STS.U16 [R19+0x19400], R28 ;  /* 0x0194001c13007388 */ /* 0x0001e80000000400 */
[----:B------:R-:W3:Y:S01]  /*30ee0*/  LDL.LU R26, [R1+0x688] ;  /* 0x00068800011a7983 */ /* 0x000ee20000300800 */
[----:B------:R-:W3:Y:S02]  /*30ef0*/  LDL.LU R2, [R1+0x680] ;  /* 0x0006800001027983 */ /* 0x000ee40000300800 */
[----:B------:R-:W3:Y:S02]  /*30f00*/  LDL.LU R27, [R1+0x678] ;  /* 0x00067800011b7983 */ /* 0x000ee40000300800 */
[----:B------:R1:W-:Y:S01]  /*30f10*/  STS.U16 [R19+0x19500], R29 ;  /* 0x0195001d13007388 */ /* 0x0003e20000000400 */
[----:B------:R1:W-:Y:S04]  /*30f20*/  STS.U16 [R19+0x19600], R13 ;  /* 0x0196000d13007388 */ /* 0x0003e80000000400 */
[----:B0-----:R-:W3:Y:S01]  /*30f30*/  LDL.LU R28, [R1+0x674] ;  /* 0x00067400011c7983 */ /* 0x001ee20000300800 */
[----:B------:R0:W-:Y:S03]  /*30f40*/  STS.U16 [R19+0x19700], R15 ;  /* 0x0197000f13007388 */ /* 0x0001e60000000400 */
[----:B-1----:R-:W3:Y:S01]  /*30f50*/  LDL.LU R29, [R1+0x5f8] ;  /* 0x0005f800011d7983 */ /* 0x002ee20000300800 */
[----:B------:R-:W3:Y:S03]  /*30f60*/  LDL.LU R13, [R1+0x5f0] ;  /* 0x0005f000010d7983 */ /* 0x000ee60000300800 */
[----:B0-----:R-:W3:Y:S04]  /*30f70*/  LDL.LU R15, [R1+0x5e8] ;  /* 0x0005e800010f7983 */ /* 0x001ee80000300800 */
[----:B----4-:R0:W-:Y:S01]  /*30f80*/  STS.U16 [R19+0x1b400], R0 ;  /* 0x01b4000013007388 */ /* 0x0101e20000000400 */
[----:B------:R1:W-:Y:S03]  /*30f90*/  STS.U16 [R19+0x1b500], R16 ;  /* 0x01b5001013007388 */ /* 0x0003e60000000400 */
[----:B--2---:R2:W-:Y:S04]  /*30fa0*/  STS.U16 [R19+0x1b600], R17 ;  /* 0x01b6001113007388 */ /* 0x0045e80000000400 */
[----:B---3--:R3:W-:Y:S04]  /*30fb0*/  STS.U16 [R19+0x1b700], R18 ;  /* 0x01b7001213007388 */ /* 0x0087e80000000400 */
[----:B0-----:R-:W4:Y:S01]  /*30fc0*/  LDL.LU R0, [R1+0x5e4] ;  /* 0x0005e40001007983 */ /* 0x001f220000300800 */
[----:B-1----:R-:W4:Y:S02]  /*30fd0*/  LDL.LU R16, [R1+0x73c8] ;  /* 0x0073c80001107983 */ /* 0x002f240000300800 */
[----:B--2---:R-:W2:Y:S01]  /*30fe0*/  LDL.LU R17, [R1+0x73c4] ;  /* 0x0073c40001117983 */ /* 0x004ea20000300800 */
[----:B------:R0:W-:Y:S04]  /*30ff0*/  STS.U16 [R19+0x1d400], R3 ;  /* 0x01d4000313007388 */ /* 0x0001e80000000400 */
[----:B---3--:R-:W3:Y:S01]  /*31000*/  LDL.LU R18, [R1+0x73c0] ;  /* 0x0073c00001127983 */ /* 0x008ee20000300800 */
[----:B------:R1:W-:Y:S02]  /*31010*/  STS.U16 [R19+0x1d500], R4 ;  /* 0x01d5000413007388 */ /* 0x0003e40000000400 */
[----:B------:R1:W-:Y:S02]  /*31020*/  STS.U16 [R19+0x1d600], R5 ;  /* 0x01d6000513007388 */ /* 0x0003e40000000400 */
[----:B------:R1:W-:Y:S01]  /*31030*/  STS.U16 [R19+0x1d700], R6 ;  /* 0x01d7000613007388 */ /* 0x0003e20000000400 */
[----:B0-----:R-:W2:Y:S04]  /*31040*/  LDL.LU R3, [R1+0x73bc] ;  /* 0x0073bc0001037983 */ /* 0x001ea80000300800 */
[----:B-1----:R-:W2:Y:S01]  /*31050*/  LDL.LU R4, [R1+0x73b8] ;  /* 0x0073b80001047983 */ /* 0x002ea20000300800 */
[----:B------:R-:W2:Y:S03]  /*31060*/  LDL.LU R5, [R1+0x73b4] ;  /* 0x0073b40001057983 */ /* 0x000ea60000300800 */
[----:B------:R-:W2:Y:S01]  /*31070*/  LDL.LU R6, [R1+0x73b0] ;  /* 0x0073b00001067983 */ /* 0x000ea20000300800 */
[----:B------:R-:W-:-:S03]  /*31080*/  IMAD.SHL.U32 R14, R14, 0x2, RZ ;  /* 0x000000020e0e7824 */ /* 0x000fc600078e00ff */
[----:B--2---:R-:W-:Y:S01]  /*31090*/  STS.U16 [R19+0x1f400], R6 ;  /* 0x01f4000613007388 */ /* 0x004fe20000000400 */
[----:B------:R0:W-:Y:S02]  /*310a0*/  STS.U16 [R19+0x1f500], R5 ;  /* 0x01f5000513007388 */ /* 0x0001e40000000400 */
[----:B------:R1:W-:Y:S01]  /*310b0*/  STS.U16 [R19+0x1f600], R4 ;  /* 0x01f6000413007388 */ /* 0x0003e20000000400 */
[----:B0-----:R-:W2:Y:S01]  /*310c0*/  LDL.LU R5, [R1+0x794] ;  /* 0x0007940001057983 */ /* 0x001ea20000300800 */
[----:B-1----:R-:W2:Y:S01]  /*310d0*/  LDL.LU R4, [R1+0x798] ;  /* 0x0007980001047983 */ /* 0x002ea20000300800 */
[----:B------:R-:W-:Y:S01]  /*310e0*/  LOP3.LUT R14, R14, 0x60, RZ, 0x3c, !PT ;  /* 0x000000600e0e7812 */ /* 0x000fe200078e3cff */
[----:B------:R0:W-:Y:S04]  /*310f0*/  STS.U16 [R19+0x1f700], R3 ;  /* 0x01f7000313007388 */ /* 0x0001e80000000400 */
[----:B------:R1:W-:Y:S01]  /*31100*/  STS.U16 [R14+0x1800], R20 ;  /* 0x001800140e007388 */ /* 0x0003e20000000400 */
[----:B------:R3:W-:Y:S03]  /*31110*/  STS.U16 [R14+0x1900], R21 ;  /* 0x001900150e007388 */ /* 0x0007e60000000400 */
[----:B0-----:R-:W4:Y:S04]  /*31120*/  LDL.LU R19, [R1+0x73ac] ;  /* 0x0073ac0001137983 */ /* 0x001f280000300800 */
[----:B-1----:R-:W4:Y:S01]  /*31130*/  LDL.LU R20, [R1+0x73a8] ;  /* 0x0073a80001147983 */ /* 0x002f220000300800 */
[----:B---3--:R-:W3:Y:S03]  /*31140*/  LDL.LU R21, [R1+0x73a4] ;  /* 0x0073a40001157983 */ /* 0x008ee60000300800 */
[----:B--2---:R0:W-:Y:S01]  /*31150*/  STS.U16 [R14+0x1a00], R4 ;  /* 0x001a00040e007388 */ /* 0x0041e20000000400 */
[----:B------:R1:W-:Y:S02]  /*31160*/  STS.U16 [R14+0x1b00], R5 ;  /* 0x001b00050e007388 */ /* 0x0003e40000000400 */
[----:B------:R2:W-:Y:S02]  /*31170*/  STS.U16 [R14+0x3800], R22 ;  /* 0x003800160e007388 */ /* 0x0005e40000000400 */
[----:B------:R2:W-:Y:S01]  /*31180*/  STS.U16 [R14+0x3900], R23 ;  /* 0x003900170e007388 */ /* 0x0005e20000000400 */
[----:B------:R2:W-:Y:S01]  /*31190*/  STS.U16 [R14+0x3a00], R24 ;  /* 0x003a00180e007388 */ /* 0x0005e20000000400 */
[----:B------:R2:W-:Y:S02]  /*311a0*/  STS.U16 [R14+0x3b00], R25 ;  /* 0x003b00190e007388 */ /* 0x0005e40000000400 */
[----:B------:R4:W-:Y:S01]  /*311b0*/  STS.U16 [R14+0x5800], R26 ;  /* 0x0058001a0e007388 */ /* 0x0009e20000000400 */
[----:B0-----:R-:W3:Y:S04]  /*311c0*/  LDL R4, [R1+0x21fc] ;  /* 0x0021fc0001047983 */ /* 0x001ee80000100800 */
[----:B-1----:R-:W3:Y:S01]  /*311d0*/  LDL R5, [R1+0x1fe0] ;  /* 0x001fe00001057983 */ /* 0x002ee20000100800 */
[----:B--2---:R-:W2:Y:S03]  /*311e0*/  LDL.LU R22, [R1+0x73a0] ;  /* 0x0073a00001167983 */ /* 0x004ea60000300800 */
[----:B------:R-:W2:Y:S01]  /*311f0*/  LDL.LU R23, [R1+0x739c] ;  /* 0x00739c0001177983 */ /* 0x000ea20000300800 */
[----:B------:R-:W2:Y:S03]  /*31200*/  LDL.LU R24, [R1+0x7398] ;  /* 0x0073980001187983 */ /* 0x000ea60000300800 */
[----:B------:R-:W2:Y:S01]  /*31210*/  LDL.LU R25, [R1+0x7394] ;  /* 0x0073940001197983 */ /* 0x000ea20000300800 */
[----:B----4-:R-:W4:Y:S03]  /*31220*/  LDL.LU R26, [R1+0x7390] ;  /* 0x00739000011a7983 */ /* 0x010f260000300800 */
[----:B------:R0:W-:Y:S01]  /*31230*/  STS.U16 [R14+0x5900], R2 ;  /* 0x005900020e007388 */ /* 0x0001e20000000400 */
[----:B------:R1:W-:Y:S02]  /*31240*/  STS.U16 [R14+0x5a00], R27 ;  /* 0x005a001b0e007388 */ /* 0x0003e40000000400 */
[----:B------:R1:W-:Y:S02]  /*31250*/  STS.U16 [R14+0x5b00], R28 ;  /* 0x005b001c0e007388 */ /* 0x0003e40000000400 */
[----:B------:R1:W-:Y:S01]  /*31260*/  STS.U16 [R14+0x7800], R29 ;  /* 0x0078001d0e007388 */ /* 0x0003e20000000400 */
[----:B------:R1:W-:Y:S01]  /*31270*/  STS.U16 [R14+0x7900], R13 ;  /* 0x0079000d0e007388 */ /* 0x0003e20000000400 */
[----:B------:R1:W-:Y:S03]  /*31280*/  STS.U16 [R14+0x7a00], R15 ;  /* 0x007a000f0e007388 */ /* 0x0003e60000000400 */
[----:B0-----:R-:W2:Y:S01]  /*31290*/  LDL.LU R2, [R1+0x738c] ;  /* 0x00738c0001027983 */ /* 0x001ea20000300800 */
[----:B-1----:R-:W2:Y:S03]  /*312a0*/  LDL.LU R27, [R1+0x7388] ;  /* 0x00738800011b7983 */ /* 0x002ea60000300800 */
[----:B------:R-:W2:Y:S01]  /*312b0*/  LDL.LU R28, [R1+0x7384] ;  /* 0x00738400011c7983 */ /* 0x000ea20000300800 */
[----:B------:R-:W2:Y:S03]  /*312c0*/  LDL.LU R29, [R1+0x7380] ;  /* 0x00738000011d7983 */ /* 0x000ea60000300800 */
[----:B------:R-:W2:Y:S01]  /*312d0*/  LDL.LU R13, [R1+0x737c] ;  /* 0x00737c00010d7983 */ /* 0x000ea20000300800 */
[----:B------:R-:W2:Y:S03]  /*312e0*/  LDL.LU R15, [R1+0x7378] ;  /* 0x00737800010f7983 */ /* 0x000ea60000300800 */
[----:B------:R0:W-:Y:S04]  /*312f0*/  STS.U16 [R14+0x7b00], R0 ;  /* 0x007b00000e007388 */ /* 0x0001e80000000400 */
[----:B0-----:R-:W4:Y:S01]  /*31300*/  LDL.LU R0, [R1+0x7374] ;  /* 0x0073740001007983 */ /* 0x001f220000300800 */
[----:B--2---:R-:W-:-:S06]  /*31310*/  PRMT R15, RZ, 0x7610, R15 ;  /* 0x00007610ff0f7816 */ /* 0x004fcc000000000f */
[----:B---3--:R-:W2:Y:S04]  /*31320*/  @!P0 LDG.E.U16 R15, [R4.64] ;  /* 0x00000006040f8981 */ /* 0x008ea8000c1e1500 */
[----:B----4-:R0:W-:Y:S04]  /*31330*/  STS.U16 [R14+0x9800], R0 ;  /* 0x009800000e007388 */ /* 0x0101e80000000400 */
[----:B0-----:R-:W3:Y:S01]  /*31340*/  LDL.LU R14, [R1+0x7370] ;  /* 0x00737000010e7983 */ /* 0x001ee20000300800 */
[----:B------:R-:W4:Y:S03]  /*31350*/  LDL.LU R0, [R1+0x736c] ;  /* 0x00736c0001007983 */ /* 0x000f260000300800 */
[----:B--2---:R0:W-:Y:S04]  /*31360*/  STL [R1+0xfc], R15 ;  /* 0x0000fc0f01007387 */ /* 0x0041e80000100800 */
[----:B0-----:R-:W2:Y:S01]  /*31370*/  LDL.LU R15, [R1+0x7368] ;  /* 0x00736800010f7983 */ /* 0x001ea20000300800 */
[----:B------:R-:W2:Y:S02]  /*31380*/  LDL R4, [R1+0x21d8] ;  /* 0x0021d80001047983 */ /* 0x000ea40000100800 */
[----:B------:R-:W2:Y:S01]  /*31390*/  LDL R5, [R1+0x21dc] ;  /* 0x0021dc0001057983 */ /* 0x000ea20000100800 */
[----:B----4-:R-:W-:-:S02]  /*313a0*/  PRMT R0, RZ, 0x7610, R0 ;  /* 0x00007610ff007816 */ /* 0x010fc40000000000 */
[----:B--2---:R-:W-:-:S04]  /*313b0*/  @!P0 LOP3.LUT R5, R5, R4, RZ, 0x3c, !PT ;  /* 0x0000000405058212 */ /* 0x004fc800078e3cff */
[----:B------:R-:W-:-:S04]  /*313c0*/  @!P0 LOP3.LUT R4, R5, R4, RZ, 0x3c, !PT ;  /* 0x0000000405048212 */ /* 0x000fc800078e3cff */
[----:B------:R-:W-:-:S05]  /*313d0*/  @!P0 LOP3.LUT R5, R5, R4, RZ, 0x3c, !PT ;  /* 0x0000000405058212 */ /* 0x000fca00078e3cff */
[----:B------:R-:W2:Y:S04]  /*313e0*/  @!P0 LDG.E.U16 R0, [R4.64] ;  /* 0x0000000604008981 */ /* 0x000ea8000c1e1500 */
[----:B--2---:R0:W-:Y:S04]  /*313f0*/  STL [R1+0xf8], R0 ;  /* 0x0000f80001007387 */ /* 0x0041e80000100800 */
[----:B0-----:R-:W2:Y:S01]  /*31400*/  LDL.LU R0, [R1+0x7364] ;  /* 0x0073640001007983 */ /* 0x001ea20000300800 */
[----:B------:R-:W4:Y:S02]  /*31410*/  LDL R4, [R1+0x2198] ;  /* 0x0021980001047983 */ /* 0x000f240000100800 */
[----:B------:R-:W4:Y:S01]  /*31420*/  LDL R5, [R1+0x219c] ;  /* 0x00219c0001057983 */ /* 0x000f220000100800 */
[----:B---3--:R-:W-:-:S02]  /*31430*/  PRMT R14, RZ, 0x7610, R14 ;  /* 0x00007610ff0e7816 */ /* 0x008fc4000000000e */
[----:B----4-:R-:W-:-:S04]  /*31440*/  @!P0 LOP3.LUT R5, R5, R4, RZ, 0x3c, !PT ;  /* 0x0000000405058212 */ /* 0x010fc800078e3cff */
[----:B------:R-:W-:-:S04]  /*31450*/  @!P0 LOP3.LUT R4, R5, R4, RZ, 0x3c, !PT ;  /* 0x0000000405048212 */ /* 0x000fc800078e3cff */
[----:B------:R-:W-:-:S05]  /*31460*/  @!P0 LOP3.LUT R5, R5, R4, RZ, 0x3c, !PT ;  /* 0x0000000405058212 */ /* 0x000fca00078e3cff */
[----:B------:R-:W3:Y:S04]  /*31470*/  @!P0 LDG.E.U16 R14, [R4.64] ;  /* 0x00000006040e8981 */ /* 0x000ee8000c1e1500 */
[----:B---3--:R0:W-:Y:S04]  /*31480*/  STL [R1+0xf4], R14 ;  /* 0x0000f40e01007387 */ /* 0x0081e80000100800 */
[----:B0-----:R-:W3:Y:S01]  /*31490*/  LDL.LU R14, [R1+0x7360] ;  /* 0x00736000010e7983 */ /* 0x001ee20000300800 */
[----:B------:R-:W4:Y:S02]  /*314a0*/  LDL R4, [R1+0x2158] ;  /* 0x0021580001047983 */ /* 0x000f240000100800 */
[----:B------:R-:W4:Y:S01]  /*314b0*/  LDL R5, [R1+0x215c] ;  /* 0x00215c0001057983 */ /* 0x000f220000100800 */
[----:B--2---:R-:W-:-:S02]  /*314c0*/  PRMT R0, RZ, 0x7610, R0 ;  /* 0x00007610ff007816 */ /* 0x004fc40000000000 */
[----:B----4-:R-:W-:-:S04]  /*314d0*/  @!P0 LOP3.LUT R5, R5, R4, RZ, 0x3c, !PT ;  /* 0x0000000405058212 */ /* 0x010fc800078e3cff */
        /* <DEDUP_REMOVED lines=97> */
[----:B------:R-:W-:-:S02]  /*31af0*/  PRMT R13, RZ, 0x7610, R13 ;  /* 0x00007610ff0d7816 */ /* 0x000fc4000000000d */
[----:B----4-:R-:W-:-:S04]  /*31b00*/  @!P0 LOP3.LUT R5, R5, R4, RZ, 0x3c, !PT ;  /* 0x0000000405058212 */ /* 0x010fc800078e3cff */
[----:B------:R-:W-:-:S04]  /*31b10*/  @!P0 LOP3.LUT R4, R5, R4, RZ, 0x3c, !PT ;  /* 0x0000000405048212 */ /* 0x000fc800078e3cff */
[----:B------:R-:W-:-:S05]  /*31b20*/  @!P0 LOP3.LUT R5, R5, R4, RZ, 0x3c, !PT ;  /* 0x0000000405058212 */ /* 0x000fca00078e3cff */
[----:B------:R0:W4:Y:S04]  /*31b30*/  @!P0 LDG.E.U16 R13, [R4.64] ;  /* 0x00000006040d8981 */ /* 0x000128000c1e1500 */
[----:B0-----:R-:W2:Y:S04]  /*31b40*/  LDL R4, [R1+0x2368] ;  /* 0x0023680001047983 */ /* 0x001ea80000100800 */
[----:B------:R-:W2:Y:S01]  /*31b50*/  LDL R5, [R1+0x23a4] ;  /* 0x0023a40001057983 */ /* 0x000ea20000100800 */
[----:B------:R-:W-:Y:S02]  /*31b60*/  PRMT R12, RZ, 0x7610, R12 ;  /* 0x00007610ff0c7816 */ /* 0x000fe4000000000c */
[----:B--2---:R-:W-:-:S04]  /*31b70*/  @!P0 LOP3.LUT R5, R5, R4, RZ, 0x3c, !PT ;  /* 0x0000000405058212 */ /* 0x004fc800078e3cff */
[----:B------:R-:W-:-:S04]  /*31b80*/  @!P0 LOP3.LUT R4, R5, R4, RZ, 0x3c, !PT ;  /* 0x0000000405048212 */ /* 0x000fc800078e3cff */
[----:B------:R-:W-:Y:S01]  /*31b90*/  @!P0 LOP3.LUT R5, R5, R4, RZ, 0x3c, !PT ;  /* 0x0000000405058212 */ /* 0x000fe200078e3cff */
[----:B----4-:R-:W-:Y:S04]  /*31ba0*/  STL [R1+0x7280], R13 ;  /* 0x0072800d01007387 */ /* 0x010fe80000100800 */
[----:B------:R0:W2:Y:S04]  /*31bb0*/  @!P0 LDG.E.U16 R12, [R4.64] ;  /* 0x00000006040c8981 */ /* 0x0000a8000c1e1500 */
[----:B0-----:R-:W4:Y:S04]  /*31bc0*/  LDL R4, [R1+0x1fb8] ;  /* 0x001fb80001047983 */ /* 0x001f280000100800 */
[----:B------:R-:W4:Y:S01]  /*31bd0*/  LDL R5, [R1+0x1fdc] ;  /* 0x001fdc0001057983 */ /* 0x000f220000100800 */
[----:B------:R-:W-:-:S02]  /*31be0*/  PRMT R0, RZ, 0x7610, R0 ;  /* 0x00007610ff007816 */ /* 0x000fc40000000000 */
[----:B----4-:R-:W-:-:S04]  /*31bf0*/  @!P0 LOP3.LUT R5, R5, R4, RZ, 0x3c, !PT ;  /* 0x0000000405058212 */ /* 0x010fc800078e3cff */
[----:B------:R-:W-:-:S04]  /*31c00*/  @!P0 LOP3.LUT R4, R5, R4, RZ, 0x3c, !PT ;  /* 0x0000000405048212 */ /* 0x000fc800078e3cff */
[----:B------:R-:W-:-:S05]  /*31c10*/  @!P0 LOP3.LUT R5, R5, R4, RZ, 0x3c, !PT ;  /* 0x0000000405058212 */ /* 0x000fca00078e3cff */
[----:B------:R-:W4:Y:S04]  /*31c20*/  @!P0 LDG.E.U16 R0, [R4.64] ;  /* 0x0000000604008981 */ /* 0x000f28000c1e1500 */
[----:B--2---:R-:W-:Y:S04]  /*31c30*/  STL [R1+0x7284], R12 ;  /* 0x0072840c01007387 */ /* 0x004fe80000100800 */
[----:B----4-:R0:W-:Y:S04]  /*31c40*/  STL [R1+0xe4], R0 ;  /* 0x0000e40001007387 */ /* 0x0101e80000100800 */
        /* <DEDUP_REMOVED lines=129> */
[----:B------:R-:W-:Y:S01]  /*32460*/  @!P0 LOP3.LUT R5, R5, R4, RZ, 0x3c, !PT ;  /* 0x0000000405058212 */ /* 0x000fe200078e3cff */
[----:B--2---:R-:W-:Y:S04]  /*32470*/  STL [R1+0x728c], R11 ;  /* 0x00728c0b01007387 */ /* 0x004fe80000100800 */
        /* <DEDUP_REMOVED lines=153> */
[----:B------:R-:W-:-:S02]  /*32e10*/  PRMT R0, RZ, 0x7610, R0 ;  /* 0x00007610ff007816 */ /* 0x000fc40000000000 */
[----:B----4-:R-:W-:-:S04]  /*32e20*/  @!P0 LOP3.LUT R5, R5, R4, RZ, 0x3c, !PT ;  /* 0x0000000405058212 */ /* 0x010fc800078e3cff */
[----:B------:R-:W-:-:S04]  /*32e30*/  @!P0 LOP3.LUT R4, R5, R4, RZ, 0x3c, !PT ;  /* 0x0000000405048212 */ /* 0x000fc800078e3cff */
[----:B------:R-:W-:-:S05]  /*32e40*/  @!P0 LOP3.LUT R5, R5, R4, RZ, 0x3c, !PT ;  /* 0x0000000405058212 */ /* 0x000fca00078e3cff */
[----:B------:R-:W4:Y:S04]  /*32e50*/  @!P0 LDG.E.U16 R0, [R4.64] ;  /* 0x0000000604008981 */ /* 0x000f28000c1e1500 */
[----:B----4-:R0:W-:Y:S04]  /*32e60*/  STL [R1+0x64], R0 ;  /* 0x0000640001007387 */ /* 0x0101e80000100800 */
[----:B0-----:R-:W4:Y:S01]  /*32e70*/  LDL.LU R0, [R1+0x72c4] ;  /* 0x0072c40001007983 */ /* 0x001f220000300800 */
[----:B------:R-:W2:Y:S02]  /*32e80*/  LDL R4, [R1+0x2180] ;  /* 0x0021800001047983 */ /* 0x000ea40000100800 */
[----:B------:R-:W2:Y:S01]  /*32e90*/  LDL R5, [R1+0x2184] ;  /* 0x0021840001057983 */ /* 0x000ea20000100800 */
[----:B---3--:R-:W-:-:S02]  /*32ea0*/  PRMT R14, RZ, 0x7610, R14 ;  /* 0x00007610ff0e7816 */ /* 0x008fc4000000000e */
[----:B--2---:R-:W-:-:S04]  /*32eb0*/  @!P0 LOP3.LUT R5, R5, R4, RZ, 0x3c, !PT ;  /* 0x0000000405058212 */ /* 0x004fc800078e3cff */
[----:B------:R-:W-:-:S04]  /*32ec0*/  @!P0 LOP3.LUT R4, R5, R4, RZ, 0x3c, !PT ;  /* 0x0000000405048212 */ /* 0x000fc800078e3cff */
[----:B------:R-:W-:-:S05]  /*32ed0*/  @!P0 LOP3.LUT R5, R5, R4, RZ, 0x3c, !PT ;  /* 0x0000000405058212 */ /* 0x000fca00078e3cff */
[----:B------:R-:W2:Y:S04]  /*32ee0*/  @!P0 LDG.E.U16 R14, [R4.64] ;  /* 0x00000006040e8981 */ /* 0x000ea8000c1e1500 */
[----:B--2---:R0:W-:Y:S04]  /*32ef0*/  STL [R1+0x60], R14 ;  /* 0x0000600e01007387 */ /* 0x0041e80000100800 */
[----:B0-----:R-:W2:Y:S01]  /*32f00*/  LDL.LU R14, [R1+0x72c0] ;  /* 0x0072c000010e7983 */ /* 0x001ea20000300800 */
[----:B------:R-:W3:Y:S02]  /*32f10*/  LDL R4, [R1+0x2140] ;  /* 0x0021400001047983 */ /* 0x000ee40000100800 */
[----:B------:R-:W3:Y:S01]  /*32f20*/  LDL R5, [R1+0x2144] ;  /* 0x0021440001057983 */ /* 0x000ee20000100800 */
[----:B----4-:R-:W-:-:S02]  /*32f30*/  PRMT R0, RZ, 0x7610, R0 ;  /* 0x00007610ff007816 */ /* 0x010fc40000000000 */
[----:B---3--:R-:W-:-:S04]  /*32f40*/  @!P0 LOP3.LUT R5, R5, R4, RZ, 0x3c, !PT ;  /* 0x0000000405058212 */ /* 0x008fc800078e3cff */
        /* <DEDUP_REMOVED lines=65> */
[----:B------:R0:W3:Y:S04]  /*33360*/  @!P0 LDG.E.U16 R15, [R4.64] ;  /* 0x00000006040f8981 */ /* 0x0000e8000c1e1500 */
[----:B0-----:R-:W4:Y:S04]  /*33370*/  LDL R4, [R1+0x2280] ;  /* 0x0022800001047983 */ /* 0x001f280000100800 */
[----:B------:R-:W4:Y:S01]  /*33380*/  LDL R5, [R1+0x22bc] ;  /* 0x0022bc0001057983 */ /* 0x000f220000100800 */
[----:B--2---:R-:W-:Y:S02]  /*33390*/  PRMT R0, RZ, 0x7610, R0 ;  /* 0x00007610ff007816 */ /* 0x004fe40000000000 */
[----:B----4-:R-:W-:-:S04]  /*333a0*/  @!P0 LOP3.LUT R5, R5, R4, RZ, 0x3c, !PT ;  /* 0x0000000405058212 */ /* 0x010fc800078e3cff */
[----:B------:R-:W-:-:S04]  /*333b0*/  @!P0 LOP3.LUT R4, R5, R4, RZ, 0x3c, !PT ;  /* 0x0000000405048212 */ /* 0x000fc800078e3cff */
[----:B------:R-:W-:-:S05]  /*333c0*/  @!P0 LOP3.LUT R5, R5, R4, RZ, 0x3c, !PT ;  /* 0x0000000405058212 */ /* 0x000fca00078e3cff */
[----:B------:R-:W2:Y:S04]  /*333d0*/  @!P0 LDG.E.U16 R0, [R4.64] ;  /* 0x0000000604008981 */ /* 0x000ea8000c1e1500 */
[----:B---3--:R0:W-:Y:S04]  /*333e0*/  STL [R1+0x40], R15 ;  /* 0x0000400f01007387 */ /* 0x0081e80000100800 */
[----:B0-----:R-:W3:Y:S04]  /*333f0*/  LDL R15, [R1+0x23c0] ;  /* 0x0023c000010f7983 */ /* 0x001ee80000100800 */
        /* <DEDUP_REMOVED lines=15> */
[----:B----4-:R0:W-:Y:S04]  /*334f0*/  STL [R1+0x30], R14 ;  /* 0x0000300e01007387 */ /* 0x0101e80000100800 */
[----:B------:R1:W2:Y:S01]  /*33500*/  @!P0 LDG.E.U16 R22, [R4.64] ;  /* 0x0000000604168981 */ /* 0x0002a2000c1e1500 */
[----:B------:R-:W-:-:S03]  /*33510*/  PRMT R7, RZ, 0x7610, R7 ;  /* 0x00007610ff077816 */ /* 0x000fc60000000007 */
[----:B0-----:R-:W4:Y:S04]  /*33520*/  LDL R14, [R1+0x21f0] ;  /* 0x0021f000010e7983 */ /* 0x001f280000100800 */
[----:B-1----:R-:W3:Y:S04]  /*33530*/  LDL R4, [R1+0x2340] ;  /* 0x0023400001047983 */ /* 0x002ee80000100800 */
[----:B------:R-:W3:Y:S04]  /*33540*/  LDL R5, [R1+0x237c] ;  /* 0x00237c0001057983 */ /* 0x000ee80000100800 */
[----:B--2---:R0:W-:Y:S04]  /*33550*/  STL [R1+0x7250], R22 ;  /* 0x0072501601007387 */ /* 0x0041e80000100800 */
[----:B0-----:R-:W2:Y:S01]  /*33560*/  LDL R22, [R1+0x2380] ;  /* 0x0023800001167983 */ /* 0x001ea20000100800 */
[----:B---3--:R-:W-:-:S04]  /*33570*/  @!P0 LOP3.LUT R5, R5, R4, RZ, 0x3c, !PT ;  /* 0x0000000405058212 */ /* 0x008fc800078e3cff */
[----:B------:R-:W-:-:S04]  /*33580*/  @!P0 LOP3.LUT R4, R5, R4, RZ, 0x3c, !PT ;  /* 0x0000000405048212 */ /* 0x000fc800078e3cff */
[----:B------:R-:W-:-:S05]  /*33590*/  @!P0 LOP3.LUT R5, R5, R4, RZ, 0x3c, !PT ;  /* 0x0000000405058212 */ /* 0x000fca00078e3cff */
[----:B------:R0:W3:Y:S01]  /*335a0*/  @!P0 LDG.E.U16 R7, [R4.64] ;  /* 0x0000000604078981 */ /* 0x0000e2000c1e1500 */
[----:B------:R-:W-:Y:S01]  /*335b0*/  PRMT R6, RZ, 0x7610, R6 ;  /* 0x00007610ff067816 */ /* 0x000fe20000000006 */
[----:B0-----:R-:W-:Y:S02]  /*335c0*/  @!P0 IMAD.MOV.U32 R4, RZ, RZ, R15 ;  /* 0x000000ffff048224 */ /* 0x001fe400078e000f */
[----:B--2---:R-:W-:-:S05]  /*335d0*/  @!P0 IMAD.MOV.U32 R5, RZ, RZ, R22 ;  /* 0x000000ffff058224 */ /* 0x004fca00078e0016 */
[----:B------:R0:W2:Y:S04]  /*335e0*/  @!P0 LDG.E.U16 R6, [R4.64] ;  /* 0x0000000604068981 */ /* 0x0000a8000c1e1500 */
[----:B---3--:R1:W-:Y:S01]  /*335f0*/  STL [R1+0x7254], R7 ;  /* 0x0072540701007387 */ /* 0x0083e20000100800 */
[----:B0-----:R-:W3:Y:S01]  /*33600*/  LDL R5, [R1+0x1fd0] ;  /* 0x001fd00001057983 */ /* 0x001ee20000100800 */
[----:B------:R-:W-:Y:S01]  /*33610*/  PRMT R12, RZ, 0x7610, R12 ;  /* 0x00007610ff0c7816 */ /* 0x000fe2000000000c */
[----:B----4-:R-:W-:Y:S01]  /*33620*/  @!P0 IMAD.MOV.U32 R4, RZ, RZ, R14 ;  /* 0x000000ffff048224 */ /* 0x010fe200078e000e */
[----:B------:R-:W4:Y:S04]  /*33630*/  LDL R22, [R1+0x20f8] ;  /* 0x0020f80001167983 */ /* 0x000f280000100800 */
[----:B------:R-:W4:Y:S04]  /*33640*/  LDL R15, [R1+0x20fc] ;  /* 0x0020fc00010f7983 */ /* 0x000f280000100800 */
[----:B-1----:R-:W4:Y:S04]  /*33650*/  LDL R7, [R1+0x213c] ;  /* 0x00213c0001077983 */ /* 0x002f280000100800 */
[----:B--2---:R-:W-:Y:S01]  /*33660*/  STL [R1+0x7258], R6 ;  /* 0x0072580601007387 */ /* 0x004fe20000100800 */
[----:B------:R-:W-:Y:S01]  /*33670*/  PRMT R0, RZ, 0x7610, R0 ;  /* 0x00007610ff007816 */ /* 0x000fe20000000000 */
[----:B------:R-:W2:Y:S02]  /*33680*/  LDL R14, [R1+0x20b8] ;  /* 0x0020b800010e7983 */ /* 0x000ea40000100800 */
[----:B---3--:R0:W3:Y:S04]  /*33690*/  @!P0 LDG.E.U16 R12, [R4.64] ;  /* 0x00000006040c8981 */ /* 0x0080e8000c1e1500 */
[----:B0-----:R-:W2:Y:S04]  /*336a0*/  LDL R4, [R1+0x21b8] ;  /* 0x0021b80001047983 */ /* 0x001ea80000100800 */
[----:B------:R-:W2:Y:S02]  /*336b0*/  LDL R5, [R1+0x21bc] ;  /* 0x0021bc0001057983 */ /* 0x000ea40000100800 */
[----:B--2---:R-:W-:-:S04]  /*336c0*/  @!P0 LOP3.LUT R5, R5, R4, RZ, 0x3c, !PT ;  /* 0x0000000405058212 */ /* 0x004fc800078e3cff */
[----:B------:R-:W-:-:S04]  /*336d0*/  @!P0 LOP3.LUT R4, R5, R4, RZ, 0x3c, !PT ;  /* 0x0000000405048212 */ /* 0x000fc800078e3cff */
[----:B------:R-:W-:-:S05]  /*336e0*/  @!P0 LOP3.LUT R5, R5, R4, RZ, 0x3c, !PT ;  /* 0x0000000405058212 */ /* 0x000fca00078e3cff */
[----:B------:R-:W2:Y:S04]  /*336f0*/  @!P0 LDG.E.U16 R0, [R4.64] ;  /* 0x0000000604008981 */ /* 0x000ea8000c1e1500 */
[----:B---3--:R0:W-:Y:S04]  /*33700*/  STL [R1+0x28], R12 ;  /* 0x0000280c01007387 */ /* 0x0081e80000100800 */
[----:B0-----:R-:W3:Y:S04]  /*33710*/  LDL R12, [R1+0x20bc] ;  /* 0x0020bc00010c7983 */ /* 0x001ee80000100800 */
[----:B--2---:R0:W-:Y:S04]  /*33720*/  STL [R1+0x24], R0 ;  /* 0x0000240001007387 */ /* 0x0041e80000100800 */
[----:B0-----:R-:W2:Y:S01]  /*33730*/  LDL.LU R0, [R1+0x729c] ;  /* 0x00729c0001007983 */ /* 0x001ea20000300800 */
[----:B------:R-:W2:Y:S02]  /*33740*/  LDL R4, [R1+0x2178] ;  /* 0x0021780001047983 */ /* 0x000ea40000100800 */
[----:B------:R-:W2:Y:S01]  /*33750*/  LDL R5, [R1+0x217c] ;  /* 0x00217c0001057983 */ /* 0x000ea20000100800 */
[----:B------:R-:W-:-:S02]  /*33760*/  PRMT R2, RZ, 0x7610, R2 ;  /* 0x00007610ff027816 */ /* 0x000fc40000000002 */
[----:B--2---:R-:W-:-:S04]  /*33770*/  @!P0 LOP3.LUT R5, R5, R4, RZ, 0x3c, !PT ;  /* 0x0000000405058212 */ /* 0x004fc800078e3cff */
[----:B------:R-:W-:-:S04]  /*33780*/  @!P0 LOP3.LUT R4, R5, R4, RZ, 0x3c, !PT ;  /* 0x0000000405048212 */ /* 0x000fc800078e3cff */
[----:B------:R-:W-:-:S05]  /*33790*/  @!P0 LOP3.LUT R5, R5, R4, RZ, 0x3c, !PT ;  /* 0x0000000405058212 */ /* 0x000fca00078e3cff */
[----:B------:R-:W2:Y:S01]  /*337a0*/  @!P0 LDG.E.U16 R2, [R4.64] ;  /* 0x0000000604028981 */ /* 0x000ea2000c1e1500 */
[----:B------:R-:W-:-:S03]  /*337b0*/  PRMT R6, RZ, 0x7610, R6 ;  /* 0x00007610ff067816 */ /* 0x000fc60000000006 */
[----:B--2---:R-:W-:Y:S01]  /*337c0*/  STL [R1+0x20], R2 ;  /* 0x0000200201007387 */ /* 0x004fe20000100800 */
[----:B------:R-:W2:Y:S02]  /*337d0*/  LDL R5, [R1+0x2138] ;  /* 0x0021380001057983 */ /* 0x000ea40000100800 */
[----:B----4-:R-:W-:Y:S01]  /*337e0*/  @!P0 IMAD.MOV.U32 R4, RZ, RZ, R7 ;  /* 0x000000ffff048224 */ /* 0x010fe200078e0007 */
[----:B------:R-:W-:Y:S02]  /*337f0*/  PRMT R11, RZ, 0x7610, R11 ;  /* 0x00007610ff0b7816 */ /* 0x000fe4000000000b */
[----:B------:R-:W-:Y:S01]  /*33800*/  PRMT R9, RZ, 0x7610, R9 ;  /* 0x00007610ff097816 */ /* 0x000fe20000000009 */
[----:B------:R-:W4:Y:S04]  /*33810*/  LDL R7, [R1+0x2038] ;  /* 0x0020380001077983 */ /* 0x000f280000100800 */
[----:B--2---:R0:W2:Y:S02]  /*33820*/  @!P0 LDG.E.U16 R6, [R4.64] ;  /* 0x0000000604068981 */ /* 0x0040a4000c1e1500 */
[----:B0-----:R-:W-:-:S02]  /*33830*/  @!P0 IMAD.MOV.U32 R4, RZ, RZ, R15 ;  /* 0x000000ffff048224 */ /* 0x001fc400078e000f */
[----:B------:R-:W-:-:S05]  /*33840*/  @!P0 IMAD.MOV.U32 R5, RZ, RZ, R22 ;  /* 0x000000ffff058224 */ /* 0x000fca00078e0016 */
[----:B------:R3:W4:Y:S02]  /*33850*/  @!P0 LDG.E.U16 R11, [R4.64] ;  /* 0x00000006040b8981 */ /* 0x000724000c1e1500 */
[----:B---3--:R-:W-:Y:S02]  /*33860*/  @!P0 IMAD.MOV.U32 R4, RZ, RZ, R12 ;  /* 0x000000ffff048224 */ /* 0x008fe400078e000c */
[----:B------:R-:W-:-:S05]  /*33870*/  @!P0 IMAD.MOV.U32 R5, RZ, RZ, R14 ;  /* 0x000000ffff058224 */ /* 0x000fca00078e000e */
[----:B------:R0:W3:Y:S04]  /*33880*/  @!P0 LDG.E.U16 R9, [R4.64] ;  /* 0x0000000604098981 */ /* 0x0000e8000c1e1500 */
[----:B--2---:R1:W-:Y:S01]  /*33890*/  STL [R1+0x1c], R6 ;  /* 0x00001c0601007387 */ /* 0x0043e20000100800 */
[----:B------:R-:W2:Y:S03]  /*338a0*/  LDL R22, [R1+0x1ffc] ;  /* 0x001ffc0001167983 */ /* 0x000ea60000100800 */
[----:B-1----:R-:W2:Y:S04]  /*338b0*/  LDL R6, [R1+0x203c] ;  /* 0x00203c0001067983 */ /* 0x002ea80000100800 */
[----:B----4-:R1:W-:Y:S01]  /*338c0*/  STL [R1+0x18], R11 ;  /* 0x0000180b01007387 */ /* 0x0103e20000100800 */
[----:B0-----:R-:W4:Y:S02]  /*338d0*/  LDL R4, [R1+0x2078] ;  /* 0x0020780001047983 */ /* 0x001f240000100800 */
[----:B------:R-:W4:Y:S02]  /*338e0*/  LDL R5, [R1+0x207c] ;  /* 0x00207c0001057983 */ /* 0x000f240000100800 */
[----:B------:R-:W2:Y:S01]  /*338f0*/  LDL R15, [R1+0x2208] ;  /* 0x00220800010f7983 */ /* 0x000ea20000100800 */
[----:B------:R-:W2:Y:S01]  /*33900*/  LDL R14, [R1+0x2244] ;  /* 0x00224400010e7983 */ /* 0x000ea20000100800 */
[----:B------:R-:W-:-:S03]  /*33910*/  PRMT R27, RZ, 0x7610, R27 ;  /* 0x00007610ff1b7816 */ /* 0x000fc6000000001b */
[----:B------:R-:W2:Y:S04]  /*33920*/  LDL R12, [R1+0x2248] ;  /* 0x00224800010c7983 */ /* 0x000ea80000100800 */
[----:B-1----:R-:W2:Y:S04]  /*33930*/  LDL R11, [R1+0x2204] ;  /* 0x00220400010b7983 */ /* 0x002ea80000100800 */
[----:B---3--:R0:W-:Y:S04]  /*33940*/  STL [R1+0x14], R9 ;  /* 0x0000140901007387 */ /* 0x0081e80000100800 */
[----:B0-----:R-:W3:Y:S01]  /*33950*/  LDL R9, [R1+0x2284] ;  /* 0x0022840001097983 */ /* 0x001ee20000100800 */
[----:B------:R-:W-:-:S02]  /*33960*/  PRMT R26, RZ, 0x7610, R26 ;  /* 0x00007610ff1a7816 */ /* 0x000fc4000000001a */
[----:B------:R-:W-:Y:S02]  /*33970*/  PRMT R10, RZ, 0x7610, R10 ;  /* 0x00007610ff0a7816 */ /* 0x000fe4000000000a */
[----:B----4-:R-:W-:-:S04]  /*33980*/  @!P0 LOP3.LUT R5, R5, R4, RZ, 0x3c, !PT ;  /* 0x0000000405058212 */ /* 0x010fc800078e3cff */
[----:B------:R-:W-:-:S04]  /*33990*/  @!P0 LOP3.LUT R4, R5, R4, RZ, 0x3c, !PT ;  /* 0x0000000405048212 */ /* 0x000fc800078e3cff */
[----:B------:R-:W-:-:S05]  /*339a0*/  @!P0 LOP3.LUT R5, R5, R4, RZ, 0x3c, !PT ;  /* 0x0000000405058212 */ /* 0x000fca00078e3cff */
[----:B------:R2:W4:Y:S02]  /*339b0*/  @!P0 LDG.E.U16 R27, [R4.64] ;  /* 0x00000006041b8981 */ /* 0x000524000c1e1500 */
[----:B--2---:R-:W-:Y:S02]  /*339c0*/  @!P0 IMAD.MOV.U32 R4, RZ, RZ, R6 ;  /* 0x000000ffff048224 */ /* 0x004fe400078e0006 */
[----:B------:R-:W-:Y:S01]  /*339d0*/  @!P0 IMAD.MOV.U32 R5, RZ, RZ, R7 ;  /* 0x000000ffff058224 */ /* 0x000fe200078e0007 */
[----:B------:R-:W2:Y:S04]  /*339e0*/  LDL R6, [R1+0x22c4] ;  /* 0x0022c40001067983 */ /* 0x000ea80000100800 */
[----:B------:R-:W4:Y:S04]  /*339f0*/  LDL R7, [R1+0x2288] ;  /* 0x0022880001077983 */ /* 0x000f280000100800 */
[----:B------:R0:W4:Y:S02]  /*33a00*/  @!P0 LDG.E.U16 R26, [R4.64] ;  /* 0x00000006041a8981 */ /* 0x000124000c1e1500 */
[----:B0-----:R-:W-:-:S02]  /*33a10*/  @!P0 IMAD.MOV.U32 R4, RZ, RZ, R11 ;  /* 0x000000ffff048224 */ /* 0x001fc400078e000b */
[----:B------:R-:W-:Y:S01]  /*33a20*/  @!P0 IMAD.MOV.U32 R5, RZ, RZ, R22 ;  /* 0x000000ffff058224 */ /* 0x000fe200078e0016 */
[----:B------:R-:W-:Y:S02]  /*33a30*/  PRMT R13, RZ, 0x7610, R13 ;  /* 0x00007610ff0d7816 */ /* 0x000fe4000000000d */
[----:B------:R-:W-:Y:S02]  /*33a40*/  PRMT R0, RZ, 0x7610, R0 ;  /* 0x00007610ff007816 */ /* 0x000fe40000000000 */
[----:B------:R-:W-:Y:S01]  /*33a50*/  PRMT R29, RZ, 0x7610, R29 ;  /* 0x00007610ff1d7816 */ /* 0x000fe2000000001d */
[----:B------:R-:W4:Y:S04]  /*33a60*/  LDL R11, [R1+0x22c8] ;  /* 0x0022c800010b7983 */ /* 0x000f280000100800 */
[----:B------:R0:W4:Y:S02]  /*33a70*/  @!P0 LDG.E.U16 R10, [R4.64] ;  /* 0x00000006040a8981 */ /* 0x000124000c1e1500 */
[----:B0-----:R-:W-:-:S02]  /*33a80*/  @!P0 IMAD.MOV.U32 R4, RZ, RZ, R14 ;  /* 0x000000ffff048224 */ /* 0x001fc400078e000e */
[----:B------:R-:W-:-:S05]  /*33a90*/  @!P0 IMAD.MOV.U32 R5, RZ, RZ, R15 ;  /* 0x000000ffff058224 */ /* 0x000fca00078e000f */
[----:B------:R3:W4:Y:S02]  /*33aa0*/  @!P0 LDG.E.U16 R13, [R4.64] ;  /* 0x00000006040d8981 */ /* 0x000724000c1e1500 */
[----:B---3--:R-:W-:Y:S02]  /*33ab0*/  @!P0 IMAD.MOV.U32 R4, RZ, RZ, R9 ;  /* 0x000000ffff048224 */ /* 0x008fe400078e0009 */
[----:B------:R-:W-:-:S05]  /*33ac0*/  @!P0 IMAD.MOV.U32 R5, RZ, RZ, R12 ;  /* 0x000000ffff058224 */ /* 0x000fca00078e000c */
[----:B------:R2:W3:Y:S02]  /*33ad0*/  @!P0 LDG.E.U16 R0, [R4.64] ;  /* 0x0000000604008981 */ /* 0x0004e4000c1e1500 */
[----:B--2---:R-:W-:Y:S02]  /*33ae0*/  @!P0 IMAD.MOV.U32 R4, RZ, RZ, R6 ;  /* 0x000000ffff048224 */ /* 0x004fe400078e0006 */
[----:B----4-:R-:W-:-:S05]  /*33af0*/  @!P0 IMAD.MOV.U32 R5, RZ, RZ, R7 ;  /* 0x000000ffff058224 */ /* 0x010fca00078e0007 */
[----:B------:R-:W2:Y:S04]  /*33b00*/  @!P0 LDG.E.U16 R29, [R4.64] ;  /* 0x00000006041d8981 */ /* 0x000ea8000c1e1500 */
[----:B------:R0:W-:Y:S01]  /*33b10*/  STL [R1+0x8], R10 ;  /* 0x0000080a01007387 */ /* 0x0001e20000100800 */
[----:B------:R-:W4:Y:S02]  /*33b20*/  LDL R22, [R1+0x2308] ;  /* 0x0023080001167983 */ /* 0x000f240000100800 */
[----:B------:R-:W4:Y:S01]  /*33b30*/  LDL R9, [R1+0x2344] ;  /* 0x0023440001097983 */ /* 0x000f220000100800 */
[----:B0-----:R-:W4:Y:S04]  /*33b40*/  LDL R10, [R1+0x2304] ;  /* 0x00230400010a7983 */ /* 0x001f280000100800 */
[----:B---3--:R-:W-:Y:S01]  /*33b50*/  STL [R1+0x7224], R0 ;  /* 0x0072240001007387 */ /* 0x008fe20000100800 */
[----:B------:R-:W3:Y:S02]  /*33b60*/  LDL R7, [R1+0x2348] ;  /* 0x0023480001077983 */ /* 0x000ee40000100800 */
[----:B------:R-:W3:Y:S01]  /*33b70*/  LDL R6, [R1+0x2384] ;  /* 0x0023840001067983 */ /* 0x000ee20000100800 */
[----:B------:R-:W-:Y:S01]  /*33b80*/  PRMT R28, RZ, 0x7610, R28 ;  /* 0x00007610ff1c7816 */ /* 0x000fe2000000001c */
[----:B------:R-:W-:Y:S01]  /*33b90*/  @!P0 IMAD.MOV.U32 R15, RZ, RZ, R11 ;  /* 0x000000ffff0f8224 */ /* 0x000fe200078e000b */
[----:B--2---:R-:W-:Y:S01]  /*33ba0*/  STL [R1+0x7228], R29 ;  /* 0x0072281d01007387 */ /* 0x004fe20000100800 */
[----:B------:R0:W-:Y:S02]  /*33bb0*/  STL [R1+0x4], R13 ;  /* 0x0000040d01007387 */ /* 0x0001e40000100800 */
[----:B------:R-:W2:Y:S01]  /*33bc0*/  LDL R12, [R1+0x23bc] ;  /* 0x0023bc00010c7983 */ /* 0x000ea20000100800 */
[----:B0-----:R-:W2:Y:S01]  /*33bd0*/  LDL R13, [R1+0x2388] ;  /* 0x00238800010d7983 */ /* 0x001ea20000100800 */
[----:B----4-:R-:W-:-:S05]  /*33be0*/  @!P0 IMAD.MOV.U32 R14, RZ, RZ, R10 ;  /* 0x000000ffff0e8224 */ /* 0x010fca00078e000a */
[----:B------:R0:W4:Y:S01]  /*33bf0*/  @!P0 LDG.E.U16 R28, [R14.64] ;  /* 0x000000060e1c8981 */ /* 0x000122000c1e1500 */
[----:B------:R-:W-:Y:S02]  /*33c00*/  PRMT R5, RZ, 0x7610, R5 ;  /* 0x00007610ff057816 */ /* 0x000fe40000000005 */
[----:B------:R-:W-:Y:S01]  /*33c10*/  PRMT R4, RZ, 0x7610, R4 ;  /* 0x00007610ff047816 */ /* 0x000fe20000000004 */
[----:B0-----:R-:W-:Y:S02]  /*33c20*/  @!P0 IMAD.MOV.U32 R14, RZ, RZ, R9 ;  /* 0x000000ffff0e8224 */ /* 0x001fe400078e0009 */
[----:B------:R-:W-:-:S05]  /*33c30*/  @!P0 IMAD.MOV.U32 R15, RZ, RZ, R22 ;  /* 0x000000ffff0f8224 */ /* 0x000fca00078e0016 */
[----:B------:R3:W4:Y:S01]  /*33c40*/  @!P0 LDG.E.U16 R5, [R14.64] ;  /* 0x000000060e058981 */ /* 0x000722000c1e1500 */
[----:B------:R-:W-:Y:S01]  /*33c50*/  PRMT R3, RZ, 0x7610, R3 ;  /* 0x00007610ff037816 */ /* 0x000fe20000000003 */
[----:B---3--:R-:W-:Y:S02]  /*33c60*/  @!P0 IMAD.MOV.U32 R14, RZ, RZ, R6 ;  /* 0x000000ffff0e8224 */ /* 0x008fe400078e0006 */
[----:B------:R-:W-:-:S05]  /*33c70*/  @!P0 IMAD.MOV.U32 R15, RZ, RZ, R7 ;  /* 0x000000ffff0f8224 */ /* 0x000fca00078e0007 */
[----:B------:R2:W3:Y:S04]  /*33c80*/  @!P0 LDG.E.U16 R4, [R14.64] ;  /* 0x000000060e048981 */ /* 0x0004e8000c1e1500 */
[----:B------:R-:W-:Y:S01]  /*33c90*/  STL [R1+0x10], R27 ;  /* 0x0000101b01007387 */ /* 0x000fe20000100800 */
[----:B------:R-:W3:Y:S02]  /*33ca0*/  LDL R11, [R1+0x1fcc] ;  /* 0x001fcc00010b7983 */ /* 0x000ee40000100800 */
[----:B------:R-:W3:Y:S02]  /*33cb0*/  LDL R10, [R1+0x21ec] ;  /* 0x0021ec00010a7983 */ /* 0x000ee40000100800 */
[----:B--2---:R-:W-:Y:S02]  /*33cc0*/  @!P0 IMAD.MOV.U32 R14, RZ, RZ, R12 ;  /* 0x000000ffff0e8224 */ /* 0x004fe400078e000c */
[----:B------:R-:W-:-:S05]  /*33cd0*/  @!P0 IMAD.MOV.U32 R15, RZ, RZ, R13 ;  /* 0x000000ffff0f8224 */ /* 0x000fca00078e000d */
[----:B------:R0:W2:Y:S04]  /*33ce0*/  @!P0 LDG.E.U16 R3, [R14.64] ;  /* 0x000000060e038981 */ /* 0x0000a8000c1e1500 */
[----:B----4-:R-:W-:Y:S01]  /*33cf0*/  STL [R1+0x722c], R28 ;  /* 0x00722c1c01007387 */ /* 0x010fe20000100800 */
[----:B------:R-:W-:Y:S02]  /*33d00*/  STL [R1+0xc], R26 ;  /* 0x00000c1a01007387 */ /* 0x000fe40000100800 */
[----:B------:R-:W4:Y:S02]  /*33d10*/  LDL R9, [R1+0x21b0] ;  /* 0x0021b00001097983 */ /* 0x000f240000100800 */
[----:B------:R-:W4:Y:S01]  /*33d20*/  LDL R0, [R1+0x21b4] ;  /* 0x0021b40001007983 */ /* 0x000f220000100800 */
[----:B------:R-:W-:Y:S01]  /*33d30*/  PRMT R20, RZ, 0x7610, R20 ;  /* 0x00007610ff147816 */ /* 0x000fe20000000014 */
[----:B------:R1:W-:Y:S01]  /*33d40*/  STL [R1+0x7230], R5 ;  /* 0x0072300501007387 */ /* 0x0003e20000100800 */
[----:B------:R-:W4:Y:S02]  /*33d50*/  LDL R7, [R1+0x2170] ;  /* 0x0021700001077983 */ /* 0x000f240000100800 */
[----:B------:R-:W4:Y:S01]  /*33d60*/  LDL R6, [R1+0x2174] ;  /* 0x0021740001067983 */ /* 0x000f220000100800 */
[----:B---3--:R3:W-:Y:S01]  /*33d70*/  STL [R1+0x7234], R4 ;  /* 0x0072340401007387 */ /* 0x0087e20000100800 */
[----:B0-----:R-:W-:-:S02]  /*33d80*/  @!P0 IMAD.MOV.U32 R15, RZ, RZ, R11 ;  /* 0x000000ffff0f8224 */ /* 0x001fc400078e000b */
[----:B------:R-:W-:-:S05]  /*33d90*/  @!P0 IMAD.MOV.U32 R14, RZ, RZ, R10 ;  /* 0x000000ffff0e8224 */ /* 0x000fca00078e000a */
[----:B------:R4:W4:Y:S01]  /*33da0*/  @!P0 LDG.E.U16 R20, [R14.64] ;  /* 0x000000060e148981 */ /* 0x000922000c1e1500 */
[----:B------:R-:W-:-:S03]  /*33db0*/  PRMT R18, RZ, 0x7610, R18 ;  /* 0x00007610ff127816 */ /* 0x000fc60000000012 */
[----:B--2---:R0:W-:Y:S01]  /*33dc0*/  STL [R1+0x7238], R3 ;  /* 0x0072380301007387 */ /* 0x0041e20000100800 */
[----:B-1----:R-:W2:Y:S02]  /*33dd0*/  LDL R5, [R1+0x2130] ;  /* 0x0021300001057983 */ /* 0x002ea40000100800 */
[----:B---3--:R-:W3:Y:S02]  /*33de0*/  LDL R4, [R1+0x2134] ;  /* 0x0021340001047983 */ /* 0x008ee40000100800 */
[----:B----4-:R-:W-:Y:S02]  /*33df0*/  @!P0 IMAD.MOV.U32 R15, RZ, RZ, R9 ;  /* 0x000000ffff0f8224 */ /* 0x010fe400078e0009 */
[----:B------:R-:W-:-:S05]  /*33e00*/  @!P0 IMAD.MOV.U32 R14, RZ, RZ, R0 ;  /* 0x000000ffff0e8224 */ /* 0x000fca00078e0000 */
[----:B------:R1:W4:Y:S01]  /*33e10*/  @!P0 LDG.E.U16 R18, [R14.64] ;  /* 0x000000060e128981 */ /* 0x000322000c1e1500 */
[----:B------:R-:W-:Y:S01]  /*33e20*/  PRMT R16, RZ, 0x7610, R16 ;  /* 0x00007610ff107816 */ /* 0x000fe20000000010 */
[----:B-1----:R-:W-:Y:S02]  /*33e30*/  @!P0 IMAD.MOV.U32 R14, RZ, RZ, R6 ;  /* 0x000000ffff0e8224 */ /* 0x002fe400078e0006 */
[----:B------:R-:W-:-:S05]  /*33e40*/  @!P0 IMAD.MOV.U32 R15, RZ, RZ, R7 ;  /* 0x000000ffff0f8224 */ /* 0x000fca00078e0007 */
[----:B------:R2:W4:Y:S01]  /*33e50*/  @!P0 LDG.E.U16 R16, [R14.64] ;  /* 0x000000060e108981 */ /* 0x000522000c1e1500 */
[----:B------:R-:W-:-:S03]  /*33e60*/  PRMT R17, RZ, 0x7610, R17 ;  /* 0x00007610ff117816 */ /* 0x000fc60000000011 */
[----:B------:R-:W-:Y:S01]  /*33e70*/  STL [R1+0x723c], R20 ;  /* 0x00723c1401007387 */ /* 0x000fe20000100800 */
[----:B0-----:R-:W4:Y:S02]  /*33e80*/  LDL R3, [R1+0x20f0] ;  /* 0x0020f00001037983 */ /* 0x001f240000100800 */
[----:B------:R-:W4:Y:S02]  /*33e90*/  LDL R0, [R1+0x20f4] ;  /* 0x0020f40001007983 */ /* 0x000f240000100800 */
[----:B--2---:R-:W-:Y:S02]  /*33ea0*/  @!P0 IMAD.MOV.U32 R15, RZ, RZ, R5 ;  /* 0x000000ffff0f8224 */ /* 0x004fe400078e0005 */
[----:B---3--:R-:W-:-:S05]  /*33eb0*/  @!P0 IMAD.MOV.U32 R14, RZ, RZ, R4 ;  /* 0x000000ffff0e8224 */ /* 0x008fca00078e0004 */
[----:B------:R0:W2:Y:S04]  /*33ec0*/  @!P0 LDG.E.U16 R17, [R14.64] ;  /* 0x000000060e118981 */ /* 0x0000a8000c1e1500 */
[----:B----4-:R1:W-:Y:S01]  /*33ed0*/  STL [R1+0x7240], R18 ;  /* 0x0072401201007387 */ /* 0x0103e20000100800 */
[----:B------:R-:W3:Y:S02]  /*33ee0*/  LDL R10, [R1+0x20b0] ;  /* 0x0020b000010a7983 */ /* 0x000ee40000100800 */
[----:B------:R-:W4:Y:S02]  /*33ef0*/  LDL R9, [R1+0x20b4] ;  /* 0x0020b40001097983 */ /* 0x000f240000100800 */
[----:B------:R-:W4:Y:S01]  /*33f00*/  LDL R6, [R1+0x2074] ;  /* 0x0020740001067983 */ /* 0x000f220000100800 */
[----:B------:R-:W-:Y:S01]  /*33f10*/  STL [R1+0x7244], R16 ;  /* 0x0072441001007387 */ /* 0x000fe20000100800 */
[----:B------:R-:W4:Y:S02]  /*33f20*/  LDL R7, [R1+0x2070] ;  /* 0x0020700001077983 */ /* 0x000f240000100800 */
[----:B------:R-:W4:Y:S02]  /*33f30*/  LDL R5, [R1+0x2030] ;  /* 0x0020300001057983 */ /* 0x000f240000100800 */
[----:B------:R-:W4:Y:S01]  /*33f40*/  LDL R4, [R1+0x2034] ;  /* 0x0020340001047983 */ /* 0x000f220000100800 */
[----:B------:R-:W4:Y:S01]  /*33f50*/  LDL.LU R27, [R1+0x7cc] ;  /* 0x0007cc00011b7983 */ /* 0x000f220000300800 */
[----:B0-----:R-:W-:-:S02]  /*33f60*/  @!P0 IMAD.MOV.U32 R15, RZ, RZ, R3 ;  /* 0x000000ffff0f8224 */ /* 0x001fc400078e0003 */
[----:B------:R-:W-:Y:S01]  /*33f70*/  @!P0 IMAD.MOV.U32 R14, RZ, RZ, R0 ;  /* 0x000000ffff0e8224 */ /* 0x000fe200078e0000 */
[----:B------:R-:W-:Y:S02]  /*33f80*/  PRMT R19, RZ, 0x7610, R19 ;  /* 0x00007610ff137816 */ /* 0x000fe40000000013 */
[----:B------:R-:W-:-:S04]  /*33f90*/  PRMT R21, RZ, 0x7610, R21 ;  /* 0x00007610ff157816 */ /* 0x000fc80000000015 */
[----:B------:R3:W4:Y:S04]  /*33fa0*/  @!P0 LDG.E.U16 R19, [R14.64] ;  /* 0x000000060e138981 */ /* 0x000728000c1e1500 */
[----:B--2---:R-:W-:Y:S01]  /*33fb0*/  STL [R1+0x7248], R17 ;  /* 0x0072481101007387 */ /* 0x004fe20000100800 */
[----:B------:R-:W2:Y:S02]  /*33fc0*/  LDL R3, [R1+0x1ff8] ;  /* 0x001ff80001037983 */ /* 0x000ea40000100800 */
[----:B------:R-:W2:Y:S01]  /*33fd0*/  LDL R0, [R1+0x220c] ;  /* 0x00220c0001007983 */ /* 0x000ea20000100800 */
[----:B------:R-:W-:Y:S02]  /*33fe0*/  PRMT R23, RZ, 0x7610, R23 ;  /* 0x00007610ff177816 */ /* 0x000fe40000000017 */
[----:B------:R-:W-:-:S02]  /*33ff0*/  PRMT R24, RZ, 0x7610, R24 ;  /* 0x00007610ff187816 */ /* 0x000fc40000000018 */
[----:B------:R-:W-:Y:S01]  /*34000*/  PRMT R25, RZ, 0x7610, R25 ;  /* 0x00007610ff197816 */ /* 0x000fe20000000019 */
[----:B------:R-:W2:Y:S01]  /*34010*/  LDL.LU R12, [R1+0x7c4] ;  /* 0x0007c400010c7983 */ /* 0x000ea20000300800 */
[----:B---3--:R-:W-:Y:S02]  /*34020*/  @!P0 IMAD.MOV.U32 R15, RZ, RZ, R10 ;  /* 0x000000ffff0f8224 */ /* 0x008fe400078e000a */
[----:B----4-:R-:W-:-:S05]  /*34030*/  @!P0 IMAD.MOV.U32 R14, RZ, RZ, R9 ;  /* 0x000000ffff0e8224 */ /* 0x010fca00078e0009 */
[----:B------:R0:W3:Y:S02]  /*34040*/  @!P0 LDG.E.U16 R21, [R14.64] ;  /* 0x000000060e158981 */ /* 0x0000e4000c1e1500 */
[----:B0-----:R-:W-:Y:S02]  /*34050*/  @!P0 IMAD.MOV.U32 R14, RZ, RZ, R6 ;  /* 0x000000ffff0e8224 */ /* 0x001fe400078e0006 */
[----:B------:R-:W-:-:S05]  /*34060*/  @!P0 IMAD.MOV.U32 R15, RZ, RZ, R7 ;  /* 0x000000ffff0f8224 */ /* 0x000fca00078e0007 */
[----:B------:R0:W4:Y:S02]  /*34070*/  @!P0 LDG.E.U16 R23, [R14.64] ;  /* 0x000000060e178981 */ /* 0x000124000c1e1500 */
[----:B0-----:R-:W-:Y:S02]  /*34080*/  @!P0 IMAD.MOV.U32 R14, RZ, RZ, R4 ;  /* 0x000000ffff0e8224 */ /* 0x001fe400078e0004 */
[----:B------:R-:W-:-:S05]  /*34090*/  @!P0 IMAD.MOV.U32 R15, RZ, RZ, R5 ;  /* 0x000000ffff0f8224 */ /* 0x000fca00078e0005 */
[----:B------:R2:W4:Y:S04]  /*340a0*/  @!P0 LDG.E.U16 R24, [R14.64] ;  /* 0x000000060e188981 */ /* 0x000528000c1e1500 */
[----:B------:R-:W-:Y:S01]  /*340b0*/  STL [R1+0x724c], R19 ;  /* 0x00724c1301007387 */ /* 0x000fe20000100800 */
[----:B--2---:R-:W-:Y:S02]  /*340c0*/  @!P0 IMAD.MOV.U32 R15, RZ, RZ, R3 ;  /* 0x000000ffff0f8224 */ /* 0x004fe400078e0003 */
[----:B------:R-:W-:-:S05]  /*340d0*/  @!P0 IMAD.MOV.U32 R14, RZ, RZ, R0 ;  /* 0x000000ffff0e8224 */ /* 0x000fca00078e0000 */
[----:B------:R-:W2:Y:S04]  /*340e0*/  @!P0 LDG.E.U16 R25, [R14.64] ;  /* 0x000000060e198981 */ /* 0x000ea8000c1e1500 */
[----:B---3--:R-:W-:Y:S01]  /*340f0*/  STL [R1+0x725c], R21 ;  /* 0x00725c1501007387 */ /* 0x008fe20000100800 */
[----:B------:R-:W3:Y:S02]  /*34100*/  LDL.LU R9, [R1+0x7bc] ;  /* 0x0007bc0001097983 */ /* 0x000ee40000300800 */
[----:B------:R-:W3:Y:S01]  /*34110*/  LDL.LU R13, [R1+0x744] ;  /* 0x00074400010d7983 */ /* 0x000ee20000300800 */
[----:B------:R-:W0:Y:S04]  /*34120*/  S2R R2, SR_TID.X ;  /* 0x0000000000027919 */ /* 0x000e280000002100 */
[----:B----4-:R-:W-:Y:S01]  /*34130*/  STL [R1+0x7260], R23 ;  /* 0x0072601701007387 */ /* 0x010fe20000100800 */
[----:B0-----:R-:W-:-:S03]  /*34140*/  LOP3.LUT R2, R2, 0x7f, RZ, 0xc0, !PT ;  /* 0x0000007f02027812 */ /* 0x001fc600078ec0ff */
[----:B------:R-:W-:Y:S01]  /*34150*/  STL [R1+0x7264], R24 ;  /* 0x0072641801007387 */ /* 0x000fe20000100800 */
[----:B------:R-:W4:Y:S02]  /*34160*/  LDL.LU R10, [R1+0x6b4] ;  /* 0x0006b400010a7983 */ /* 0x000f240000300800 */
[----:B------:R-:W3:Y:S02]  /*34170*/  LDL.LU R11, [R1+0x6ac] ;  /* 0x0006ac00010b7983 */ /* 0x000ee40000300800 */
[----:B------:R-:W-:-:S05]  /*34180*/  IMAD.SHL.U32 R2, R2, 0x2, RZ ;  /* 0x0000000202027824 */ /* 0x000fca00078e00ff */
[----:B-1----:R-:W-:-:S05]  /*34190*/  LOP3.LUT R18, R2, 0x60, RZ, 0x3c, !PT ;  /* 0x0000006002127812 */ /* 0x002fca00078e3cff */
[----:B------:R-:W-:Y:S01]  /*341a0*/  STS.U16 [R18+0x9900], R27 ;  /* 0x0099001b12007388 */ /* 0x000fe20000000400 */
[----:B------:R-:W-:Y:S03]  /*341b0*/  STS.U16 [R18+0x9a00], R12 ;  /* 0x009a000c12007388 */ /* 0x000fe60000000400 */
[----:B--2---:R0:W-:Y:S04]  /*341c0*/  STL [R1+0x726c], R25 ;  /* 0x00726c1901007387 */ /* 0x0041e80000100800 */
[----:B0-----:R-:W2:Y:S01]  /*341d0*/  LDL.LU R25, [R1+0x72c] ;  /* 0x00072c0001197983 */ /* 0x001ea20000300800 */
[----:B------:R0:W-:Y:S03]  /*341e0*/  STL [R1+0x7268], R15 ;  /* 0x0072680f01007387 */ /* 0x0001e60000100800 */
[----:B0-----:R-:W2:Y:S01]  /*341f0*/  LDL.LU R15, [R1+0x734] ;  /* 0x00073400010f7983 */ /* 0x001ea20000300800 */
[----:B------:R-:W-:Y:S02]  /*34200*/  STL [R1+0x721c], R14 ;  /* 0x00721c0e01007387 */ /* 0x000fe40000100800 */
[----:B------:R0:W-:Y:S02]  /*34210*/  STL [R1+0x7270], R14 ;  /* 0x0072700e01007387 */ /* 0x0001e40000100800 */
[----:B0-----:R-:W2:Y:S01]  /*34220*/  LDL.LU R14, [R1+0x73c] ;  /* 0x00073c00010e7983 */ /* 0x001ea20000300800 */
        /* <DEDUP_REMOVED lines=18> */
[----:B---3--:R0:W-:Y:S01]  /*34350*/  STS.U16 [R18+0x9b00], R9 ;  /* 0x009b000912007388 */ /* 0x0081e20000000400 */
[----:B------:R-:W3:Y:S02]  /*34360*/  LDL.LU R22, [R1+0x34c] ;  /* 0x00034c0001167983 */ /* 0x000ee40000300800 */
[----:B------:R1:W-:Y:S01]  /*34370*/  STS.U16 [R18+0xb800], R13 ;  /* 0x00b8000d12007388 */ /* 0x0003e20000000400 */
[----:B0-----:R-:W3:Y:S01]  /*34380*/  LDL.LU R9, [R1+0x344] ;  /* 0x0003440001097983 */ /* 0x001ee20000300800 */
[----:B-1----:R-:W3:Y:S03]  /*34390*/  LDL.LU R13, [R1+0x33c] ;  /* 0x00033c00010d7983 */ /* 0x002ee60000300800 */
[----:B--2---:R-:W-:Y:S01]  /*343a0*/  STS.U16 [R18+0xb900], R14 ;  /* 0x00b9000e12007388 */ /* 0x004fe20000000400 */
[----:B------:R-:W-:Y:S02]  /*343b0*/  STS.U16 [R18+0xba00], R15 ;  /* 0x00ba000f12007388 */ /* 0x000fe40000000400 */
[----:B------:R-:W-:Y:S02]  /*343c0*/  STS.U16 [R18+0xbb00], R25 ;  /* 0x00bb001912007388 */ /* 0x000fe40000000400 */
[----:B----4-:R0:W-:Y:S01]  /*343d0*/  STS.U16 [R18+0xd800], R10 ;  /* 0x00d8000a12007388 */ /* 0x0101e20000000400 */
[----:B------:R1:W-:Y:S01]  /*343e0*/  STS.U16 [R18+0xd900], R11 ;  /* 0x00d9000b12007388 */ /* 0x0003e20000000400 */
[----:B------:R-:W-:Y:S02]  /*343f0*/  STS.U16 [R18+0xda00], R24 ;  /* 0x00da001812007388 */ /* 0x000fe40000000400 */
[----:B------:R-:W-:Y:S02]  /*34400*/  STS.U16 [R18+0xdb00], R23 ;  /* 0x00db001712007388 */ /* 0x000fe40000000400 */
[----:B------:R-:W-:Y:S01]  /*34410*/  STS.U16 [R18+0xf800], R21 ;  /* 0x00f8001512007388 */ /* 0x000fe20000000400 */
[----:B------:R2:W-:Y:S04]  /*34420*/  STS.U16 [R18+0xf900], R27 ;  /* 0x00f9001b12007388 */ /* 0x0005e80000000400 */
[----:B0-----:R-:W4:Y:S01]  /*34430*/  LDL.LU R10, [R1+0x334] ;  /* 0x00033400010a7983 */ /* 0x001f220000300800 */
[----:B------:R-:W-:Y:S02]  /*34440*/  STS.U16 [R18+0xfa00], R19 ;  /* 0x00fa001312007388 */ /* 0x000fe40000000400 */
[----:B------:R-:W-:Y:S02]  /*34450*/  STS.U16 [R18+0xfb00], R17 ;  /* 0x00fb001112007388 */ /* 0x000fe40000000400 */
[----:B------:R-:W-:Y:S01]  /*34460*/  STS.U16 [R18+0x11800], R16 ;  /* 0x0118001012007388 */ /* 0x000fe20000000400 */
[----:B------:R-:W-:Y:S01]  /*34470*/  STS.U16 [R18+0x11900], R20 ;  /* 0x0119001412007388 */ /* 0x000fe20000000400 */
[----:B------:R-:W-:Y:S03]  /*34480*/  STS.U16 [R18+0x11a00], R3 ;  /* 0x011a000312007388 */ /* 0x000fe60000000400 */
[----:B-1----:R-:W4:Y:S01]  /*34490*/  LDL.LU R11, [R1+0x2cc] ;  /* 0x0002cc00010b7983 */ /* 0x002f220000300800 */
[----:B------:R0:W-:Y:S02]  /*344a0*/  STS.U16 [R18+0x11b00], R26 ;  /* 0x011b001a12007388 */ /* 0x0001e40000000400 */
[----:B--2---:R-:W2:Y:S02]  /*344b0*/  LDL.LU R27, [R1+0x2c4] ;  /* 0x0002c400011b7983 */ /* 0x004ea40000300800 */
[----:B------:R1:W-:Y:S01]  /*344c0*/  STS.U16 [R18+0x13800], R12 ;  /* 0x0138000c12007388 */ /* 0x0003e20000000400 */
[----:B------:R-:W-:Y:S01]  /*344d0*/  STS.U16 [R18+0x13900], R4 ;  /* 0x0139000412007388 */ /* 0x000fe20000000400 */
[----:B------:R-:W-:Y:S02]  /*344e0*/  STS.U16 [R18+0x13a00], R5 ;  /* 0x013a000512007388 */ /* 0x000fe40000000400 */
[----:B------:R-:W-:Y:S02]  /*344f0*/  STS.U16 [R18+0x13b00], R28 ;  /* 0x013b001c12007388 */ /* 0x000fe40000000400 */
[----:B------:R-:W-:Y:S01]  /*34500*/  STS.U16 [R18+0x15800], R29 ;  /* 0x0158001d12007388 */ /* 0x000fe20000000400 */
[----:B------:R-:W-:Y:S04]  /*34510*/  STS.U16 [R18+0x15900], R0 ;  /* 0x0159000012007388 */ /* 0x000fe80000000400 */
[----:B0-----:R-:W2:Y:S01]  /*34520*/  LDL.LU R26, [R1+0x2bc] ;  /* 0x0002bc00011a7983 */ /* 0x001ea20000300800 */
[----:B------:R-:W-:Y:S02]  /*34530*/  STS.U16 [R18+0x15a00], R6 ;  /* 0x015a000612007388 */ /* 0x000fe40000000400 */
[----:B------:R-:W-:Y:S02]  /*34540*/  STS.U16 [R18+0x15b00], R7 ;  /* 0x015b000712007388 */ /* 0x000fe40000000400 */
[----:B---3--:R-:W-:Y:S01]  /*34550*/  STS.U16 [R18+0x17800], R22 ;  /* 0x0178001612007388 */ /* 0x008fe20000000400 */
[----:B-1----:R-:W3:Y:S01]  /*34560*/  LDL.LU R12, [R1+0x2b4] ;  /* 0x0002b400010c7983 */ /* 0x002ee20000300800 */
[----:B------:R-:W2:Y:S03]  /*34570*/  LDL.LU R14, [R1+0x24c] ;  /* 0x00024c00010e7983 */ /* 0x000ea60000300800 */
[----:B------:R-:W-:Y:S01]  /*34580*/  STS.U16 [R18+0x17900], R9 ;  /* 0x0179000912007388 */ /* 0x000fe20000000400 */
[----:B------:R-:W3:Y:S02]  /*34590*/  LDL.LU R15, [R1+0x244] ;  /* 0x00024400010f7983 */ /* 0x000ee40000300800 */
[----:B------:R0:W-:Y:S02]  /*345a0*/  STS.U16 [R18+0x17a00], R13 ;  /* 0x017a000d12007388 */ /* 0x0001e40000000400 */
[----:B------:R-:W3:Y:S01]  /*345b0*/  LDL.LU R25, [R1+0x23c] ;  /* 0x00023c0001197983 */ /* 0x000ee20000300800 */
[----:B0-----:R-:W3:Y:S04]  /*345c0*/  LDL.LU R13, [R1+0x234] ;  /* 0x00023400010d7983 */ /* 0x001ee80000300800 */
[----:B----4-:R0:W-:Y:S04]  /*345d0*/  STS.U16 [R18+0x17b00], R10 ;  /* 0x017b000a12007388 */ /* 0x0101e80000000400 */
        /* <DEDUP_REMOVED lines=10> */
[----:B------:R-:W4:Y:S02]  /*34680*/  LDL.LU R4, [R1+0xfc4] ;  /* 0x000fc40001047983 */ /* 0x000f240000300800 */
[----:B--2---:R1:W-:Y:S02]  /*34690*/  STS.U16 [R18+0x19900], R27 ;  /* 0x0199001b12007388 */ /* 0x0043e40000000400 */
[----:B------:R2:W-:Y:S01]  /*346a0*/  STS.U16 [R18+0x19a00], R26 ;  /* 0x019a001a12007388 */ /* 0x0005e20000000400 */
[----:B0-----:R-:W4:Y:S01]  /*346b0*/  LDL.LU R11, [R1+0xfc0] ;  /* 0x000fc000010b7983 */ /* 0x001f220000300800 */
[----:B-1----:R-:W4:Y:S02]  /*346c0*/  LDL.LU R27, [R1+0xfbc] ;  /* 0x000fbc00011b7983 */ /* 0x002f240000300800 */
[----:B------:R-:W4:Y:S02]  /*346d0*/  LDL.LU R5, [R1+0xfb8] ;  /* 0x000fb80001057983 */ /* 0x000f240000300800 */
[----:B------:R-:W4:Y:S01]  /*346e0*/  LDL.LU R28, [R1+0xfb4] ;  /* 0x000fb400011c7983 */ /* 0x000f220000300800 */
[----:B------:R-:W4:Y:S01]  /*346f0*/  LDL.LU R29, [R1+0xfb0] ;  /* 0x000fb000011d7983 */ /* 0x000f220000300800 */
[----:B------:R-:W4:Y:S02]  /*34700*/  LDL.LU R0, [R1+0xfac] ;  /* 0x000fac0001007983 */ /* 0x000f240000300800 */
[----:B------:R-:W4:Y:S01]  /*34710*/  LDL.LU R6, [R1+0xfa8] ;  /* 0x000fa80001067983 */ /* 0x000f220000300800 */
[----:B---3--:R0:W-:Y:S01]  /*34720*/  STS.U16 [R18+0x19b00], R12 ;  /* 0x019b000c12007388 */ /* 0x0081e20000000400 */
[----:B------:R-:W3:Y:S02]  /*34730*/  LDL.LU R7, [R1+0xfa4] ;  /* 0x000fa40001077983 */ /* 0x000ee40000300800 */
[----:B------:R-:W3:Y:S02]  /*34740*/  LDL.LU R22, [R1+0xfa0] ;  /* 0x000fa00001167983 */ /* 0x000ee40000300800 */
[----:B------:R-:W-:Y:S01]  /*34750*/  STS.U16 [R18+0x1b800], R14 ;  /* 0x01b8000e12007388 */ /* 0x000fe20000000400 */
[----:B------:R-:W3:Y:S04]  /*34760*/  LDL.LU R9, [R1+0x9dc] ;  /* 0x0009dc0001097983 */ /* 0x000ee80000300800 */
[----:B------:R-:W-:Y:S01]  /*34770*/  STS.U16 [R18+0x1b900], R15 ;  /* 0x01b9000f12007388 */ /* 0x000fe20000000400 */
[----:B--2---:R-:W2:Y:S02]  /*34780*/  LDL.LU R26, [R1+0x82c] ;  /* 0x00082c00011a7983 */ /* 0x004ea40000300800 */
[----:B------:R-:W-:Y:S02]  /*34790*/  STS.U16 [R18+0x1ba00], R25 ;  /* 0x01ba001912007388 */ /* 0x000fe40000000400 */
[----:B------:R1:W-:Y:S01]  /*347a0*/  STS.U16 [R18+0x1bb00], R13 ;  /* 0x01bb000d12007388 */ /* 0x0003e20000000400 */
[----:B0-----:R-:W2:Y:S04]  /*347b0*/  LDL.LU R12, [R1+0x828] ;  /* 0x00082800010c7983 */ /* 0x001ea80000300800 */
[----:B-1----:R-:W2:Y:S01]  /*347c0*/  LDL.LU R13, [R1+0x824] ;  /* 0x00082400010d7983 */ /* 0x002ea20000300800 */
[----:B------:R-:W-:-:S03]  /*347d0*/  LOP3.LUT R14, R2, 0x70, RZ, 0x3c, !PT ;  /* 0x00000070020e7812 */ /* 0x000fc600078e3cff */
[----:B----4-:R0:W-:Y:S01]  /*347e0*/  STS.U16 [R18+0x1d800], R10 ;  /* 0x01d8000a12007388 */ /* 0x0101e20000000400 */
        /* <DEDUP_REMOVED lines=8> */
[----:B------:R-:W-:Y:S03]  /*34870*/  STS.U16 [R14+0x1d00], R4 ;  /* 0x001d00040e007388 */ /* 0x000fe60000000400 */
[----:B0-----:R-:W4:Y:S04]  /*34880*/  LDL.LU R10, [R1+0x820] ;  /* 0x00082000010a7983 */ /* 0x001f280000300800 */
[----:B------:R0:W-:Y:S01]  /*34890*/  STS.U16 [R14+0x1e00], R11 ;  /* 0x001e000b0e007388 */ /* 0x0001e20000000400 */
[----:B------:R1:W-:Y:S02]  /*348a0*/  STS.U16 [R14+0x1f00], R27 ;  /* 0x001f001b0e007388 */ /* 0x0003e40000000400 */
[----:B------:R-:W-:Y:S02]  /*348b0*/  STS.U16 [R14+0x3c00], R5 ;  /* 0x003c00050e007388 */ /* 0x000fe40000000400 */
[----:B------:R-:W-:Y:S01]  /*348c0*/  STS.U16 [R14+0x3d00], R28 ;  /* 0x003d001c0e007388 */ /* 0x000fe20000000400 */
[----:B------:R-:W-:Y:S01]  /*348d0*/  STS.U16 [R14+0x3e00], R29 ;  /* 0x003e001d0e007388 */ /* 0x000fe20000000400 */
[----:B------:R-:W-:Y:S02]  /*348e0*/  STS.U16 [R14+0x3f00], R0 ;  /* 0x003f00000e007388 */ /* 0x000fe40000000400 */
[----:B------:R-:W-:Y:S01]  /*348f0*/  STS.U16 [R14+0x5c00], R6 ;  /* 0x005c00060e007388 */ /* 0x000fe20000000400 */
[----:B---3--:R-:W-:Y:S04]  /*34900*/  STS.U16 [R14+0x5d00], R7 ;  /* 0x005d00070e007388 */ /* 0x008fe80000000400 */
[----:B0-----:R-:W3:Y:S01]  /*34910*/  LDL.LU R11, [R1+0x7b4] ;  /* 0x0007b400010b7983 */ /* 0x001ee20000300800 */
[----:B-1----:R-:W3:Y:S02]  /*34920*/  LDL.LU R27, [R1+0x7ac] ;  /* 0x0007ac00011b7983 */ /* 0x002ee40000300800 */
[----:B------:R-:W-:Y:S02]  /*34930*/  STS.U16 [R14+0x5e00], R22 ;  /* 0x005e00160e007388 */ /* 0x000fe40000000400 */
[----:B------:R-:W-:Y:S01]  /*34940*/  STS.U16 [R14+0x5f00], R9 ;  /* 0x005f00090e007388 */ /* 0x000fe20000000400 */
[----:B------:R-:W3:Y:S04]  /*34950*/  LDL.LU R2, [R1+0x7a4] ;  /* 0x0007a40001027983 */ /* 0x000ee80000300800 */
[----:B--2---:R-:W-:Y:S01]  /*34960*/  STS.U16 [R14+0x7c00], R26 ;  /* 0x007c001a0e007388 */ /* 0x004fe20000000400 */
[----:B------:R-:W2:Y:S02]  /*34970*/  LDL.LU R15, [R1+0x79c] ;  /* 0x00079c00010f7983 */ /* 0x000ea40000300800 */
[----:B------:R0:W-:Y:S02]  /*34980*/  STS.U16 [R14+0x7d00], R12 ;  /* 0x007d000c0e007388 */ /* 0x0001e40000000400 */
[----:B------:R-:W2:Y:S01]  /*34990*/  LDL.LU R25, [R1+0x724] ;  /* 0x0007240001197983 */ /* 0x000ea20000300800 */
[----:B------:R1:W-:Y:S04]  /*349a0*/  STS.U16 [R14+0x7e00], R13 ;  /* 0x007e000d0e007388 */ /* 0x0003e80000000400 */
[----:B0-----:R-:W2:Y:S04]  /*349b0*/  LDL.LU R12, [R1+0x71c] ;  /* 0x00071c00010c7983 */ /* 0x001ea80000300800 */
        /* <DEDUP_REMOVED lines=20> */
[----:B----4-:R0:W-:Y:S04]  /*34b00*/  STS.U16 [R14+0x7f00], R10 ;  /* 0x007f000a0e007388 */ /* 0x0101e80000000400 */
[----:B0-----:R-:W4:Y:S04]  /*34b10*/  LDL.LU R10, [R1+0x3a4] ;  /* 0x0003a400010a7983 */ /* 0x001f280000300800 */
[----:B---3--:R0:W-:Y:S01]  /*34b20*/  STS.U16 [R14+0x9c00], R11 ;  /* 0x009c000b0e007388 */ /* 0x0081e20000000400 */
[----:B------:R1:W-:Y:S03]  /*34b30*/  STS.U16 [R14+0x9d00], R27 ;  /* 0x009d001b0e007388 */ /* 0x0003e60000000400 */
[----:B------:R-:W-:Y:S01]  /*34b40*/  STS.U16 [R14+0x9e00], R2 ;  /* 0x009e00020e007388 */ /* 0x000fe20000000400 */
[----:B--2---:R-:W-:Y:S03]  /*34b50*/  STS.U16 [R14+0x9f00], R15 ;  /* 0x009f000f0e007388 */ /* 0x004fe60000000400 */
[----:B------:R-:W-:Y:S04]  /*34b60*/  STS.U16 [R14+0xbc00], R25 ;  /* 0x00bc00190e007388 */ /* 0x000fe80000000400 */
[----:B0-----:R-:W2:Y:S01]  /*34b70*/  LDL.LU R11, [R1+0x3a0] ;  /* 0x0003a000010b7983 */ /* 0x001ea20000300800 */
[----:B-1----:R-:W3:Y:S03]  /*34b80*/  LDL.LU R27, [R1+0x32c] ;  /* 0x00032c00011b7983 */ /* 0x002ee60000300800 */
[----:B------:R0:W-:Y:S04]  /*34b90*/  STS.U16 [R14+0xbd00], R12 ;  /* 0x00bd000c0e007388 */ /* 0x0001e80000000400 */
[----:B------:R1:W-:Y:S04]  /*34ba0*/  STS.U16 [R14+0xbe00], R13 ;  /* 0x00be000d0e007388 */ /* 0x0003e80000000400 */
[----:B0-----:R-:W3:Y:S04]  /*34bb0*/  LDL.LU R12, [R1+0x328] ;  /* 0x00032800010c7983 */ /* 0x001ee80000300800 */
[----:B-1----:R-:W3:Y:S01]  /*34bc0*/  LDL.LU R13, [R1+0x324] ;  /* 0x00032400010d7983 */ /* 0x002ee20000300800 */
        /* <DEDUP_REMOVED lines=10> */
[----:B------:R0:W-:Y:S01]  /*34c70*/  STS.U16 [R14+0x11d00], R28 ;  /* 0x011d001c0e007388 */ /* 0x0001e20000000400 */
[----:B------:R1:W-:Y:S01]  /*34c80*/  STS.U16 [R14+0x11e00], R22 ;  /* 0x011e00160e007388 */ /* 0x0003e20000000400 */
[----:B------:R-:W-:Y:S02]  /*34c90*/  STS.U16 [R14+0x11f00], R5 ;  /* 0x011f00050e007388 */ /* 0x000fe40000000400 */
[----:B------:R-:W-:Y:S02]  /*34ca0*/  STS.U16 [R14+0x13c00], R29 ;  /* 0x013c001d0e007388 */ /* 0x000fe40000000400 */
[----:B------:R-:W-:Y:S01]  /*34cb0*/  STS.U16 [R14+0x13d00], R0 ;  /* 0x013d00000e007388 */ /* 0x000fe20000000400 */
[----:B------:R-:W-:Y:S01]  /*34cc0*/  STS.U16 [R14+0x13e00], R6 ;  /* 0x013e00060e007388 */ /* 0x000fe20000000400 */
[----:B------:R-:W-:Y:S02]  /*34cd0*/  STS.U16 [R14+0x13f00], R7 ;  /* 0x013f00070e007388 */ /* 0x000fe40000000400 */
[----:B------:R1:W-:Y:S02]  /*34ce0*/  STS.U16 [R14+0x15c00], R9 ;  /* 0x015c00090e007388 */ /* 0x0003e40000000400 */
[----:B------:R1:W-:Y:S01]  /*34cf0*/  STS.U16 [R14+0x15d00], R26 ;  /* 0x015d001a0e007388 */ /* 0x0003e20000000400 */
[----:B0-----:R-:W3:Y:S01]  /*34d00*/  LDL.LU R28, [R1+0x320] ;  /* 0x00032000011c7983 */ /* 0x001ee20000300800 */
[----:B-1----:R-:W3:Y:S03]  /*34d10*/  LDL.LU R22, [R1+0x2ac] ;  /* 0x0002ac0001167983 */ /* 0x002ee60000300800 */
[----:B------:R-:W3:Y:S01]  /*34d20*/  LDL.LU R9, [R1+0x2a8] ;  /* 0x0002a80001097983 */ /* 0x000ee20000300800 */
[----:B------:R-:W3:Y:S03]  /*34d30*/  LDL.LU R26, [R1+0x2a4] ;  /* 0x0002a400011a7983 */ /* 0x000ee60000300800 */
[----:B----4-:R0:W-:Y:S04]  /*34d40*/  STS.U16 [R14+0x15e00], R10 ;  /* 0x015e000a0e007388 */ /* 0x0101e80000000400 */
[----:B0-----:R-:W4:Y:S01]  /*34d50*/  LDL.LU R10, [R1+0x2a0] ;  /* 0x0002a000010a7983 */ /* 0x001f220000300800 */
[----:B------:R-:W4:Y:S02]  /*34d60*/  LDL.LU R29, [R1+0x22c] ;  /* 0x00022c00011d7983 */ /* 0x000f240000300800 */
[----:B------:R-:W4:Y:S01]  /*34d70*/  LDL.LU R0, [R1+0x228] ;  /* 0x0002280001007983 */ /* 0x000f220000300800 */
[----:B--2---:R0:W-:Y:S01]  /*34d80*/  STS.U16 [R14+0x15f00], R11 ;  /* 0x015f000b0e007388 */ /* 0x0041e20000000400 */
[----:B---3--:R1:W-:Y:S03]  /*34d90*/  STS.U16 [R14+0x17c00], R27 ;  /* 0x017c001b0e007388 */ /* 0x0083e60000000400 */
[----:B0-----:R-:W2:Y:S04]  /*34da0*/  LDL.LU R11, [R1+0x224] ;  /* 0x00022400010b7983 */ /* 0x001ea80000300800 */
[----:B-1----:R-:W2:Y:S04]  /*34db0*/  LDL.LU R27, [R1+0x220] ;  /* 0x00022000011b7983 */ /* 0x002ea80000300800 */
[----:B------:R0:W-:Y:S04]  /*34dc0*/  STS.U16 [R14+0x17d00], R12 ;  /* 0x017d000c0e007388 */ /* 0x0001e80000000400 */
        /* <DEDUP_REMOVED lines=18> */
[----:B------:R0:W-:Y:S04]  /*34ef0*/  STS.U16 [R14+0x17f00], R28 ;  /* 0x017f001c0e007388 */ /* 0x0001e80000000400 */
[----:B------:R-:W2:Y:S01]  /*34f00*/  LDL.LU R5, [R1+0xb4] ;  /* 0x0000b40001057983 */ /* 0x000ea20000300800 */
[----:B------:R1:W-:Y:S02]  /*34f10*/  STS.U16 [R14+0x19c00], R22 ;  /* 0x019c00160e007388 */ /* 0x0003e40000000400 */
[----:B------:R1:W-:Y:S02]  /*34f20*/  STS.U16 [R14+0x19d00], R9 ;  /* 0x019d00090e007388 */ /* 0x0003e40000000400 */
[----:B------:R1:W-:Y:S01]  /*34f30*/  STS.U16 [R14+0x19e00], R26 ;  /* 0x019e001a0e007388 */ /* 0x0003e20000000400 */
[----:B0-----:R-:W2:Y:S01]  /*34f40*/  LDL.LU R28, [R1+0xac] ;  /* 0x0000ac00011c7983 */ /* 0x001ea20000300800 */
[----:B-1----:R-:W2:Y:S02]  /*34f50*/  LDL.LU R22, [R1+0x78] ;  /* 0x0000780001167983 */ /* 0x002ea40000300800 */
[----:B------:R-:W2:Y:S01]  /*34f60*/  LDL.LU R9, [R1+0x7298] ;  /* 0x0072980001097983 */ /* 0x000ea20000300800 */
[----:B------:R-:W2:Y:S04]  /*34f70*/  LDL.LU R26, [R1+0x7294] ;  /* 0x00729400011a7983 */ /* 0x000ea80000300800 */
[----:B----4-:R0:W-:Y:S01]  /*34f80*/  STS.U16 [R14+0x19f00], R10 ;  /* 0x019f000a0e007388 */ /* 0x0101e20000000400 */
[----:B------:R1:W-:Y:S02]  /*34f90*/  STS.U16 [R14+0x1bc00], R29 ;  /* 0x01bc001d0e007388 */ /* 0x0003e40000000400 */
[----:B------:R4:W-:Y:S01]  /*34fa0*/  STS.U16 [R14+0x1bd00], R0 ;  /* 0x01bd00000e007388 */ /* 0x0009e20000000400 */
[----:B0-----:R-:W3:Y:S01]  /*34fb0*/  LDL.LU R10, [R1+0x7290] ;  /* 0x00729000010a7983 */ /* 0x001ee20000300800 */
[----:B-1----:R-:W3:Y:S02]  /*34fc0*/  LDL.LU R29, [R1+0x6c] ;  /* 0x00006c00011d7983 */ /* 0x002ee40000300800 */
[----:B----4-:R-:W4:Y:S01]  /*34fd0*/  LDL.LU R0, [R1+0x2c] ;  /* 0x00002c0001007983 */ /* 0x010f220000300800 */
[----:B--2---:R0:W-:Y:S01]  /*34fe0*/  STS.U16 [R14+0x1be00], R11 ;  /* 0x01be000b0e007388 */ /* 0x0041e20000000400 */
[----:B------:R1:W-:Y:S03]  /*34ff0*/  STS.U16 [R14+0x1bf00], R27 ;  /* 0x01bf001b0e007388 */ /* 0x0003e60000000400 */
[----:B0-----:R-:W2:Y:S01]  /*35000*/  LDL.LU R11, [R1+0x728c] ;  /* 0x00728c00010b7983 */ /* 0x001ea20000300800 */
[----:B-1----:R-:W2:Y:S03]  /*35010*/  LDL.LU R27, [R1+0x7288] ;  /* 0x00728800011b7983 */ /* 0x002ea60000300800 */
[----:B------:R0:W-:Y:S04]  /*35020*/  STS.U16 [R14+0x1dc00], R12 ;  /* 0x01dc000c0e007388 */ /* 0x0001e80000000400 */
[----:B------:R1:W-:Y:S04]  /*35030*/  STS.U16 [R14+0x1dd00], R13 ;  /* 0x01dd000d0e007388 */ /* 0x0003e80000000400 */
[----:B0-----:R-:W2:Y:S04]  /*35040*/  LDL.LU R12, [R1+0x7284] ;  /* 0x00728400010c7983 */ /* 0x001ea80000300800 */
[----:B-1----:R-:W2:Y:S01]  /*35050*/  LDL.LU R13, [R1+0x7280] ;  /* 0x00728000010d7983 */ /* 0x002ea20000300800 */
[----:B------:R0:W-:Y:S03]  /*35060*/  STS.U16 [R14+0x1de00], R2 ;  /* 0x01de00020e007388 */ /* 0x0001e60000000400 */
[----:B0-----:R-:W0:Y:S01]  /*35070*/  S2R R2, SR_TID.X ;  /* 0x0000000000027919 */ /* 0x001e220000002100 */
[----:B------:R-:W-:Y:S02]  /*35080*/  STS.U16 [R14+0x1df00], R15 ;  /* 0x01df000f0e007388 */ /* 0x000fe40000000400 */
[----:B------:R-:W-:Y:S02]  /*35090*/  STS.U16 [R14+0x1fc00], R25 ;  /* 0x01fc00190e007388 */ /* 0x000fe40000000400 */
[----:B------:R-:W-:Y:S01]  /*350a0*/  STS.U16 [R14+0x1fd00], R24 ;  /* 0x01fd00180e007388 */ /* 0x000fe20000000400 */
[----:B------:R-:W-:Y:S01]  /*350b0*/  STS.U16 [R14+0x1fe00], R23 ;  /* 0x01fe00170e007388 */ /* 0x000fe20000000400 */
[----:B------:R-:W-:Y:S01]  /*350c0*/  STS.U16 [R14+0x1ff00], R21 ;  /* 0x01ff00150e007388 */ /* 0x000fe20000000400 */
[----:B0-----:R-:W-:-:S05]  /*350d0*/  LOP3.LUT R2, R2, 0x7f, RZ, 0xc0, !PT ;  /* 0x0000007f02027812 */ /* 0x001fca00078ec0ff */
[----:B------:R-:W-:-:S05]  /*350e0*/  IMAD.SHL.U32 R2, R2, 0x2, RZ ;  /* 0x0000000202027824 */ /* 0x000fca00078e00ff */
[----:B------:R0:W-:Y:S04]  /*350f0*/  STS.U16 [R2+0x20000], R6 ;  /* 0x0200000602007388 */ /* 0x0001e80000000400 */
[----:B------:R1:W-:Y:S04]  /*35100*/  STS.U16 [R2+0x20800], R7 ;  /* 0x0208000702007388 */ /* 0x0003e80000000400 */
[----:B------:R1:W-:Y:S04]  /*35110*/  STS.U16 [R2+0x25800], R22 ;  /* 0x0258001602007388 */ /* 0x0003e80000000400 */
[----:B0-----:R-:W2:Y:S01]  /*35120*/  LDL.LU R6, [R1+0xe4] ;  /* 0x0000e40001067983 */ /* 0x001ea20000300800 */
[----:B-1----:R-:W2:Y:S02]  /*35130*/  LDL.LU R7, [R1+0xe0] ;  /* 0x0000e00001077983 */ /* 0x002ea40000300800 */
[----:B------:R-:W2:Y:S02]  /*35140*/  LDL.LU R14, [R1+0xd4] ;  /* 0x0000d400010e7983 */ /* 0x000ea40000300800 */
[----:B------:R-:W2:Y:S01]  /*35150*/  LDL.LU R15, [R1+0xd0] ;  /* 0x0000d000010f7983 */ /* 0x000ea20000300800 */
[----:B------:R-:W2:Y:S01]  /*35160*/  LDL.LU R25, [R1+0xc8] ;  /* 0x0000c80001197983 */ /* 0x000ea20000300800 */
[----:B------:R-:W2:Y:S03]  /*35170*/  LDL.LU R22, [R1+0xc0] ;  /* 0x0000c00001167983 */ /* 0x000ea60000300800 */
        /* <DEDUP_REMOVED lines=8> */
[----:B------:R-:W-:Y:S01]  /*35200*/  STS.U16 [R2+0x25000], R28 ;  /* 0x0250001c02007388 */ /* 0x000fe20000000400 */
[----:B------:R-:W-:-:S03]  /*35210*/  LOP3.LUT R21, R2, 0x10, RZ, 0x3c, !PT ;  /* 0x0000001002157812 */ /* 0x000fc600078e3cff */
[----:B---3--:R0:W-:Y:S04]  /*35220*/  STS.U16 [R2+0x26000], R29 ;  /* 0x0260001d02007388 */ /* 0x0081e80000000400 */
[----:B----4-:R1:W-:Y:S04]  /*35230*/  STS.U16 [R2+0x26800], R0 ;  /* 0x0268000002007388 */ /* 0x0103e80000000400 */
[----:B0-----:R-:W3:Y:S01]  /*35240*/  LDL.LU R29, [R1+0xb8] ;  /* 0x0000b800011d7983 */ /* 0x001ee20000300800 */
[----:B------:R-:W4:Y:S02]  /*35250*/  LDL.LU R24, [R1+0xb0] ;  /* 0x0000b00001187983 */ /* 0x000f240000300800 */
[----:B------:R-:W3:Y:S02]  /*35260*/  LDL.LU R23, [R1+0xa8] ;  /* 0x0000a80001177983 */ /* 0x000ee40000300800 */
[----:B------:R-:W3:Y:S01]  /*35270*/  LDL.LU R19, [R1+0x74] ;  /* 0x0000740001137983 */ /* 0x000ee20000300800 */
[----:B-1----:R-:W3:Y:S04]  /*35280*/  LDL.LU R0, [R1+0x38] ;  /* 0x0000380001007983 */ /* 0x002ee80000300800 */
[----:B--2---:R-:W-:Y:S04]  /*35290*/  STS.U16 [R2+0x27800], R12 ;  /* 0x0278000c02007388 */ /* 0x004fe80000000400 */
[----:B------:R-:W-:Y:S04]  /*352a0*/  STL [R1+0x7214], R13 ;  /* 0x0072140d01007387 */ /* 0x000fe80000100800 */
[----:B------:R-:W-:Y:S01]  /*352b0*/  STS.U16 [R2+0x27000], R13 ;  /* 0x0270000d02007388 */ /* 0x000fe20000000400 */
[----:B------:R0:W-:Y:S03]  /*352c0*/  STL [R1+0x7274], R13 ;  /* 0x0072740d01007387 */ /* 0x0001e60000100800 */
[----:B0-----:R-:W2:Y:S01]  /*352d0*/  LDL.LU R13, [R1+0xd8] ;  /* 0x0000d800010d7983 */ /* 0x001ea20000300800 */
[----:B------:R-:W2:Y:S02]  /*352e0*/  LDL.LU R2, [R1+0xdc] ;  /* 0x0000dc0001027983 */ /* 0x000ea40000300800 */
[----:B------:R-:W-:Y:S02]  /*352f0*/  STL [R1+0x7278], R12 ;  /* 0x0072780c01007387 */ /* 0x000fe40000100800 */
[----:B------:R-:W3:Y:S01]  /*35300*/  LDL.LU R17, [R1+0xa4] ;  /* 0x0000a40001117983 */ /* 0x000ee20000300800 */
[----:B------:R-:W3:Y:S01]  /*35310*/  LDL.LU R16, [R1+0xa0] ;  /* 0x0000a00001107983 */ /* 0x000ee20000300800 */
[----:B------:R-:W3:Y:S02]  /*35320*/  LDL.LU R18, [R1+0x9c] ;  /* 0x00009c0001127983 */ /* 0x000ee40000300800 */
[----:B------:R-:W3:Y:S02]  /*35330*/  LDL.LU R20, [R1+0x98] ;  /* 0x0000980001147983 */ /* 0x000ee40000300800 */
[----:B------:R-:W3:Y:S01]  /*35340*/  LDL.LU R3, [R1+0x94] ;  /* 0x0000940001037983 */ /* 0x000ee20000300800 */
[----:B------:R-:W4:Y:S01]  /*35350*/  LDL.LU R4, [R1+0x90] ;  /* 0x0000900001047983 */ /* 0x000f220000300800 */
[----:B------:R-:W4:Y:S02]  /*35360*/  LDL.LU R5, [R1+0x8c] ;  /* 0x00008c0001057983 */ /* 0x000f240000300800 */
[----:B------:R-:W4:Y:S01]  /*35370*/  LDL.LU R28, [R1+0x88] ;  /* 0x00008800011c7983 */ /* 0x000f220000300800 */
[----:B------:R0:W-:Y:S01]  /*35380*/  STS.U16 [R21+0x20100], R6 ;  /* 0x0201000615007388 */ /* 0x0001e20000000400 */
[----:B------:R1:W-:Y:S03]  /*35390*/  STS.U16 [R21+0x20900], R7 ;  /* 0x0209000715007388 */ /* 0x0003e60000000400 */
[----:B0-----:R-:W4:Y:S01]  /*353a0*/  LDL.LU R6, [R1+0x84] ;  /* 0x0000840001067983 */ /* 0x001f220000300800 */
[----:B-1----:R-:W4:Y:S03]  /*353b0*/  LDL.LU R7, [R1+0x80] ;  /* 0x0000800001077983 */ /* 0x002f260000300800 */
[----:B--2---:R-:W-:Y:S01]  /*353c0*/  STS.U16 [R21+0x21100], R2 ;  /* 0x0211000215007388 */ /* 0x004fe20000000400 */
[----:B------:R-:W-:Y:S02]  /*353d0*/  STS.U16 [R21+0x21900], R13 ;  /* 0x0219000d15007388 */ /* 0x000fe40000000400 */
[----:B------:R-:W-:Y:S02]  /*353e0*/  STS.U16 [R21+0x22100], R14 ;  /* 0x0221000e15007388 */ /* 0x000fe40000000400 */
[----:B------:R-:W-:Y:S01]  /*353f0*/  STS.U16 [R21+0x22900], R15 ;  /* 0x0229000f15007388 */ /* 0x000fe20000000400 */
[----:B------:R-:W-:Y:S01]  /*35400*/  STS.U16 [R21+0x23100], R25 ;  /* 0x0231001915007388 */ /* 0x000fe20000000400 */
[----:B------:R0:W-:Y:S02]  /*35410*/  STS.U16 [R21+0x23900], R22 ;  /* 0x0239001615007388 */ /* 0x0001e40000000400 */
[----:B---3--:R1:W-:Y:S01]  /*35420*/  STS.U16 [R21+0x24100], R29 ;  /* 0x0241001d15007388 */ /* 0x0083e20000000400 */
[----:B0-----:R-:W2:Y:S04]  /*35430*/  LDL.LU R22, [R1+0x7c] ;  /* 0x00007c0001167983 */ /* 0x001ea80000300800 */
[----:B-1----:R-:W0:Y:S01]  /*35440*/  S2R R29, SR_TID.X ;  /* 0x00000000001d7919 */ /* 0x002e220000002100 */
[----:B----4-:R-:W-:Y:S03]  /*35450*/  STS.U16 [R21+0x24900], R24 ;  /* 0x0249001815007388 */ /* 0x010fe60000000400 */
[----:B------:R-:W-:Y:S01]  /*35460*/  STS.U16 [R21+0x25100], R23 ;  /* 0x0251001715007388 */ /* 0x000fe20000000400 */
[----:B------:R0:W-:Y:S03]  /*35470*/  STS.U16 [R21+0x25900], R19 ;  /* 0x0259001315007388 */ /* 0x0001e60000000400 */
[----:B------:R1:W-:Y:S01]  /*35480*/  STS.U16 [R21+0x26100], R0 ;  /* 0x0261000015007388 */ /* 0x0003e20000000400 */
[----:B0-----:R-:W-:-:S03]  /*35490*/  LOP3.LUT R19, R29, 0x7f, RZ, 0xc0, !PT ;  /* 0x0000007f1d137812 */ /* 0x001fc600078ec0ff */
[----:B------:R-:W3:Y:S01]  /*354a0*/  LDL.LU R29, [R1+0x70] ;  /* 0x00007000011d7983 */ /* 0x000ee20000300800 */
[----:B-1----:R-:W4:Y:S03]  /*354b0*/  LDL.LU R0, [R1+0x34] ;  /* 0x0000340001007983 */ /* 0x002f260000300800 */
[----:B------:R-:W-:Y:S01]  /*354c0*/  STS.U16 [R21+0x26900], R27 ;  /* 0x0269001b15007388 */ /* 0x000fe20000000400 */
[----:B------:R0:W-:Y:S02]  /*354d0*/  STL [R1+0x727c], R27 ;  /* 0x00727c1b01007387 */ /* 0x0001e40000100800 */
[----:B------:R-:W-:Y:S02]  /*354e0*/  STS.U16 [R21+0x27100], R11 ;  /* 0x0271000b15007388 */ /* 0x000fe40000000400 */
[----:B0-----:R-:W-:Y:S01]  /*354f0*/  IMAD.SHL.U32 R27, R19, 0x2, RZ ;  /* 0x00000002131b7824 */ /* 0x001fe200078e00ff */
[----:B------:R0:W-:Y:S04]  /*35500*/  STS.U16 [R21+0x27900], R10 ;  /* 0x0279000a15007388 */ /* 0x0001e80000000400 */
[----:B------:R-:W4:Y:S01]  /*35510*/  LDL.LU R12, [R1+0x68] ;  /* 0x00006800010c7983 */ /* 0x000f220000300800 */
[----:B------:R-:W4:Y:S02]  /*35520*/  LDL.LU R13, [R1+0x64] ;  /* 0x00006400010d7983 */ /* 0x000f240000300800 */
[----:B------:R-:W4:Y:S01]  /*35530*/  LDL.LU R14, [R1+0x60] ;  /* 0x00006000010e7983 */ /* 0x000f220000300800 */
[----:B------:R-:W-:Y:S01]  /*35540*/  LOP3.LUT R27, R27, 0x20, RZ, 0x3c, !PT ;  /* 0x000000201b1b7812 */ /* 0x000fe200078e3cff */
[----:B------:R-:W4:Y:S01]  /*35550*/  LDL.LU R25, [R1+0x5c] ;  /* 0x00005c0001197983 */ /* 0x000f220000300800 */
[----:B------:R-:W4:Y:S02]  /*35560*/  LDL.LU R15, [R1+0x58] ;  /* 0x00005800010f7983 */ /* 0x000f240000300800 */
[----:B------:R-:W4:Y:S02]  /*35570*/  LDL.LU R24, [R1+0x54] ;  /* 0x0000540001187983 */ /* 0x000f240000300800 */
[----:B------:R-:W4:Y:S01]  /*35580*/  LDL.LU R23, [R1+0x4c] ;  /* 0x00004c0001177983 */ /* 0x000f220000300800 */
        /* <DEDUP_REMOVED lines=8> */
[----:B------:R1:W-:Y:S04]  /*35610*/  STS.U16 [R27+0x24200], R6 ;  /* 0x024200061b007388 */ /* 0x0003e80000000400 */
[----:B0-----:R-:W4:Y:S01]  /*35620*/  LDL.LU R21, [R1+0x48] ;  /* 0x0000480001157983 */ /* 0x001f220000300800 */
[----:B------:R0:W-:Y:S03]  /*35630*/  STS.U16 [R27+0x24a00], R7 ;  /* 0x024a00071b007388 */ /* 0x0001e60000000400 */
[----:B-1----:R-:W4:Y:S01]  /*35640*/  LDL.LU R6, [R1+0x44] ;  /* 0x0000440001067983 */ /* 0x002f220000300800 */
[----:B0-----:R-:W4:Y:S03]  /*35650*/  LDL.LU R7, [R1+0x40] ;  /* 0x0000400001077983 */ /* 0x001f260000300800 */
[----:B--2---:R0:W-:Y:S04]  /*35660*/  STS.U16 [R27+0x25200], R22 ;  /* 0x025200161b007388 */ /* 0x0041e80000000400 */
        /* <DEDUP_REMOVED lines=10> */
[----:B---3--:R0:W-:Y:S01]  /*35710*/  STS.U16 [R27+0x25a00], R29 ;  /* 0x025a001d1b007388 */ /* 0x0081e20000000400 */
[----:B----4-:R1:W-:Y:S03]  /*35720*/  STS.U16 [R27+0x26200], R0 ;  /* 0x026200001b007388 */ /* 0x0103e60000000400 */
[----:B------:R-:W-:Y:S01]  /*35730*/  STS.U16 [R27+0x26a00], R26 ;  /* 0x026a001a1b007388 */ /* 0x000fe20000000400 */
[----:B------:R3:W-:Y:S03]  /*35740*/  STS.U16 [R27+0x27200], R9 ;  /* 0x027200091b007388 */ /* 0x0007e60000000400 */
[----:B0-----:R-:W3:Y:S04]  /*35750*/  LDL.LU R29, [R1+0x8] ;  /* 0x00000800011d7983 */ /* 0x001ee80000300800 */
[----:B-1----:R-:W2:Y:S01]  /*35760*/  LDL.LU R0, [R1+0x4] ;  /* 0x0000040001007983 */ /* 0x002ea20000300800 */
[----:B---3--:R-:W3:Y:S02]  /*35770*/  LDL.LU R9, [R1+0x50] ;  /* 0x0000500001097983 */ /* 0x008ee40000300800 */
[----:B------:R-:W-:Y:S01]  /*35780*/  IMAD.SHL.U32 R19, R19, 0x2, RZ ;  /* 0x0000000213137824 */ /* 0x000fe200078e00ff */
[----:B------:R0:W-:Y:S04]  /*35790*/  STS.U16 [R27+0x27a00], R8 ;  /* 0x027a00081b007388 */ /* 0x0001e80000000400 */
[----:B------:R-:W-:-:S05]  /*357a0*/  LOP3.LUT R19, R19, 0x30, RZ, 0x3c, !PT ;  /* 0x0000003013137812 */ /* 0x000fca00078e3cff */
[----:B------:R1:W-:Y:S04]  /*357b0*/  STS.U16 [R19+0x20300], R12 ;  /* 0x0203000c13007388 */ /* 0x0003e80000000400 */
[----:B0-----:R-:W3:Y:S01]  /*357c0*/  LDL.LU R27, [R1+0x727c] ;  /* 0x00727c00011b7983 */ /* 0x001ee20000300800 */
[----:B------:R0:W-:Y:S02]  /*357d0*/  STS.U16 [R19+0x20b00], R13 ;  /* 0x020b000d13007388 */ /* 0x0001e40000000400 */
[----:B------:R0:W-:Y:S02]  /*357e0*/  STS.U16 [R19+0x21300], R14 ;  /* 0x0213000e13007388 */ /* 0x0001e40000000400 */
[----:B------:R0:W-:Y:S01]  /*357f0*/  STS.U16 [R19+0x21b00], R25 ;  /* 0x021b001913007388 */ /* 0x0001e20000000400 */
[----:B------:R0:W-:Y:S01]  /*35800*/  STS.U16 [R19+0x22300], R15 ;  /* 0x0223000f13007388 */ /* 0x0001e20000000400 */
[----:B------:R0:W-:Y:S03]  /*35810*/  STS.U16 [R19+0x22b00], R24 ;  /* 0x022b001813007388 */ /* 0x0001e60000000400 */
[----:B-1----:R-:W3:Y:S01]  /*35820*/  LDL.LU R12, [R1+0x7278] ;  /* 0x00727800010c7983 */ /* 0x002ee20000300800 */
[----:B0-----:R-:W3:Y:S03]  /*35830*/  LDL.LU R13, [R1+0x7274] ;  /* 0x00727400010d7983 */ /* 0x001ee60000300800 */
[----:B------:R-:W3:Y:S04]  /*35840*/  LDL.LU R14, [R1+0x7270] ;  /* 0x00727000010e7983 */ /* 0x000ee80000300800 */
[----:B------:R-:W3:Y:S01]  /*35850*/  LDL.LU R25, [R1+0x726c] ;  /* 0x00726c0001197983 */ /* 0x000ee20000300800 */
[----:B------:R-:W3:Y:S02]  /*35860*/  LDL.LU R15, [R1+0x7268] ;  /* 0x00726800010f7983 */ /* 0x000ee40000300800 */
[----:B------:R-:W3:Y:S02]  /*35870*/  LDL.LU R24, [R1+0x7264] ;  /* 0x0072640001187983 */ /* 0x000ee40000300800 */
[----:B---3--:R-:W-:Y:S01]  /*35880*/  STS.U16 [R19+0x23300], R9 ;  /* 0x0233000913007388 */ /* 0x008fe20000000400 */
[----:B------:R0:W-:Y:S02]  /*35890*/  STS.U16 [R19+0x23b00], R23 ;  /* 0x023b001713007388 */ /* 0x0001e40000000400 */
[----:B------:R1:W-:Y:S02]  /*358a0*/  STS.U16 [R19+0x24300], R21 ;  /* 0x0243001513007388 */ /* 0x0003e40000000400 */
[----:B------:R3:W-:Y:S01]  /*358b0*/  STS.U16 [R19+0x24b00], R6 ;  /* 0x024b000613007388 */ /* 0x0007e20000000400 */
[----:B------:R3:W-:Y:S01]  /*358c0*/  STS.U16 [R19+0x25300], R7 ;  /* 0x0253000713007388 */ /* 0x0007e20000000400 */
[----:B--2---:R2:W-:Y:S03]  /*358d0*/  STS.U16 [R19+0x25b00], R22 ;  /* 0x025b001613007388 */ /* 0x0045e60000000400 */
[----:B0-----:R-:W3:Y:S01]  /*358e0*/  LDL.LU R23, [R1+0x7260] ;  /* 0x0072600001177983 */ /* 0x001ee20000300800 */
[----:B-1----:R-:W3:Y:S02]  /*358f0*/  LDL.LU R21, [R1+0x725c] ;  /* 0x00725c0001157983 */ /* 0x002ee40000300800 */
[----:B---3--:R-:W3:Y:S01]  /*35900*/  LDL.LU R6, [R1+0x7258] ;  /* 0x0072580001067983 */ /* 0x008ee20000300800 */
[----:B------:R-:W3:Y:S04]  /*35910*/  LDL.LU R7, [R1+0x7254] ;  /* 0x0072540001077983 */ /* 0x000ee80000300800 */
[----:B--2---:R-:W2:Y:S04]  /*35920*/  LDL.LU R22, [R1+0x7250] ;  /* 0x0072500001167983 */ /* 0x004ea80000300800 */
[----:B------:R-:W0:Y:S04]  /*35930*/  S2R R9, SR_TID.X ;  /* 0x0000000000097919 */ /* 0x000e280000002100 */
[----:B------:R1:W-:Y:S01]  /*35940*/  STS.U16 [R19+0x26300], R2 ;  /* 0x0263000213007388 */ /* 0x0003e20000000400 */
[----:B0-----:R-:W-:-:S05]  /*35950*/  LOP3.LUT R9, R9, 0x7f, RZ, 0xc0, !PT ;  /* 0x0000007f09097812 */ /* 0x001fca00078ec0ff */
[----:B-1----:R-:W-:-:S05]  /*35960*/  IMAD.SHL.U32 R2, R9, 0x2, RZ ;  /* 0x0000000209027824 */ /* 0x002fca00078e00ff */
[----:B------:R-:W-:Y:S01]  /*35970*/  LOP3.LUT R2, R2, 0x40, RZ, 0x3c, !PT ;  /* 0x0000004002027812 */ /* 0x000fe200078e3cff */
[----:B--2---:R-:W-:Y:S01]  /*35980*/  STS.U16 [R19+0x26b00], R22 ;  /* 0x026b001613007388 */ /* 0x004fe20000000400 */
[----:B---3--:R-:W-:Y:S02]  /*35990*/  STS.U16 [R19+0x27300], R7 ;  /* 0x0273000713007388 */ /* 0x008fe40000000400 */
[----:B------:R0:W-:Y:S02]  /*359a0*/  STS.U16 [R19+0x27b00], R6 ;  /* 0x027b000613007388 */ /* 0x0001e40000000400 */
[----:B------:R1:W-:Y:S01]  /*359b0*/  STS.U16 [R2+0x20400], R17 ;  /* 0x0204001102007388 */ /* 0x0003e20000000400 */
[----:B------:R2:W-:Y:S01]  /*359c0*/  STS.U16 [R2+0x20c00], R16 ;  /* 0x020c001002007388 */ /* 0x0005e20000000400 */
[----:B------:R3:W-:Y:S02]  /*359d0*/  STS.U16 [R2+0x21400], R18 ;  /* 0x0214001202007388 */ /* 0x0007e40000000400 */
[----:B------:R3:W-:Y:S02]  /*359e0*/  STS.U16 [R2+0x21c00], R20 ;  /* 0x021c001402007388 */ /* 0x0007e40000000400 */
[----:B------:R3:W-:Y:S01]  /*359f0*/  STS.U16 [R2+0x22400], R3 ;  /* 0x0224000302007388 */ /* 0x0007e20000000400 */
[----:B0-----:R-:W4:Y:S01]  /*35a00*/  LDL.LU R19, [R1+0x724c] ;  /* 0x00724c0001137983 */ /* 0x001f220000300800 */
[----:B-1----:R-:W4:Y:S02]  /*35a10*/  LDL.LU R17, [R1+0x7248] ;  /* 0x0072480001117983 */ /* 0x002f240000300800 */
[----:B--2---:R-:W2:Y:S02]  /*35a20*/  LDL.LU R16, [R1+0x7244] ;  /* 0x0072440001107983 */ /* 0x004ea40000300800 */
[----:B---3--:R-:W3:Y:S01]  /*35a30*/  LDL.LU R18, [R1+0x7240] ;  /* 0x0072400001127983 */ /* 0x008ee20000300800 */
[----:B------:R-:W2:Y:S01]  /*35a40*/  LDL.LU R20, [R1+0x723c] ;  /* 0x00723c0001147983 */ /* 0x000ea20000300800 */
[----:B------:R-:W2:Y:S03]  /*35a50*/  LDL.LU R3, [R1+0x7238] ;  /* 0x0072380001037983 */ /* 0x000ea60000300800 */
[----:B------:R0:W-:Y:S01]  /*35a60*/  STS.U16 [R2+0x22c00], R4 ;  /* 0x022c000402007388 */ /* 0x0001e20000000400 */
[----:B------:R1:W-:Y:S02]  /*35a70*/  STS.U16 [R2+0x23400], R5 ;  /* 0x0234000502007388 */ /* 0x0003e40000000400 */
[----:B------:R1:W-:Y:S02]  /*35a80*/  STS.U16 [R2+0x23c00], R28 ;  /* 0x023c001c02007388 */ /* 0x0003e40000000400 */
[----:B------:R1:W-:Y:S01]  /*35a90*/  STS.U16 [R2+0x24400], R29 ;  /* 0x0244001d02007388 */ /* 0x0003e20000000400 */
[----:B------:R1:W-:Y:S04]  /*35aa0*/  STS.U16 [R2+0x24c00], R0 ;  /* 0x024c000002007388 */ /* 0x0003e80000000400 */
[----:B0-----:R-:W2:Y:S01]  /*35ab0*/  LDL.LU R4, [R1+0x7234] ;  /* 0x0072340001047983 */ /* 0x001ea20000300800 */
[----:B-1----:R-:W2:Y:S03]  /*35ac0*/  LDL.LU R5, [R1+0x7230] ;  /* 0x0072300001057983 */ /* 0x002ea60000300800 */
[----:B------:R-:W2:Y:S01]  /*35ad0*/  LDL.LU R28, [R1+0x722c] ;  /* 0x00722c00011c7983 */ /* 0x000ea20000300800 */
[----:B------:R-:W2:Y:S03]  /*35ae0*/  LDL.LU R29, [R1+0x7228] ;  /* 0x00722800011d7983 */ /* 0x000ea60000300800 */
[----:B------:R-:W2:Y:S04]  /*35af0*/  LDL.LU R0, [R1+0x7224] ;  /* 0x0072240001007983 */ /* 0x000ea80000300800 */
[----:B--2---:R0:W-:Y:S01]  /*35b00*/  STS.U16 [R2+0x25400], R0 ;  /* 0x0254000002007388 */ /* 0x0041e20000000400 */
[----:B------:R-:W-:Y:S02]  /*35b10*/  STS.U16 [R2+0x25c00], R29 ;  /* 0x025c001d02007388 */ /* 0x000fe40000000400 */
[----:B------:R-:W-:Y:S02]  /*35b20*/  STS.U16 [R2+0x26400], R28 ;  /* 0x0264001c02007388 */ /* 0x000fe40000000400 */
[----:B------:R1:W-:Y:S01]  /*35b30*/  STS.U16 [R2+0x26c00], R5 ;  /* 0x026c000502007388 */ /* 0x0003e20000000400 */
[----:B------:R2:W-:Y:S04]  /*35b40*/  STS.U16 [R2+0x27400], R4 ;  /* 0x0274000402007388 */ /* 0x0005e80000000400 */
[----:B0-----:R-:W3:Y:S01]  /*35b50*/  LDL.LU R0, [R1+0x7220] ;  /* 0x0072200001007983 */ /* 0x001ee20000300800 */
[----:B-1----:R-:W3:Y:S03]  /*35b60*/  LDL R5, [R1+0x21e8] ;  /* 0x0021e80001057983 */ /* 0x002ee60000100800 */
[----:B--2---:R-:W3:Y:S01]  /*35b70*/  LDL R4, [R1+0x1fc8] ;  /* 0x001fc80001047983 */ /* 0x004ee20000100800 */
[----:B------:R-:W-:Y:S01]  /*35b80*/  PRMT R14, RZ, 0x7610, R14 ;  /* 0x00007610ff0e7816 */ /* 0x000fe2000000000e */
[----:B------:R-:W-:Y:S01]  /*35b90*/  IMAD.SHL.U32 R9, R9, 0x2, RZ ;  /* 0x0000000209097824 */ /* 0x000fe200078e00ff */
[----:B---3--:R-:W-:-:S04]  /*35ba0*/  @!P0 LOP3.LUT R5, R5, R4, RZ, 0x3c, !PT ;  /* 0x0000000405058212 */ /* 0x008fc800078e3cff */
[----:B------:R-:W-:-:S04]  /*35bb0*/  @!P0 LOP3.LUT R4, R5, R4, RZ, 0x3c, !PT ;  /* 0x0000000405048212 */ /* 0x000fc800078e3cff */
[----:B------:R-:W-:-:S05]  /*35bc0*/  @!P0 LOP3.LUT R5, R5, R4, RZ, 0x3c, !PT ;  /* 0x0000000405058212 */ /* 0x000fca00078e3cff */
[----:B------:R-:W2:Y:S01]  /*35bd0*/  @!P0 LDG.E.U16 R14, [R4.64] ;  /* 0x00000006040e8981 */ /* 0x000ea2000c1e1500 */
[----:B------:R-:W-:-:S03]  /*35be0*/  LOP3.LUT R9, R9, 0x50, RZ, 0x3c, !PT ;  /* 0x0000005009097812 */ /* 0x000fc600078e3cff */
[----:B------:R0:W-:Y:S04]  /*35bf0*/  STS.U16 [R2+0x27c00], R3 ;  /* 0x027c000302007388 */ /* 0x0001e80000000400 */
[----:B------:R-:W-:Y:S01]  /*35c00*/  STS.U16 [R9+0x20500], R20 ;  /* 0x0205001409007388 */ /* 0x000fe20000000400 */
[----:B------:R-:W-:Y:S02]  /*35c10*/  STS.U16 [R9+0x20d00], R18 ;  /* 0x020d001209007388 */ /* 0x000fe40000000400 */
[----:B------:R-:W-:Y:S02]  /*35c20*/  STS.U16 [R9+0x21500], R16 ;  /* 0x0215001009007388 */ /* 0x000fe40000000400 */
[----:B----4-:R-:W-:Y:S01]  /*35c30*/  STS.U16 [R9+0x21d00], R17 ;  /* 0x021d001109007388 */ /* 0x010fe20000000400 */
[----:B------:R-:W-:Y:S01]  /*35c40*/  STS.U16 [R9+0x22500], R19 ;  /* 0x0225001309007388 */ /* 0x000fe20000000400 */
[----:B------:R-:W-:Y:S02]  /*35c50*/  STS.U16 [R9+0x22d00], R21 ;  /* 0x022d001509007388 */ /* 0x000fe40000000400 */
[----:B------:R-:W-:Y:S02]  /*35c60*/  STS.U16 [R9+0x23500], R23 ;  /* 0x0235001709007388 */ /* 0x000fe40000000400 */
[----:B------:R-:W-:Y:S01]  /*35c70*/  STS.U16 [R9+0x23d00], R24 ;  /* 0x023d001809007388 */ /* 0x000fe20000000400 */
[----:B0-----:R-:W3:Y:S04]  /*35c80*/  LDL.LU R2, [R1+0x2390] ;  /* 0x0023900001027983 */ /* 0x001ee80000300800 */
[----:B------:R0:W-:Y:S04]  /*35c90*/  STS.U16 [R9+0x24500], R25 ;  /* 0x0245001909007388 */ /* 0x0001e80000000400 */
[----:B0-----:R-:W4:Y:S04]  /*35ca0*/  LDL R9, [R1+0x2164] ;  /* 0x0021640001097983 */ /* 0x001f280000100800 */
        /* <DEDUP_REMOVED lines=8> */
[----:B------:R-:W2:Y:S04]  /*35d30*/  @!P0 LDG.E.U16 R0, [R4.64] ;  /* 0x0000000604008981 */ /* 0x000ea8000c1e1500 */
        /* <DEDUP_REMOVED lines=8> */
[----:B------:R0:W2:Y:S04]  /*35dc0*/  @!P0 LDG.E.U16 R15, [R4.64] ;  /* 0x00000006040f8981 */ /* 0x0000a8000c1e1500 */
[----:B0-----:R-:W2:Y:S04]  /*35dd0*/  LDL R4, [R1+0x21a0] ;  /* 0x0021a00001047983 */ /* 0x001ea80000100800 */
[----:B------:R-:W2:Y:S01]  /*35de0*/  LDL R5, [R1+0x21a4] ;  /* 0x0021a40001057983 */ /* 0x000ea20000100800 */
[----:B------:R-:W-:Y:S02]  /*35df0*/  PRMT R14, RZ, 0x7610, R14 ;  /* 0x00007610ff0e7816 */ /* 0x000fe4000000000e */
[----:B--2---:R-:W-:-:S04]  /*35e00*/  @!P0 LOP3.LUT R5, R5, R4, RZ, 0x3c, !PT ;  /* 0x0000000405058212 */ /* 0x004fc800078e3cff */
[----:B------:R-:W-:-:S04]  /*35e10*/  @!P0 LOP3.LUT R4, R5, R4, RZ, 0x3c, !PT ;  /* 0x0000000405048212 */ /* 0x000fc800078e3cff */
[----:B------:R-:W-:Y:S01]  /*35e20*/  @!P0 LOP3.LUT R5, R5, R4, RZ, 0x3c, !PT ;  /* 0x0000000405058212 */ /* 0x000fe200078e3cff */
[----:B------:R0:W-:Y:S04]  /*35e30*/  STL [R1+0x2c], R15 ;  /* 0x00002c0f01007387 */ /* 0x0001e80000100800 */
[----:B------:R1:W2:Y:S01]  /*35e40*/  @!P0 LDG.E.U16 R14, [R4.64] ;  /* 0x00000006040e8981 */ /* 0x0002a2000c1e1500 */
[----:B------:R-:W-:-:S03]  /*35e50*/  PRMT R13, RZ, 0x7610, R13 ;  /* 0x00007610ff0d7816 */ /* 0x000fc6000000000d */
[----:B0-----:R-:W2:Y:S04]  /*35e60*/  LDL R15, [R1+0x2124] ;  /* 0x00212400010f7983 */ /* 0x001ea80000100800 */
[----:B-1----:R-:W2:Y:S04]  /*35e70*/  LDL R4, [R1+0x2168] ;  /* 0x0021680001047983 */ /* 0x002ea80000100800 */
[----:B------:R-:W2:Y:S02]  /*35e80*/  LDL R5, [R1+0x216c] ;  /* 0x00216c0001057983 */ /* 0x000ea40000100800 */
[----:B--2---:R-:W-:-:S04]  /*35e90*/  @!P0 LOP3.LUT R5, R5, R4, RZ, 0x3c, !PT ;  /* 0x0000000405058212 */ /* 0x004fc800078e3cff */
[----:B------:R-:W-:-:S04]  /*35ea0*/  @!P0 LOP3.LUT R4, R5, R4, RZ, 0x3c, !PT ;  /* 0x0000000405048212 */ /* 0x000fc800078e3cff */
[----:B------:R-:W-:-:S05]  /*35eb0*/  @!P0 LOP3.LUT R5, R5, R4, RZ, 0x3c, !PT ;  /* 0x0000000405058212 */ /* 0x000fca00078e3cff */
[----:B------:R-:W2:Y:S04]  /*35ec0*/  @!P0 LDG.E.U16 R13, [R4.64] ;  /* 0x00000006040d8981 */ /* 0x000ea8000c1e1500 */
[----:B------:R0:W-:Y:S04]  /*35ed0*/  STL [R1+0x28], R14 ;  /* 0x0000280e01007387 */ /* 0x0001e80000100800 */
[----:B0-----:R-:W3:Y:S04]  /*35ee0*/  LDL R14, [R1+0x20ec] ;  /* 0x0020ec00010e7983 */ /* 0x001ee80000100800 */
[----:B--2---:R0:W-:Y:S04]  /*35ef0*/  STL [R1+0x24], R13 ;  /* 0x0000240d01007387 */ /* 0x0041e80000100800 */
[----:B0-----:R-:W2:Y:S01]  /*35f00*/  LDL.LU R13, [R1+0x7214] ;  /* 0x00721400010d7983 */ /* 0x001ea20000300800 */
[----:B------:R-:W2:Y:S01]  /*35f10*/  LDL R5, [R1+0x2160] ;  /* 0x0021600001057983 */ /* 0x000ea20000100800 */
[----:B------:R-:W-:Y:S01]  /*35f20*/  PRMT R0, RZ, 0x7610, R0 ;  /* 0x00007610ff007816 */ /* 0x000fe20000000000 */
[----:B----4-:R-:W-:-:S02]  /*35f30*/  @!P0 IMAD.MOV.U32 R4, RZ, RZ, R9 ;  /* 0x000000ffff048224 */ /* 0x010fc400078e0009 */
[----:B------:R-:W4:Y:S04]  /*35f40*/  LDL R9, [R1+0x20e4] ;  /* 0x0020e40001097983 */ /* 0x000f280000100800 */
[----:B--2---:R-:W2:Y:S04]  /*35f50*/  @!P0 LDG.E.U16 R0, [R4.64] ;  /* 0x0000000604008981 */ /* 0x004ea8000c1e1500 */
        /* <DEDUP_REMOVED lines=9> */
[----:B0-----:R-:W3:Y:S01]  /*35ff0*/  LDL R5, [R1+0x2120] ;  /* 0x0021200001057983 */ /* 0x001ee20000100800 */
[----:B------:R-:W-:Y:S01]  /*36000*/  PRMT R7, RZ, 0x7610, R7 ;  /* 0x00007610ff077816 */ /* 0x000fe20000000007 */
[----:B------:R-:W-:Y:S02]  /*36010*/  @!P0 IMAD.MOV.U32 R4, RZ, RZ, R15 ;  /* 0x000000ffff048224 */ /* 0x000fe400078e000f */
[----:B--2---:R0:W-:Y:S01]  /*36020*/  STL [R1+0x1c], R13 ;  /* 0x00001c0d01007387 */ /* 0x0041e20000100800 */
[----:B------:R-:W-:Y:S01]  /*36030*/  PRMT R11, RZ, 0x7610, R11 ;  /* 0x00007610ff0b7816 */ /* 0x000fe2000000000b */
[----:B------:R-:W2:Y:S02]  /*36040*/  LDL R15, [R1+0x20a0] ;  /* 0x0020a000010f7983 */ /* 0x000ea40000100800 */
[----:B---3--:R1:W3:Y:S04]  /*36050*/  @!P0 LDG.E.U16 R7, [R4.64] ;  /* 0x0000000604078981 */ /* 0x0082e8000c1e1500 */
[----:B0-----:R-:W2:Y:S04]  /*36060*/  LDL R13, [R1+0x20ac] ;  /* 0x0020ac00010d7983 */ /* 0x001ea80000100800 */
[----:B-1----:R-:W2:Y:S01]  /*36070*/  LDL R5, [R1+0x20e8] ;  /* 0x0020e80001057983 */ /* 0x002ea20000100800 */
[----:B------:R-:W-:-:S03]  /*36080*/  @!P0 IMAD.MOV.U32 R4, RZ, RZ, R14 ;  /* 0x000000ffff048224 */ /* 0x000fc600078e000e */
[----:B---3--:R0:W-:Y:S01]  /*36090*/  STL [R1+0x18], R7 ;  /* 0x0000180701007387 */ /* 0x0081e20000100800 */
[----:B------:R-:W-:Y:S01]  /*360a0*/  PRMT R8, RZ, 0x7610, R8 ;  /* 0x00007610ff087816 */ /* 0x000fe20000000008 */
[----:B------:R-:W3:Y:S02]  /*360b0*/  LDL R14, [R1+0x2068] ;  /* 0x00206800010e7983 */ /* 0x000ee40000100800 */
[----:B--2---:R1:W2:Y:S04]  /*360c0*/  @!P0 LDG.E.U16 R11, [R4.64] ;  /* 0x00000006040b8981 */ /* 0x0042a8000c1e1500 */
[----:B0-----:R-:W3:Y:S04]  /*360d0*/  LDL R7, [R1+0x20a4] ;  /* 0x0020a40001077983 */ /* 0x001ee80000100800 */
[----:B-1----:R-:W3:Y:S01]  /*360e0*/  LDL R5, [R1+0x20e0] ;  /* 0x0020e00001057983 */ /* 0x002ee20000100800 */
[----:B----4-:R-:W-:-:S03]  /*360f0*/  @!P0 IMAD.MOV.U32 R4, RZ, RZ, R9 ;  /* 0x000000ffff048224 */ /* 0x010fc600078e0009 */
[----:B--2---:R0:W-:Y:S01]  /*36100*/  STL [R1+0x14], R11 ;  /* 0x0000140b01007387 */ /* 0x0041e20000100800 */
[----:B------:R-:W-:Y:S02]  /*36110*/  PRMT R12, RZ, 0x7610, R12 ;  /* 0x00007610ff0c7816 */ /* 0x000fe4000000000c */
[----:B------:R-:W-:Y:S01]  /*36120*/  PRMT R6, RZ, 0x7610, R6 ;  /* 0x00007610ff067816 */ /* 0x000fe20000000006 */
[----:B------:R-:W2:Y:S01]  /*36130*/  LDL R9, [R1+0x2060] ;  /* 0x0020600001097983 */ /* 0x000ea20000100800 */
[----:B---3--:R1:W3:Y:S04]  /*36140*/  @!P0 LDG.E.U16 R8, [R4.64] ;  /* 0x0000000604088981 */ /* 0x0082e8000c1e1500 */
[----:B0-----:R-:W4:Y:S04]  /*36150*/  LDL R11, [R1+0x206c] ;  /* 0x00206c00010b7983 */ /* 0x001f280000100800 */
[----:B-1----:R-:W2:Y:S01]  /*36160*/  LDL R5, [R1+0x20a8] ;  /* 0x0020a80001057983 */ /* 0x002ea20000100800 */
[----:B------:R-:W-:-:S05]  /*36170*/  @!P0 IMAD.MOV.U32 R4, RZ, RZ, R13 ;  /* 0x000000ffff048224 */ /* 0x000fca00078e000d */
[----:B--2---:R0:W2:Y:S02]  /*36180*/  @!P0 LDG.E.U16 R12, [R4.64] ;  /* 0x00000006040c8981 */ /* 0x0040a4000c1e1500 */
[----:B0-----:R-:W-:Y:S02]  /*36190*/  @!P0 IMAD.MOV.U32 R4, RZ, RZ, R7 ;  /* 0x000000ffff048224 */ /* 0x001fe400078e0007 */
[----:B------:R-:W-:-:S05]  /*361a0*/  @!P0 IMAD.MOV.U32 R5, RZ, RZ, R15 ;  /* 0x000000ffff058224 */ /* 0x000fca00078e000f */
[----:B------:R4:W2:Y:S04]  /*361b0*/  @!P0 LDG.E.U16 R6, [R4.64] ;  /* 0x0000000604068981 */ /* 0x0008a8000c1e1500 */
[----:B---3--:R0:W-:Y:S01]  /*361c0*/  STL [R1+0x10], R8 ;  /* 0x0000100801007387 */ /* 0x0081e20000100800 */
[----:B------:R-:W3:Y:S01]  /*361d0*/  LDL R13, [R1+0x2028] ;  /* 0x00202800010d7983 */ /* 0x000ee20000100800 */
[----:B------:R-:W-:Y:S02]  /*361e0*/  PRMT R10, RZ, 0x7610, R10 ;  /* 0x00007610ff0a7816 */ /* 0x000fe4000000000a */
[----:B0-----:R-:W3:Y:S01]  /*361f0*/  LDL R8, [R1+0x2064] ;  /* 0x0020640001087983 */ /* 0x001ee20000100800 */
[----:B----4-:R-:W-:Y:S02]  /*36200*/  @!P0 IMAD.MOV.U32 R4, RZ, RZ, R11 ;  /* 0x000000ffff048224 */ /* 0x010fe400078e000b */
[----:B------:R-:W-:-:S05]  /*36210*/  @!P0 IMAD.MOV.U32 R5, RZ, RZ, R14 ;  /* 0x000000ffff058224 */ /* 0x000fca00078e000e */
[----:B------:R0:W4:Y:S04]  /*36220*/  @!P0 LDG.E.U16 R10, [R4.64] ;  /* 0x00000006040a8981 */ /* 0x000128000c1e1500 */
[----:B--2---:R1:W-:Y:S01]  /*36230*/  STL [R1+0xc], R12 ;  /* 0x00000c0c01007387 */ /* 0x0043e20000100800 */
[----:B------:R-:W2:Y:S03]  /*36240*/  LDL R7, [R1+0x2020] ;  /* 0x0020200001077983 */ /* 0x000ea60000100800 */
[----:B-1----:R-:W2:Y:S04]  /*36250*/  LDL R12, [R1+0x202c] ;  /* 0x00202c00010c7983 */ /* 0x002ea80000100800 */
[----:B------:R1:W-:Y:S01]  /*36260*/  STL [R1+0x8], R6 ;  /* 0x0000080601007387 */ /* 0x0003e20000100800 */
[----:B------:R-:W-:Y:S01]  /*36270*/  PRMT R0, RZ, 0x7610, R0 ;  /* 0x00007610ff007816 */ /* 0x000fe20000000000 */
[----:B0-----:R-:W-:Y:S01]  /*36280*/  @!P0 IMAD.MOV.U32 R5, RZ, RZ, R9 ;  /* 0x000000ffff058224 */ /* 0x001fe200078e0009 */
[----:B------:R-:W-:Y:S01]  /*36290*/  PRMT R29, RZ, 0x7610, R29 ;  /* 0x00007610ff1d7816 */ /* 0x000fe2000000001d */
[----:B------:R-:W2:Y:S04]  /*362a0*/  LDL R11, [R1+0x1ff4] ;  /* 0x001ff400010b7983 */ /* 0x000ea80000100800 */
[----:B-1----:R-:W2:Y:S01]  /*362b0*/  LDL R6, [R1+0x2024] ;  /* 0x0020240001067983 */ /* 0x002ea20000100800 */
[----:B---3--:R-:W-:-:S05]  /*362c0*/  @!P0 IMAD.MOV.U32 R4, RZ, RZ, R8 ;  /* 0x000000ffff048224 */ /* 0x008fca00078e0008 */
[----:B------:R0:W3:Y:S04]  /*362d0*/  @!P0 LDG.E.U16 R0, [R4.64] ;  /* 0x0000000604008981 */ /* 0x0000e8000c1e1500 */
[----:B----4-:R1:W-:Y:S01]  /*362e0*/  STL [R1+0x4], R10 ;  /* 0x0000040a01007387 */ /* 0x0103e20000100800 */
[----:B------:R-:W-:Y:S01]  /*362f0*/  PRMT R28, RZ, 0x7610, R28 ;  /* 0x00007610ff1c7816 */ /* 0x000fe2000000001c */
[----:B------:R-:W4:Y:S02]  /*36300*/  LDL R9, [R1+0x1ff0] ;  /* 0x001ff00001097983 */ /* 0x000f240000100800 */
[----:B------:R-:W4:Y:S02]  /*36310*/  LDL R8, [R1+0x221c] ;  /* 0x00221c0001087983 */ /* 0x000f240000100800 */
[----:B0-----:R-:W-:Y:S01]  /*36320*/  @!P0 IMAD.MOV.U32 R5, RZ, RZ, R13 ;  /* 0x000000ffff058224 */ /* 0x001fe200078e000d */
[----:B-1----:R-:W4:Y:S01]  /*36330*/  LDL R10, [R1+0x2214] ;  /* 0x00221400010a7983 */ /* 0x002f220000100800 */
[----:B--2---:R-:W-:-:S05]  /*36340*/  @!P0 IMAD.MOV.U32 R4, RZ, RZ, R12 ;  /* 0x000000ffff048224 */ /* 0x004fca00078e000c */
[----:B------:R0:W2:Y:S02]  /*36350*/  @!P0 LDG.E.U16 R29, [R4.64] ;  /* 0x00000006041d8981 */ /* 0x0000a4000c1e1500 */
[----:B0-----:R-:W-:Y:S02]  /*36360*/  @!P0 IMAD.MOV.U32 R5, RZ, RZ, R7 ;  /* 0x000000ffff058224 */ /* 0x001fe400078e0007 */
[----:B------:R-:W-:-:S05]  /*36370*/  @!P0 IMAD.MOV.U32 R4, RZ, RZ, R6 ;  /* 0x000000ffff048224 */ /* 0x000fca00078e0006 */
[----:B------:R0:W2:Y:S04]  /*36380*/  @!P0 LDG.E.U16 R28, [R4.64] ;  /* 0x00000006041c8981 */ /* 0x0000a8000c1e1500 */
[----:B---3--:R1:W-:Y:S01]  /*36390*/  STL [R1+0x71f8], R0 ;  /* 0x0071f80001007387 */ /* 0x0083e20000100800 */
[----:B------:R-:W-:Y:S01]  /*363a0*/  PRMT R27, RZ, 0x7610, R27 ;  /* 0x00007610ff1b7816 */ /* 0x000fe2000000001b */
[----:B0-----:R-:W-:Y:S02]  /*363b0*/  @!P0 IMAD.MOV.U32 R5, RZ, RZ, R11 ;  /* 0x000000ffff058224 */ /* 0x001fe400078e000b */
[----:B----4-:R-:W-:-:S05]  /*363c0*/  @!P0 IMAD.MOV.U32 R4, RZ, RZ, R10 ;  /* 0x000000ffff048224 */ /* 0x010fca00078e000a */
[----:B------:R0:W3:Y:S04]  /*363d0*/  @!P0 LDG.E.U16 R27, [R4.64] ;  /* 0x00000006041b8981 */ /* 0x0000e8000c1e1500 */
[----:B--2---:R-:W-:Y:S01]  /*363e0*/  STL [R1+0x71fc], R29 ;  /* 0x0071fc1d01007387 */ /* 0x004fe20000100800 */
[----:B------:R-:W2:Y:S02]  /*363f0*/  LDL R7, [R1+0x2210] ;  /* 0x0022100001077983 */ /* 0x000ea40000100800 */
[----:B------:R-:W4:Y:S01]  /*36400*/  LDL R6, [R1+0x224c] ;  /* 0x00224c0001067983 */ /* 0x000f220000100800 */
[----:B------:R-:W-:Y:S01]  /*36410*/  STL [R1+0x7200], R28 ;  /* 0x0072001c01007387 */ /* 0x000fe20000100800 */
[----:B------:R-:W4:Y:S02]  /*36420*/  LDL R12, [R1+0x2218] ;  /* 0x00221800010c7983 */ /* 0x000f240000100800 */
[----:B------:R-:W4:Y:S01]  /*36430*/  LDL R11, [R1+0x2254] ;  /* 0x00225400010b7983 */ /* 0x000f220000100800 */
[----:B------:R-:W-:Y:S01]  /*36440*/  PRMT R26, RZ, 0x7610, R26 ;  /* 0x00007610ff1a7816 */ /* 0x000fe2000000001a */
[----:B0-----:R-:W-:-:S02]  /*36450*/  @!P0 IMAD.MOV.U32 R4, RZ, RZ, R8 ;  /* 0x000000ffff048224 */ /* 0x001fc400078e0008 */
[----:B------:R-:W-:Y:S01]  /*36460*/  @!P0 IMAD.MOV.U32 R5, RZ, RZ, R9 ;  /* 0x000000ffff058224 */ /* 0x000fe200078e0009 */
[----:B------:R-:W-:-:S04]  /*36470*/  PRMT R22, RZ, 0x7610, R22 ;  /* 0x00007610ff167816 */ /* 0x000fc80000000016 */
[----:B------:R2:W4:Y:S01]  /*36480*/  @!P0 LDG.E.U16 R26, [R4.64] ;  /* 0x00000006041a8981 */ /* 0x000522000c1e1500 */
[----:B------:R-:W-:-:S03]  /*36490*/  PRMT R20, RZ, 0x7610, R20 ;  /* 0x00007610ff147816 */ /* 0x000fc60000000014 */
[----:B---3--:R-:W-:Y:S01]  /*364a0*/  STL [R1+0x7204], R27 ;  /* 0x0072041b01007387 */ /* 0x008fe20000100800 */
[----:B------:R-:W3:Y:S02]  /*364b0*/  LDL R9, [R1+0x2220] ;  /* 0x0022200001097983 */ /* 0x000ee40000100800 */
[----:B------:R-:W3:Y:S02]  /*364c0*/  LDL R8, [R1+0x225c] ;  /* 0x00225c0001087983 */ /* 0x000ee40000100800 */
[----:B------:R-:W3:Y:S01]  /*364d0*/  LDL R10, [R1+0x2250] ;  /* 0x00225000010a7983 */ /* 0x000ee20000100800 */
[----:B-1----:R-:W3:Y:S01]  /*364e0*/  LDL R0, [R1+0x228c] ;  /* 0x00228c0001007983 */ /* 0x002ee20000100800 */
[----:B--2---:R-:W-:Y:S02]  /*364f0*/  @!P0 IMAD.MOV.U32 R5, RZ, RZ, R7 ;  /* 0x000000ffff058224 */ /* 0x004fe400078e0007 */
[----:B----4-:R-:W-:-:S05]  /*36500*/  @!P0 IMAD.MOV.U32 R4, RZ, RZ, R6 ;  /* 0x000000ffff048224 */ /* 0x010fca00078e0006 */
[----:B------:R0:W2:Y:S02]  /*36510*/  @!P0 LDG.E.U16 R22, [R4.64] ;  /* 0x0000000604168981 */ /* 0x0000a4000c1e1500 */
[----:B0-----:R-:W-:Y:S02]  /*36520*/  @!P0 IMAD.MOV.U32 R5, RZ, RZ, R12 ;  /* 0x000000ffff058224 */ /* 0x001fe400078e000c */
[----:B------:R-:W-:-:S05]  /*36530*/  @!P0 IMAD.MOV.U32 R4, RZ, RZ, R11 ;  /* 0x000000ffff048224 */ /* 0x000fca00078e000b */
[----:B------:R3:W4:Y:S04]  /*36540*/  @!P0 LDG.E.U16 R20, [R4.64] ;  /* 0x0000000604148981 */ /* 0x000728000c1e1500 */
[----:B------:R-:W-:Y:S01]  /*36550*/  STL [R1+0x7208], R26 ;  /* 0x0072081a01007387 */ /* 0x000fe20000100800 */
[----:B------:R-:W2:Y:S02]  /*36560*/  LDL R7, [R1+0x2258] ;  /* 0x0022580001077983 */ /* 0x000ea40000100800 */
[----:B------:R-:W2:Y:S02]  /*36570*/  LDL R6, [R1+0x2294] ;  /* 0x0022940001067983 */ /* 0x000ea40000100800 */
[----:B------:R-:W2:Y:S01]  /*36580*/  LDL R13, [R1+0x2290] ;  /* 0x00229000010d7983 */ /* 0x000ea20000100800 */
[----:B------:R-:W2:Y:S01]  /*36590*/  LDL R12, [R1+0x22cc] ;  /* 0x0022cc00010c7983 */ /* 0x000ea20000100800 */
[----:B------:R-:W-:Y:S01]  /*365a0*/  PRMT R18, RZ, 0x7610, R18 ;  /* 0x00007610ff127816 */ /* 0x000fe20000000012 */
[----:B---3--:R-:W-:-:S02]  /*365b0*/  @!P0 IMAD.MOV.U32 R5, RZ, RZ, R9 ;  /* 0x000000ffff058224 */ /* 0x008fc400078e0009 */
[----:B------:R-:W-:-:S05]  /*365c0*/  @!P0 IMAD.MOV.U32 R4, RZ, RZ, R8 ;  /* 0x000000ffff048224 */ /* 0x000fca00078e0008 */
[----:B------:R0:W3:Y:S02]  /*365d0*/  @!P0 LDG.E.U16 R18, [R4.64] ;  /* 0x0000000604128981 */ /* 0x0000e4000c1e1500 */
[----:B0-----:R-:W-:Y:S02]  /*365e0*/  @!P0 IMAD.MOV.U32 R5, RZ, RZ, R10 ;  /* 0x000000ffff058224 */ /* 0x001fe400078e000a */
[----:B----4-:R0:W-:Y:S01]  /*365f0*/  STL [R1+0x720c], R20 ;  /* 0x00720c1401007387 */ /* 0x0101e20000100800 */
[----:B------:R-:W4:Y:S02]  /*36600*/  LDL R9, [R1+0x22d0] ;  /* 0x0022d00001097983 */ /* 0x000f240000100800 */
[----:B------:R-:W4:Y:S02]  /*36610*/  LDL R8, [R1+0x230c] ;  /* 0x00230c0001087983 */ /* 0x000f240000100800 */
[----:B------:R-:W3:Y:S01]  /*36620*/  LDL R11, [R1+0x2350] ;  /* 0x00235000010b7983 */ /* 0x000ee20000100800 */
[----:B------:R-:W3:Y:S04]  /*36630*/  LDL R10, [R1+0x238c] ;  /* 0x00238c00010a7983 */ /* 0x000ee80000100800 */
[----:B------:R-:W3:Y:S04]  /*36640*/  LDL R15, [R1+0x2310] ;  /* 0x00231000010f7983 */ /* 0x000ee80000100800 */
[----:B------:R-:W3:Y:S01]  /*36650*/  LDL R14, [R1+0x23b8] ;  /* 0x0023b800010e7983 */ /* 0x000ee20000100800 */
[----:B------:R-:W-:-:S02]  /*36660*/  PRMT R16, RZ, 0x7610, R16 ;  /* 0x00007610ff107816 */ /* 0x000fc40000000010 */
[----:B------:R-:W-:Y:S01]  /*36670*/  PRMT R3, RZ, 0x7610, R3 ;  /* 0x00007610ff037816 */ /* 0x000fe20000000003 */
[----:B------:R-:W-:Y:S01]  /*36680*/  @!P0 IMAD.MOV.U32 R4, RZ, RZ, R0 ;  /* 0x000000ffff048224 */ /* 0x000fe200078e0000 */
[----:B0-----:R-:W3:Y:S04]  /*36690*/  LDL R20, [R1+0x22d8] ;  /* 0x0022d80001147983 */ /* 0x001ee80000100800 */
[----:B------:R-:W3:Y:S04]  /*366a0*/  LDL R0, [R1+0x234c] ;  /* 0x00234c0001007983 */ /* 0x000ee80000100800 */
[----:B------:R0:W3:Y:S04]  /*366b0*/  @!P0 LDG.E.U16 R16, [R4.64] ;  /* 0x0000000604108981 */ /* 0x0000e8000c1e1500 */
[----:B--2---:R1:W2:Y:S01]  /*366c0*/  @!P0 LDG.E.U16 R3, [R6.64] ;  /* 0x0000000606038981 */ /* 0x0042a2000c1e1500 */
[----:B0-----:R-:W-:Y:S01]  /*366d0*/  PRMT R4, RZ, 0x7610, R4 ;  /* 0x00007610ff047816 */ /* 0x001fe20000000004 */
[----:B-1----:R-:W-:-:S02]  /*366e0*/  @!P0 IMAD.MOV.U32 R6, RZ, RZ, R12 ;  /* 0x000000ffff068224 */ /* 0x002fc400078e000c */
[----:B------:R-:W-:Y:S01]  /*366f0*/  @!P0 IMAD.MOV.U32 R7, RZ, RZ, R13 ;  /* 0x000000ffff078224 */ /* 0x000fe200078e000d */
[----:B------:R-:W-:Y:S01]  /*36700*/  PRMT R5, RZ, 0x7610, R5 ;  /* 0x00007610ff057816 */ /* 0x000fe20000000005 */
[----:B------:R-:W2:Y:S04]  /*36710*/  LDL R13, [R1+0x2298] ;  /* 0x00229800010d7983 */ /* 0x000ea80000100800 */
[----:B------:R0:W2:Y:S04]  /*36720*/  @!P0 LDG.E.U16 R4, [R6.64] ;  /* 0x0000000606048981 */ /* 0x0000a8000c1e1500 */
[----:B------:R-:W2:Y:S01]  /*36730*/  LDL R12, [R1+0x22d4] ;  /* 0x0022d400010c7983 */ /* 0x000ea20000100800 */
[----:B0-----:R-:W-:-:S03]  /*36740*/  PRMT R7, RZ, 0x7610, R7 ;  /* 0x00007610ff077816 */ /* 0x001fc60000000007 */
[----:B----4-:R0:W4:Y:S04]  /*36750*/  @!P0 LDG.E.U16 R5, [R8.64] ;  /* 0x0000000608058981 */ /* 0x010128000c1e1500 */
[----:B---3--:R1:W3:Y:S01]  /*36760*/  @!P0 LDG.E.U16 R7, [R10.64] ;  /* 0x000000060a078981 */ /* 0x0082e2000c1e1500 */
[----:B0-----:R-:W-:Y:S02]  /*36770*/  @!P0 IMAD.MOV.U32 R9, RZ, RZ, R15 ;  /* 0x000000ffff098224 */ /* 0x001fe400078e000f */
[----:B-1----:R-:W-:Y:S01]  /*36780*/  @!P0 IMAD.MOV.U32 R10, RZ, RZ, R14 ;  /* 0x000000ffff0a8224 */ /* 0x002fe200078e000e */
[----:B------:R-:W3:Y:S04]  /*36790*/  LDL R15, [R1+0x2318] ;  /* 0x00231800010f7983 */ /* 0x000ee80000100800 */
[----:B------:R-:W3:Y:S01]  /*367a0*/  LDL R14, [R1+0x2354] ;  /* 0x00235400010e7983 */ /* 0x000ee20000100800 */
[----:B------:R-:W-:Y:S01]  /*367b0*/  PRMT R6, RZ, 0x7610, R6 ;  /* 0x00007610ff067816 */ /* 0x000fe20000000006 */
[----:B------:R-:W-:-:S02]  /*367c0*/  @!P0 IMAD.MOV.U32 R8, RZ, RZ, R0 ;  /* 0x000000ffff088224 */ /* 0x000fc400078e0000 */
[----:B------:R-:W-:Y:S01]  /*367d0*/  @!P0 IMAD.MOV.U32 R11, RZ, RZ, R2 ;  /* 0x000000ffff0b8224 */ /* 0x000fe200078e0002 */
[----:B------:R-:W4:Y:S04]  /*367e0*/  LDL R0, [R1+0x2314] ;  /* 0x0023140001007983 */ /* 0x000f280000100800 */
[----:B------:R0:W4:Y:S02]  /*367f0*/  @!P0 LDG.E.U16 R6, [R8.64] ;  /* 0x0000000608068981 */ /* 0x000124000c1e1500 */
[----:B0-----:R-:W-:-:S06]  /*36800*/  PRMT R8, RZ, 0x7610, R8 ;  /* 0x00007610ff087816 */ /* 0x001fcc0000000008 */
[----:B------:R0:W4:Y:S04]  /*36810*/  @!P0 LDG.E.U16 R8, [R10.64] ;  /* 0x000000060a088981 */ /* 0x000128000c1e1500 */
[----:B------:R1:W-:Y:S01]  /*36820*/  STL [R1+0x25e4], R2 ;  /* 0x0025e40201007387 */ /* 0x0003e20000100800 */
[----:B0-----:R-:W-:-:S03]  /*36830*/  PRMT R11, RZ, 0x7610, R11 ;  /* 0x00007610ff0b7816 */ /* 0x001fc6000000000b */
[----:B-1----:R-:W4:Y:S01]  /*36840*/  LDL.LU R2, [R1+0x2360] ;  /* 0x0023600001027983 */ /* 0x002f220000300800 */
[----:B------:R-:W-:Y:S02]  /*36850*/  PRMT R9, RZ, 0x7610, R9 ;  /* 0x00007610ff097816 */ /* 0x000fe40000000009 */
[----:B------:R-:W-:Y:S01]  /*36860*/  PRMT R10, RZ, 0x7610, R10 ;  /* 0x00007610ff0a7816 */ /* 0x000fe2000000000a */
[----:B------:R-:W4:Y:S01]  /*36870*/  LDL R29, [R1+0x2260] ;  /* 0x00226000011d7983 */ /* 0x000f220000100800 */
[----:B------:R-:W4:Y:S04]  /*36880*/  LDL R28, [R1+0x229c] ;  /* 0x00229c00011c7983 */ /* 0x000f280000100800 */
[----:B--2---:R4:W2:Y:S04]  /*36890*/  @!P0 LDG.E.U16 R9, [R12.64] ;  /* 0x000000060c098981 */ /* 0x0048a8000c1e1500 */
[----:B------:R-:W2:Y:S04]  /*368a0*/  LDL R27, [R1+0x22a0] ;  /* 0x0022a000011b7983 */ /* 0x000ea80000100800 */
[----:B------:R-:W2:Y:S04]  /*368b0*/  LDL R26, [R1+0x22dc] ;  /* 0x0022dc00011a7983 */ /* 0x000ea80000100800 */
[----:B---3--:R0:W3:Y:S04]  /*368c0*/  @!P0 LDG.E.U16 R11, [R14.64] ;  /* 0x000000060e0b8981 */ /* 0x0080e8000c1e1500 */
[----:B0-----:R-:W2:Y:S04]  /*368d0*/  LDL R14, [R1+0x2358] ;  /* 0x00235800010e7983 */ /* 0x001ea80000100800 */
[----:B------:R-:W2:Y:S01]  /*368e0*/  LDL R15, [R1+0x2394] ;  /* 0x00239400010f7983 */ /* 0x000ea20000100800 */
[----:B----4-:R-:W-:-:S02]  /*368f0*/  @!P0 IMAD.MOV.U32 R12, RZ, RZ, R0 ;  /* 0x000000ffff0c8224 */ /* 0x010fc400078e0000 */
[----:B------:R-:W-:Y:S01]  /*36900*/  @!P0 IMAD.MOV.U32 R13, RZ, RZ, R20 ;  /* 0x000000ffff0d8224 */ /* 0x000fe200078e0014 */
[----:B------:R-:W4:Y:S04]  /*36910*/  LDL R0, [R1+0x231c] ;  /* 0x00231c0001007983 */ /* 0x000f280000100800 */
[----:B------:R-:W3:Y:S04]  /*36920*/  LDL R20, [R1+0x22e0] ;  /* 0x0022e00001147983 */ /* 0x000ee80000100800 */
[----:B------:R0:W3:Y:S02]  /*36930*/  @!P0 LDG.E.U16 R10, [R12.64] ;  /* 0x000000060c0a8981 */ /* 0x0000e4000c1e1500 */
[----:B0-----:R-:W-:-:S02]  /*36940*/  PRMT R12, RZ, 0x7610, R12 ;  /* 0x00007610ff0c7816 */ /* 0x001fc4000000000c */
[----:B--2---:R-:W-:-:S04]  /*36950*/  @!P0 LOP3.LUT R15, R15, R14, RZ, 0x3c, !PT ;  /* 0x0000000e0f0f8212 */ /* 0x004fc800078e3cff */
[----:B------:R-:W-:-:S04]  /*36960*/  @!P0 LOP3.LUT R14, R15, R14, RZ, 0x3c, !PT ;  /* 0x0000000e0f0e8212 */ /* 0x000fc800078e3cff */
[----:B------:R-:W-:-:S05]  /*36970*/  @!P0 LOP3.LUT R15, R15, R14, RZ, 0x3c, !PT ;  /* 0x0000000e0f0f8212 */ /* 0x000fca00078e3cff */
[----:B------:R0:W2:Y:S04]  /*36980*/  @!P0 LDG.E.U16 R12, [R14.64] ;  /* 0x000000060e0c8981 */ /* 0x0000a8000c1e1500 */
[----:B0-----:R-:W2:Y:S04]  /*36990*/  LDL R14, [R1+0x2398] ;  /* 0x00239800010e7983 */ /* 0x001ea80000100800 */
[----:B------:R-:W2:Y:S01]  /*369a0*/  LDL R15, [R1+0x23b4] ;  /* 0x0023b400010f7983 */ /* 0x000ea20000100800 */
[----:B------:R-:W-:Y:S02]  /*369b0*/  PRMT R13, RZ, 0x7610, R13 ;  /* 0x00007610ff0d7816 */ /* 0x000fe4000000000d */
[----:B------:R-:W-:-:S02]  /*369c0*/  PRMT R17, RZ, 0x7610, R17 ;  /* 0x00007610ff117816 */ /* 0x000fc40000000011 */
[----:B------:R-:W-:Y:S02]  /*369d0*/  PRMT R19, RZ, 0x7610, R19 ;  /* 0x00007610ff137816 */ /* 0x000fe40000000013 */
[----:B------:R-:W-:Y:S02]  /*369e0*/  PRMT R21, RZ, 0x7610, R21 ;  /* 0x00007610ff157816 */ /* 0x000fe40000000015 */
[----:B--2---:R-:W-:-:S04]  /*369f0*/  @!P0 LOP3.LUT R15, R15, R14, RZ, 0x3c, !PT ;  /* 0x0000000e0f0f8212 */ /* 0x004fc800078e3cff */
[----:B------:R-:W-:-:S04]  /*36a00*/  @!P0 LOP3.LUT R14, R15, R14, RZ, 0x3c, !PT ;  /* 0x0000000e0f0e8212 */ /* 0x000fc800078e3cff */
[----:B------:R-:W-:-:S05]  /*36a10*/  @!P0 LOP3.LUT R15, R15, R14, RZ, 0x3c, !PT ;  /* 0x0000000e0f0f8212 */ /* 0x000fca00078e3cff */
[----:B------:R0:W2:Y:S02]  /*36a20*/  @!P0 LDG.E.U16 R13, [R14.64] ;  /* 0x000000060e0d8981 */ /* 0x0000a4000c1e1500 */
[----:B0-----:R-:W-:Y:S02]  /*36a30*/  @!P0 IMAD.MOV.U32 R14, RZ, RZ, R28 ;  /* 0x000000ffff0e8224 */ /* 0x001fe400078e001c */
[----:B------:R-:W-:-:S05]  /*36a40*/  @!P0 IMAD.MOV.U32 R15, RZ, RZ, R29 ;  /* 0x000000ffff0f8224 */ /* 0x000fca00078e001d */
[----:B------:R0:W2:Y:S02]  /*36a50*/  @!P0 LDG.E.U16 R17, [R14.64] ;  /* 0x000000060e118981 */ /* 0x0000a4000c1e1500 */
[----:B0-----:R-:W-:Y:S02]  /*36a60*/  @!P0 IMAD.MOV.U32 R14, RZ, RZ, R26 ;  /* 0x000000ffff0e8224 */ /* 0x001fe400078e001a */
[----:B------:R-:W-:Y:S01]  /*36a70*/  @!P0 IMAD.MOV.U32 R15, RZ, RZ, R27 ;  /* 0x000000ffff0f8224 */ /* 0x000fe200078e001b */
[----:B------:R-:W2:Y:S01]  /*36a80*/  LDL.LU R26, [R1+0x34] ;  /* 0x00003400011a7983 */ /* 0x000ea20000300800 */
[----:B------:R-:W2:Y:S02]  /*36a90*/  LDL.LU R27, [R1+0x2c] ;  /* 0x00002c00011b7983 */ /* 0x000ea40000300800 */
[----:B------:R-:W2:Y:S02]  /*36aa0*/  LDL.LU R28, [R1+0x24] ;  /* 0x00002400011c7983 */ /* 0x000ea40000300800 */
[----:B------:R-:W2:Y:S01]  /*36ab0*/  LDL.LU R29, [R1+0x1c] ;  /* 0x00001c00011d7983 */ /* 0x000ea20000300800 */
[----:B------:R4:W2:Y:S02]  /*36ac0*/  @!P0 LDG.E.U16 R19, [R14.64] ;  /* 0x000000060e138981 */ /* 0x0008a4000c1e1500 */
[----:B----4-:R-:W-:-:S02]  /*36ad0*/  @!P0 IMAD.MOV.U32 R14, RZ, RZ, R0 ;  /* 0x000000ffff0e8224 */ /* 0x010fc400078e0000 */
[----:B---3--:R-:W-:Y:S01]  /*36ae0*/  @!P0 IMAD.MOV.U32 R15, RZ, RZ, R20 ;  /* 0x000000ffff0f8224 */ /* 0x008fe200078e0014 */
[----:B------:R-:W3:Y:S04]  /*36af0*/  LDL.LU R0, [R1+0x14] ;  /* 0x0000140001007983 */ /* 0x000ee80000300800 */
[----:B------:R0:W4:Y:S04]  /*36b00*/  @!P0 LDG.E.U16 R21, [R14.64] ;  /* 0x000000060e158981 */ /* 0x000128000c1e1500 */
[----:B0-----:R-:W2:Y:S04]  /*36b10*/  LDL R14, [R1+0x2320] ;  /* 0x00232000010e7983 */ /* 0x001ea80000100800 */
[----:B------:R-:W2:Y:S01]  /*36b20*/  LDL R15, [R1+0x235c] ;  /* 0x00235c00010f7983 */ /* 0x000ea20000100800 */
[----:B------:R-:W-:-:S02]  /*36b30*/  PRMT R23, RZ, 0x7610, R23 ;  /* 0x00007610ff177816 */ /* 0x000fc40000000017 */
[----:B--2---:R-:W-:-:S04]  /*36b40*/  @!P0 LOP3.LUT R15, R15, R14, RZ, 0x3c, !PT ;  /* 0x0000000e0f0f8212 */ /* 0x004fc800078e3cff */
[----:B------:R-:W-:-:S04]  /*36b50*/  @!P0 LOP3.LUT R14, R15, R14, RZ, 0x3c, !PT ;  /* 0x0000000e0f0e8212 */ /* 0x000fc800078e3cff */
[----:B------:R-:W-:-:S05]  /*36b60*/  @!P0 LOP3.LUT R15, R15, R14, RZ, 0x3c, !PT ;  /* 0x0000000e0f0f8212 */ /* 0x000fca00078e3cff */
[----:B------:R0:W2:Y:S04]  /*36b70*/  @!P0 LDG.E.U16 R23, [R14.64] ;  /* 0x000000060e178981 */ /* 0x0000a8000c1e1500 */
[----:B0-----:R-:W2:Y:S01]  /*36b80*/  LDL R15, [R1+0x239c] ;  /* 0x00239c00010f7983 */ /* 0x001ea20000100800 */
[----:B------:R0:W-:Y:S01]  /*36b90*/  STL [R1+0x25e8], R2 ;  /* 0x0025e80201007387 */ /* 0x0001e20000100800 */
[----:B------:R-:W-:Y:S02]  /*36ba0*/  PRMT R24, RZ, 0x7610, R24 ;  /* 0x00007610ff187816 */ /* 0x000fe40000000018 */
[----:B------:R-:W1:Y:S01]  /*36bb0*/  S2R R20, SR_TID.X ;  /* 0x0000000000147919 */ /* 0x000e620000002100 */
[----:B--2---:R-:W-:Y:S02]  /*36bc0*/  @!P0 IMAD.MOV.U32 R14, RZ, RZ, R15 ;  /* 0x000000ffff0e8224 */ /* 0x004fe400078e000f */
[----:B------:R-:W-:-:S02]  /*36bd0*/  @!P0 IMAD.MOV.U32 R15, RZ, RZ, R2 ;  /* 0x000000ffff0f8224 */ /* 0x000fc400078e0002 */
[----:B0-----:R-:W2:Y:S04]  /*36be0*/  LDL R2, [R1+0x23b0] ;  /* 0x0023b00001027983 */ /* 0x001ea80000100800 */
[----:B------:R0:W3:Y:S04]  /*36bf0*/  @!P0 LDG.E.U16 R24, [R14.64] ;  /* 0x000000060e188981 */ /* 0x0000e8000c1e1500 */
[----:B0-----:R-:W3:Y:S01]  /*36c00*/  LDL R15, [R1+0x23a0] ;  /* 0x0023a000010f7983 */ /* 0x001ee20000100800 */
[----:B-1----:R-:W-:-:S05]  /*36c10*/  LOP3.LUT R20, R20, 0x7f, RZ, 0xc0, !PT ;  /* 0x0000007f14147812 */ /* 0x002fca00078ec0ff */
[----:B------:R-:W-:-:S05]  /*36c20*/  IMAD.SHL.U32 R20, R20, 0x2, RZ ;  /* 0x0000000214147824 */ /* 0x000fca00078e00ff */
[----:B------:R-:W-:Y:S02]  /*36c30*/  LOP3.LUT R20, R20, 0x50, RZ, 0x3c, !PT ;  /* 0x0000005014147812 */ /* 0x000fe400078e3cff */
[----:B------:R-:W-:-:S03]  /*36c40*/  PRMT R25, RZ, 0x7610, R25 ;  /* 0x00007610ff197816 */ /* 0x000fc60000000019 */
[----:B------:R0:W-:Y:S01]  /*36c50*/  STS.U16 [R20+0x24d00], R22 ;  /* 0x024d001614007388 */ /* 0x0001e20000000400 */
[----:B------:R1:W-:Y:S02]  /*36c60*/  STS.U16 [R20+0x25500], R16 ;  /* 0x0255001014007388 */ /* 0x0003e40000000400 */
[----:B------:R0:W-:Y:S02]  /*36c70*/  STS.U16 [R20+0x25d00], R4 ;  /* 0x025d000414007388 */ /* 0x0001e40000000400 */
[----:B------:R0:W-:Y:S01]  /*36c80*/  STS.U16 [R20+0x26500], R5 ;  /* 0x0265000514007388 */ /* 0x0001e20000000400 */
[----:B------:R-:W-:Y:S01]  /*36c90*/  STS.U16 [R20+0x26d00], R6 ;  /* 0x026d000614007388 */ /* 0x000fe20000000400 */
[----:B------:R0:W-:Y:S02]  /*36ca0*/  STS.U16 [R20+0x27500], R7 ;  /* 0x0275000714007388 */ /* 0x0001e40000000400 */
[----:B------:R0:W-:Y:S02]  /*36cb0*/  STS.U16 [R20+0x27d00], R8 ;  /* 0x027d000814007388 */ /* 0x0001e40000000400 */
[----:B--2---:R-:W-:-:S02]  /*36cc0*/  @!P0 IMAD.MOV.U32 R14, RZ, RZ, R2 ;  /* 0x000000ffff0e8224 */ /* 0x004fc400078e0002 */
[----:B------:R-:W2:Y:S04]  /*36cd0*/  S2R R2, SR_TID.X ;  /* 0x0000000000027919 */ /* 0x000ea80000002100 */
[----:B---3--:R3:W4:Y:S04]  /*36ce0*/  @!P0 LDG.E.U16 R25, [R14.64] ;  /* 0x000000060e198981 */ /* 0x008728000c1e1500 */
[----:B---3--:R-:W3:Y:S01]  /*36cf0*/  LDL.LU R14, [R1+0x10] ;  /* 0x00001000010e7983 */ /* 0x008ee20000300800 */
[----:B------:R-:W3:Y:S02]  /*36d00*/  LDL.LU R15, [R1+0x8] ;  /* 0x00000800010f7983 */ /* 0x000ee40000300800 */
[----:B0-----:R-:W3:Y:S02]  /*36d10*/  LDL.LU R22, [R1+0x18] ;  /* 0x0000180001167983 */ /* 0x001ee40000300800 */
[----:B-1----:R-:W3:Y:S01]  /*36d20*/  LDL.LU R16, [R1+0x20] ;  /* 0x0000200001107983 */ /* 0x002ee20000300800 */
[----:B------:R-:W3:Y:S01]  /*36d30*/  LDL.LU R4, [R1+0x28] ;  /* 0x0000280001047983 */ /* 0x000ee20000300800 */
[----:B--2---:R-:W-:Y:S01]  /*36d40*/  LOP3.LUT R2, R2, 0x7f, RZ, 0xc0, !PT ;  /* 0x0000007f02027812 */ /* 0x004fe200078ec0ff */
[----:B------:R-:W2:Y:S02]  /*36d50*/  LDL.LU R5, [R1+0x30] ;  /* 0x0000300001057983 */ /* 0x000ea40000300800 */
[----:B------:R-:W2:Y:S01]  /*36d60*/  LDL.LU R7, [R1+0x4] ;  /* 0x0000040001077983 */ /* 0x000ea20000300800 */
[----:B------:R-:W2:Y:S01]  /*36d70*/  LDL.LU R20, [R1+0x720c] ;  /* 0x00720c0001147983 */ /* 0x000ea20000300800 */
[----:B------:R-:W2:Y:S02]  /*36d80*/  LDL.LU R8, [R1+0xc] ;  /* 0x00000c0001087983 */ /* 0x000ea40000300800 */
[----:B------:R-:W-:-:S05]  /*36d90*/  IMAD.SHL.U32 R6, R2, 0x2, RZ ;  /* 0x0000000202067824 */ /* 0x000fca00078e00ff */
[----:B------:R-:W-:-:S05]  /*36da0*/  LOP3.LUT R6, R6, 0x60, RZ, 0x3c, !PT ;  /* 0x0000006006067812 */ /* 0x000fca00078e3cff */
[----:B------:R0:W-:Y:S01]  /*36db0*/  STS.U16 [R6+0x20600], R26 ;  /* 0x0206001a06007388 */ /* 0x0001e20000000400 */
[----:B------:R1:W-:Y:S02]  /*36dc0*/  STS.U16 [R6+0x20e00], R27 ;  /* 0x020e001b06007388 */ /* 0x0003e40000000400 */
[----:B------:R1:W-:Y:S02]  /*36dd0*/  STS.U16 [R6+0x21600], R28 ;  /* 0x0216001c06007388 */ /* 0x0003e40000000400 */
[----:B------:R1:W-:Y:S01]  /*36de0*/  STS.U16 [R6+0x21e00], R29 ;  /* 0x021e001d06007388 */ /* 0x0003e20000000400 */
[----:B0-----:R-:W3:Y:S01]  /*36df0*/  LDL.LU R26, [R1+0x7208] ;  /* 0x00720800011a7983 */ /* 0x001ee20000300800 */
[----:B-1----:R-:W3:Y:S02]  /*36e00*/  LDL.LU R27, [R1+0x7204] ;  /* 0x00720400011b7983 */ /* 0x002ee40000300800 */
[----:B------:R-:W3:Y:S02]  /*36e10*/  LDL.LU R28, [R1+0x7200] ;  /* 0x00720000011c7983 */ /* 0x000ee40000300800 */
[----:B------:R-:W3:Y:S01]  /*36e20*/  LDL.LU R29, [R1+0x71fc] ;  /* 0x0071fc00011d7983 */ /* 0x000ee20000300800 */
[----:B------:R0:W-:Y:S04]  /*36e30*/  STS.U16 [R6+0x22600], R0 ;  /* 0x0226000006007388 */ /* 0x0001e80000000400 */
[----:B0-----:R-:W4:Y:S01]  /*36e40*/  LDL.LU R0, [R1+0x71f8] ;  /* 0x0071f80001007983 */ /* 0x001f220000300800 */
[----:B------:R-:W-:-:S05]  /*36e50*/  IMAD.SHL.U32 R2, R2, 0x2, RZ ;  /* 0x0000000202027824 */ /* 0x000fca00078e00ff */
[----:B------:R-:W-:Y:S01]  /*36e60*/  LOP3.LUT R2, R2, 0x70, RZ, 0x3c, !PT ;  /* 0x0000007002027812 */ /* 0x000fe200078e3cff */
[----:B--2---:R-:W-:Y:S01]  /*36e70*/  STS.U16 [R6+0x22e00], R8 ;  /* 0x022e000806007388 */ /* 0x004fe20000000400 */
[----:B------:R-:W-:Y:S03]  /*36e80*/  STS.U16 [R6+0x23600], R7 ;  /* 0x0236000706007388 */ /* 0x000fe60000000400 */
[----:B---3--:R0:W-:Y:S01]  /*36e90*/  STS.U16 [R6+0x23e00], R29 ;  /* 0x023e001d06007388 */ /* 0x0081e20000000400 */
        /* <DEDUP_REMOVED lines=14> */
[----:B----4-:R1:W-:Y:S01]  /*36f80*/  STS.U16 [R2+0x23700], R0 ;  /* 0x0237000002007388 */ /* 0x0103e20000000400 */
[----:B------:R-:W-:Y:S01]  /*36f90*/  STS.U16 [R2+0x23f00], R28 ;  /* 0x023f001c02007388 */ /* 0x000fe20000000400 */
[----:B------:R-:W-:Y:S03]  /*36fa0*/  STS.U16 [R2+0x24700], R26 ;  /* 0x0247001a02007388 */ /* 0x000fe60000000400 */
[----:B0-----:R-:W2:Y:S04]  /*36fb0*/  LDL R29, [R1+0x9d0] ;  /* 0x0009d000011d7983 */ /* 0x001ea80000100800 */
[----:B-1----:R-:W0:Y:S04]  /*36fc0*/  S2R R0, SR_TID.X ;  /* 0x0000000000007919 */ /* 0x002e280000002100 */
[----:B------:R-:W1:Y:S01]  /*36fd0*/  S2R R15, SR_TID.X ;  /* 0x00000000000f7919 */ /* 0x000e620000002100 */
[----:B------:R-:W-:Y:S02]  /*36fe0*/  STS.U16 [R2+0x24f00], R18 ;  /* 0x024f001202007388 */ /* 0x000fe40000000400 */
[----:B------:R-:W-:Y:S02]  /*36ff0*/  STS.U16 [R2+0x25700], R17 ;  /* 0x0257001102007388 */ /* 0x000fe40000000400 */
[----:B------:R-:W-:Y:S01]  /*37000*/  STS.U16 [R2+0x25f00], R19 ;  /* 0x025f001302007388 */ /* 0x000fe20000000400 */
[----:B------:R-:W-:Y:S01]  /*37010*/  STS.U16 [R2+0x26700], R21 ;  /* 0x0267001502007388 */ /* 0x000fe20000000400 */
[----:B------:R-:W-:Y:S02]  /*37020*/  STS.U16 [R2+0x26f00], R23 ;  /* 0x026f001702007388 */ /* 0x000fe40000000400 */
[----:B------:R-:W-:Y:S02]  /*37030*/  STS.U16 [R2+0x27700], R24 ;  /* 0x0277001802007388 */ /* 0x000fe40000000400 */
[----:B------:R-:W-:Y:S01]  /*37040*/  STS.U16 [R2+0x27f00], R25 ;  /* 0x027f001902007388 */ /* 0x000fe20000000400 */
[----:B------:R-:W-:Y:S01]  /*37050*/  BAR.SYNC.DEFER_BLOCKING 0x0 ;  /* 0x0000000000007b1d */ /* 0x000fe20000010000 */
[----:B0-----:R-:W-:Y:S01]  /*37060*/  LOP3.LUT R0, R0, 0x7, RZ, 0xc0, !PT ;  /* 0x0000000700007812 */ /* 0x001fe200078ec0ff */
[----:B-1----:R-:W-:-:S04]  /*37070*/  IMAD.SHL.U32 R15, R15, 0x2, RZ ;  /* 0x000000020f0f7824 */ /* 0x002fc800078e00ff */
[----:B------:R-:W-:-:S05]  /*37080*/  IMAD R0, R0, 0x110, RZ ;  /* 0x0000011000007824 */ /* 0x000fca00078e02ff */
[----:B------:R-:W-:-:S05]  /*37090*/  LOP3.LUT R0, R0, 0x30, R15, 0x78, !PT ;  /* 0x0000003000007812 */ /* 0x000fca00078e780f */
[----:B------:R-:W0:Y:S04]  /*370a0*/  LDSM.16.M88.4 R12, [R0+0x20000] ;  /* 0x02000000000c783b */ /* 0x000e280000000200 */
[----:B------:R-:W1:Y:S04]  /*370b0*/  LDSM.16.M88.4 R8, [R0+0x20800] ;  /* 0x020800000008783b */ /* 0x000e680000000200 */
[----:B------:R-:W3:Y:S04]  /*370c0*/  LDSM.16.M88.4 R4, [R0+0x21000] ;  /* 0x021000000004783b */ /* 0x000ee80000000200 */
[----:B------:R-:W4:Y:S04]  /*370d0*/  LDSM.16.M88.4 R24, [R0+0x21800] ;  /* 0x021800000018783b */ /* 0x000f280000000200 */
[----:B------:R-:W-:Y:S04]  /*370e0*/  LDSM.16.M88.4 R16, [R0+0x25000] ;  /* 0x025000000010783b */ /* 0x000fe80000000200 */
[----:B0-----:R-:W-:Y:S01]  /*370f0*/  STL.64 [R1+0x20], R12 ;  /* 0x0000200c01007387 */ /* 0x001fe20000100a00 */
[----:B------:R-:W-:Y:S02]  /*37100*/  STL.64 [R1+0x28], R14 ;  /* 0x0000280e01007387 */ /* 0x000fe40000100a00 */
[----:B-1----:R-:W-:Y:S02]  /*37110*/  STL.64 [R1+0x10], R8 ;  /* 0x0000100801007387 */ /* 0x002fe40000100a00 */
[----:B------:R-:W-:Y:S01]  /*37120*/  STL.64 [R1+0x18], R10 ;  /* 0x0000180a01007387 */ /* 0x000fe20000100a00 */
[----:B---3--:R-:W-:Y:S04]  /*37130*/  STL.64 [R1], R4 ;  /* 0x0000000401007387 */ /* 0x008fe80000100a00 */
[----:B------:R-:W0:Y:S01]  /*37140*/  LDSM.16.M88.4 R8, [R0+0x22000] ;  /* 0x022000000008783b */ /* 0x000e220000000200 */
[----:B------:R-:W-:-:S02]  /*37150*/  IMAD.MOV.U32 R3, RZ, RZ, R4 ;  /* 0x000000ffff037224 */ /* 0x000fc400078e0004 */
[----:B------:R-:W-:Y:S02]  /*37160*/  STL.64 [R1+0x8], R6 ;  /* 0x0000080601007387 */ /* 0x000fe40000100a00 */
[----:B------:R-:W-:Y:S01]  /*37170*/  IMAD.MOV.U32 R2, RZ, RZ, R5 ;  /* 0x000000ffff027224 */ /* 0x000fe200078e0005 */
[----:B------:R-:W-:Y:S04]  /*37180*/  LDSM.16.M88.4 R12, [R0+0x24000] ;  /* 0x02400000000c783b */ /* 0x000fe80000000200 */
[----:B------:R-:W1:Y:S04]  /*37190*/  LDSM.16.M88.4 R4, [R0+0x22800] ;  /* 0x022800000004783b */ /* 0x000e680000000200 */
[----:B----4-:R-:W-:Y:S01]  /*371a0*/  STL [R1+0x6ce4], R26 ;  /* 0x006ce41a01007387 */ /* 0x010fe20000100800 */
[----:B------:R-:W-:Y:S02]  /*371b0*/  STL [R1+0x6ad0], R27 ;  /* 0x006ad01b01007387 */ /* 0x000fe40000100800 */
[----:B------:R3:W-:Y:S02]  /*371c0*/  STL.64 [R1+0x71b0], R24 ;  /* 0x0071b01801007387 */ /* 0x0007e40000100a00 */
[----:B---3--:R-:W-:-:S02]  /*371d0*/  IMAD.MOV.U32 R24, RZ, RZ, R3 ;  /* 0x000000ffff187224 */ /* 0x008fc400078e0003 */
[----:B------:R-:W-:-:S05]  /*371e0*/  IMAD.MOV.U32 R25, RZ, RZ, R2 ;  /* 0x000000ffff197224 */ /* 0x000fca00078e0002 */
[----:B------:R3:W-:Y:S04]  /*371f0*/  STL.64 [R1+0x71c8], R24 ;  /* 0x0071c81801007387 */ /* 0x0007e80000100a00 */
[----:B0-----:R-:W-:Y:S01]  /*37200*/  STL [R1+0x6cdc], R10 ;  /* 0x006cdc0a01007387 */ /* 0x001fe20000100800 */
[----:B------:R-:W-:Y:S03]  /*37210*/  STL [R1+0x6cd8], R11 ;  /* 0x006cd80b01007387 */ /* 0x000fe60000100800 */
[----:B-1----:R-:W-:Y:S01]  /*37220*/  STL [R1+0x6cb4], R6 ;  /* 0x006cb40601007387 */ /* 0x002fe20000100800 */
[----:B------:R-:W-:Y:S02]  /*37230*/  STL [R1+0x6cb0], R7 ;  /* 0x006cb00701007387 */ /* 0x000fe40000100800 */
[----:B------:R-:W-:Y:S02]  /*37240*/  STL.64 [R1+0x7198], R4 ;  /* 0x0071980401007387 */ /* 0x000fe40000100a00 */
[----:B---3--:R-:W3:Y:S01]  /*37250*/  LDL.64 R24, [R1+0x10] ;  /* 0x0000100001187983 */ /* 0x008ee20000100a00 */
[----:B------:R-:W0:Y:S04]  /*37260*/  LDSM.16.M88.4 R4, [R0+0x23000] ;  /* 0x023000000004783b */ /* 0x000e280000000200 */
[----:B--2---:R-:W-:Y:S04]  /*37270*/  LDSM.16.MT88.4 R20, [R29] ;  /* 0x000000001d14783b */ /* 0x004fe80000004200 */
[----:B---3--:R1:W-:Y:S01]  /*37280*/  STL.64 [R1+0x71e0], R24 ;  /* 0x0071e01801007387 */ /* 0x0083e20000100a00 */
[----:B0-----:R-:W-:Y:S02]  /*37290*/  STL.64 [R1+0x30], R4 ;  /* 0x0000300401007387 */ /* 0x001fe40000100a00 */
[----:B------:R-:W-:Y:S02]  /*372a0*/  STL.64 [R1+0x38], R6 ;  /* 0x0000380601007387 */ /* 0x000fe40000100a00 */
[----:B------:R-:W0:Y:S04]  /*372b0*/  LDSM.16.M88.4 R4, [R0+0x23800] ;  /* 0x023800000004783b */ /* 0x000e280000000200 */
[----:B-1----:R-:W2:Y:S04]  /*372c0*/  LDL.64 R24, [R1+0x20] ;  /* 0x0000200001187983 */ /* 0x002ea80000100a00 */
[----:B0-----:R-:W-:Y:S01]  /*372d0*/  STL.64 [R1+0xc0], R4 ;  /* 0x0000c00401007387 */ /* 0x001fe20000100a00 */
[----:B------:R-:W-:Y:S02]  /*372e0*/  STL.64 [R1+0xc8], R6 ;  /* 0x0000c80601007387 */ /* 0x000fe40000100a00 */
[----:B------:R-:W0:Y:S04]  /*372f0*/  LDSM.16.M88.4 R4, [R0+0x24800] ;  /* 0x024800000004783b */ /* 0x000e280000000200 */
[----:B------:R-:W-:Y:S01]  /*37300*/  STL.64 [R1+0xb0], R12 ;  /* 0x0000b00c01007387 */ /* 0x000fe20000100a00 */
[----:B------:R-:W-:Y:S02]  /*37310*/  STL.64 [R1+0xb8], R14 ;  /* 0x0000b80e01007387 */ /* 0x000fe40000100a00 */
[----:B------:R-:W1:Y:S02]  /*37320*/  LDSM.16.M88.4 R12, [R0+0x25800] ;  /* 0x02580000000c783b */ /* 0x000e640000000200 */
[----:B0-----:R-:W-:Y:S02]  /*37330*/  STL.64 [R1+0xa0], R4 ;  /* 0x0000a00401007387 */ /* 0x001fe40000100a00 */
[----:B------:R-:W-:Y:S02]  /*37340*/  STL.64 [R1+0xa8], R6 ;  /* 0x0000a80601007387 */ /* 0x000fe40000100a00 */
[----:B------:R-:W0:Y:S04]  /*37350*/  LDSM.16.M88.4 R4, [R0+0x26000] ;  /* 0x026000000004783b */ /* 0x000e280000000200 */
[----:B------:R-:W-:Y:S01]  /*37360*/  STL.64 [R1+0x90], R16 ;  /* 0x0000901001007387 */ /* 0x000fe20000100a00 */
[----:B------:R-:W-:Y:S01]  /*37370*/  STL.64 [R1+0x98], R18 ;  /* 0x0000981201007387 */ /* 0x000fe20000100a00 */
[----:B-1----:R-:W-:Y:S02]  /*37380*/  STL.64 [R1+0x80], R12 ;  /* 0x0000800c01007387 */ /* 0x002fe40000100a00 */
[----:B------:R-:W-:Y:S02]  /*37390*/  STL.64 [R1+0x88], R14 ;  /* 0x0000880e01007387 */ /* 0x000fe40000100a00 */
[----:B------:R-:W1:Y:S01]  /*373a0*/  LDSM.16.M88.4 R16, [R0+0x26800] ;  /* 0x026800000010783b */ /* 0x000e620000000200 */
[----:B------:R-:W3:Y:S04]  /*373b0*/  LDSM.16.M88.4 R12, [R0+0x27000] ;  /* 0x02700000000c783b */ /* 0x000ee80000000200 */
[----:B0-----:R-:W-:Y:S01]  /*373c0*/  STL.64 [R1+0x70], R4 ;  /* 0x0000700401007387 */ /* 0x001fe20000100a00 */
[----:B------:R-:W-:Y:S02]  /*373d0*/  STL.64 [R1+0x78], R6 ;  /* 0x0000780601007387 */ /* 0x000fe40000100a00 */
[----:B------:R-:W0:Y:S01]  /*373e0*/  LDSM.16.M88.4 R4, [R0+0x27800] ;  /* 0x027800000004783b */ /* 0x000e220000000200 */
[----:B-1----:R-:W-:Y:S03]  /*373f0*/  STL.64 [R1+0x60], R16 ;  /* 0x0000601001007387 */ /* 0x002fe60000100a00 */
[----:B------:R-:W-:Y:S02]  /*37400*/  STL.64 [R1+0x68], R18 ;  /* 0x0000681201007387 */ /* 0x000fe40000100a00 */
[----:B---3--:R-:W-:Y:S02]  /*37410*/  STL.64 [R1+0x50], R12 ;  /* 0x0000500c01007387 */ /* 0x008fe40000100a00 */
[----:B------:R-:W-:Y:S02]  /*37420*/  STL.64 [R1+0x58], R14 ;  /* 0x0000580e01007387 */ /* 0x000fe40000100a00 */
[----:B------:R-:W1:Y:S01]  /*37430*/  LDSM.16.MT88.4 R12, [R29+0x80] ;  /* 0x000080001d0c783b */ /* 0x000e620000004200 */
[----:B0-----:R-:W-:-:S02]  /*37440*/  IMAD.MOV.U32 R11, RZ, RZ, R4 ;  /* 0x000000ffff0b7224 */ /* 0x001fc400078e0004 */
[----:B------:R-:W-:Y:S01]  /*37450*/  IMAD.MOV.U32 R10, RZ, RZ, R5 ;  /* 0x000000ffff0a7224 */ /* 0x000fe200078e0005 */
[----:B------:R-:W-:Y:S01]  /*37460*/  STL.64 [R1+0x40], R4 ;  /* 0x0000400401007387 */ /* 0x000fe20000100a00 */
[----:B------:R-:W-:Y:S03]  /*37470*/  STL.64 [R1+0x48], R6 ;  /* 0x0000480601007387 */ /* 0x000fe60000100a00 */
[----:B------:R-:W-:Y:S01]  /*37480*/  STL.64 [R1+0x71a8], R10 ;  /* 0x0071a80a01007387 */ /* 0x000fe20000100a00 */
[----:B------:R0:W-:Y:S03]  /*37490*/  STL.64 [R1+0x71a0], R8 ;  /* 0x0071a00801007387 */ /* 0x0001e60000100a00 */
[----:B0-----:R-:W3:Y:S01]  /*374a0*/  LDL.LU.64 R8, [R1+0xf60] ;  /* 0x000f600001087983 */ /* 0x001ee20000300a00 */
[----:B------:R-:W4:Y:S03]  /*374b0*/  LDL.LU.64 R10, [R1+0xf68] ;  /* 0x000f6800010a7983 */ /* 0x000f260000300a00 */
[----:B----4-:R-:W-:Y:S01]  /*374c0*/  STL.64 [R1+0x71c0], R10 ;  /* 0x0071c00a01007387 */ /* 0x010fe20000100a00 */
[----:B---3--:R0:W-:Y:S03]  /*374d0*/  STL.64 [R1+0x71b8], R8 ;  /* 0x0071b80801007387 */ /* 0x0081e60000100a00 */
        /* <DEDUP_REMOVED lines=9> */
[----:B------:R-:W3:Y:S02]  /*37570*/  LDL.LU.64 R10, [R1+0xf98] ;  /* 0x000f9800010a7983 */ /* 0x000ee40000300a00 */
[----:B------:R-:W4:Y:S02]  /*37580*/  LDL.LU.64 R4, [R1+0xdc0] ;  /* 0x000dc00001047983 */ /* 0x000f240000300a00 */
[----:B------:R-:W4:Y:S01]  /*37590*/  LDL.LU.64 R6, [R1+0xdc8] ;  /* 0x000dc80001067983 */ /* 0x000f220000300a00 */
[----:B------:R-:W4:Y:S01]  /*375a0*/  LDL.LU.64 R16, [R1+0xd90] ;  /* 0x000d900001107983 */ /* 0x000f220000300a00 */
[----:B------:R-:W4:Y:S02]  /*375b0*/  LDL.LU.64 R18, [R1+0xd98] ;  /* 0x000d980001127983 */ /* 0x000f240000300a00 */
[----:B-1----:R-:W-:Y:S02]  /*375c0*/  STL.64 [R1+0x7128], R14 ;  /* 0x0071280e01007387 */ /* 0x002fe40000100a00 */
[----:B------:R0:W-:Y:S02]  /*375d0*/  STL.64 [R1+0x7120], R12 ;  /* 0x0071200c01007387 */ /* 0x0001e40000100a00 */
[----:B--2---:R-:W-:-:S02]  /*375e0*/  IMAD.MOV.U32 R2, RZ, RZ, R24 ;  /* 0x000000ffff027224 */ /* 0x004fc400078e0018 */
[----:B------:R-:W-:Y:S01]  /*375f0*/  IMAD.MOV.U32 R0, RZ, RZ, R25 ;  /* 0x000000ffff007224 */ /* 0x000fe200078e0019 */
[----:B0-----:R-:W2:Y:S01]  /*37600*/  LDL.64 R12, [R1+0xc0] ;  /* 0x0000c000010c7983 */ /* 0x001ea20000100a00 */
[C---:B---3--:R-:W-:Y:S11]  /*37610*/  HMMA.16816.F32 R8, R20.reuse, R24, R8 ;  /* 0x000000181408723c */ /* 0x048ff60000001808 */
[----:B------:R-:W-:Y:S11]  /*37620*/  @!UPT UIADD3 URZ, URZ, URZ, URZ ;  /* 0x0000003f3f3ff290 */ /* 0x000ff6000fffe03f */
[----:B------:R-:W-:Y:S01]  /*37630*/  @!UPT UIADD3 URZ, URZ, URZ, URZ ;  /* 0x0000003f3f3ff290 */ /* 0x000fe2000fffe03f */
[----:B------:R-:W-:Y:S01]  /*37640*/  STL.64 [R1+0x4f0], R8 ;  /* 0x0004f00801007387 */ /* 0x000fe20000100a00 */
[----:B------:R0:W-:Y:S03]  /*37650*/  STL.64 [R1+0x4f8], R10 ;  /* 0x0004f80a01007387 */ /* 0x0001e60000100a00 */
[----:B0-----:R-:W3:Y:S01]  /*37660*/  LDL.LU.64 R10, [R1+0x71f0] ;  /* 0x0071f000010a7983 */ /* 0x001ee20000300a00 */
[----:B------:R-:W3:Y:S02]  /*37670*/  LDL.LU.64 R8, [R1+0x71e8] ;  /* 0x0071e80001087983 */ /* 0x000ee40000300a00 */
[----:B------:R-:W3:Y:S02]  /*37680*/  LDL.LU.64 R24, [R1+0x71e0] ;  /* 0x0071e00001187983 */ /* 0x000ee40000300a00 */
[C---:B---3--:R-:W-:Y:S01]  /*37690*/  HMMA.16816.F32 R8, R20.reuse, R24, R8 ;  /* 0x000000181408723c */ /* 0x048fe20000001808 */
[----:B------:R-:W-:Y:S11]  /*376a0*/  IMAD.MOV.U32 R3, RZ, RZ, R25 ;  /* 0x000000ffff037224 */ /* 0x000ff600078e0019 */
[----:B------:R-:W-:Y:S11]  /*376b0*/  @!UPT UIADD3 URZ, URZ, URZ, URZ ;  /* 0x0000003f3f3ff290 */ /* 0x000ff6000fffe03f */
[----:B------:R-:W-:Y:S01]  /*376c0*/  STL.64 [R1+0x4e0], R8 ;  /* 0x0004e00801007387 */ /* 0x000fe20000100a00 */
[----:B------:R0:W-:Y:S03]  /*376d0*/  STL.64 [R1+0x4e8], R10 ;  /* 0x0004e80a01007387 */ /* 0x0001e60000100a00 */
[----:B0-----:R-:W3:Y:S01]  /*376e0*/  LDL.LU.64 R10, [R1+0x71d8] ;  /* 0x0071d800010a7983 */ /* 0x001ee20000300a00 */
[----:B------:R-:W3:Y:S02]  /*376f0*/  LDL.LU.64 R8, [R1+0x71d0] ;  /* 0x0071d00001087983 */ /* 0x000ee40000300a00 */
[----:B------:R-:W3:Y:S02]  /*37700*/  LDL.LU.64 R24, [R1+0x71c8] ;  /* 0x0071c80001187983 */ /* 0x000ee40000300a00 */
[C---:B---3--:R-:W-:Y:S01]  /*37710*/  HMMA.16816.F32 R24, R20.reuse, R24, R8 ;  /* 0x000000181418723c */ /* 0x048fe20000001808 */
[----:B------:R-:W3:Y:S01]  /*37720*/  LDL.LU.64 R10, [R1+0x71c0] ;  /* 0x0071c000010a7983 */ /* 0x000ee20000300a00 */
[----:B------:R-:W3:Y:S11]  /*37730*/  LDL.LU.64 R8, [R1+0x71b8] ;  /* 0x0071b80001087983 */ /* 0x000ef60000300a00 */
[----:B------:R-:W-:Y:S10]  /*37740*/  @!UPT UIADD3 URZ, URZ, URZ, URZ ;  /* 0x0000003f3f3ff290 */ /* 0x000ff4000fffe03f */
[----:B------:R0:W-:Y:S01]  /*37750*/  STL.64 [R1+0x4d0], R24 ;  /* 0x0004d01801007387 */ /* 0x0001e20000100a00 */
[----:B------:R-:W-:Y:S03]  /*37760*/  STL.64 [R1+0x4d8], R26 ;  /* 0x0004d81a01007387 */ /* 0x000fe60000100a00 */
[----:B0-----:R-:W3:Y:S02]  /*37770*/  LDL.LU.64 R24, [R1+0x71b0] ;  /* 0x0071b00001187983 */ /* 0x001ee40000300a00 */
[C---:B---3--:R-:W-:Y:S11]  /*37780*/  HMMA.16816.F32 R8, R20.reuse, R24, R8 ;  /* 0x000000181408723c */ /* 0x048ff60000001808 */
[----:B------:R-:W-:Y:S11]  /*37790*/  @!UPT UIADD3 URZ, URZ, URZ, URZ ;  /* 0x0000003f3f3ff290 */ /* 0x000ff6000fffe03f */
[----:B------:R-:W-:Y:S01]  /*377a0*/  @!UPT UIADD3 URZ, URZ, URZ, URZ ;  /* 0x0000003f3f3ff290 */ /* 0x000fe2000fffe03f */
[----:B------:R-:W-:Y:S01]  /*377b0*/  STL.64 [R1+0x4c0], R8 ;  /* 0x0004c00801007387 */ /* 0x000fe20000100a00 */
[----:B------:R0:W-:Y:S03]  /*377c0*/  STL.64 [R1+0x4c8], R10 ;  /* 0x0004c80a01007387 */ /* 0x0001e60000100a00 */
[----:B0-----:R-:W3:Y:S01]  /*377d0*/  LDL.LU.64 R10, [R1+0x71a8] ;  /* 0x0071a800010a7983 */ /* 0x001ee20000300a00 */
[----:B------:R-:W4:Y:S02]  /*377e0*/  LDL.LU.64 R8, [R1+0x71a0] ;  /* 0x0071a00001087983 */ /* 0x000f240000300a00 */
[----:B------:R0:W-:Y:S02]  /*377f0*/  STL.64 [R1+0x7188], R24 ;  /* 0x0071881801007387 */ /* 0x0001e40000100a00 */
[----:B0-----:R-:W2:Y:S01]  /*37800*/  LDL.64 R24, [R1+0x30] ;  /* 0x0000300001187983 */ /* 0x001ea20000100a00 */
[C---:B----4-:R-:W-:Y:S11]  /*37810*/  HMMA.16816.F32 R4, R20.reuse, R8, R4 ;  /* 0x000000081404723c */ /* 0x050ff60000001804 */
[----:B------:R-:W-:Y:S11]  /*37820*/  @!UPT UIADD3 URZ, URZ, URZ, URZ ;  /* 0x0000003f3f3ff290 */ /* 0x000ff6000fffe03f */
[----:B------:R-:W-:Y:S01]  /*37830*/  @!UPT UIADD3 URZ, URZ, URZ, URZ ;  /* 0x0000003f3f3ff290 */ /* 0x000fe2000fffe03f */
[----:B------:R0:W-:Y:S01]  /*37840*/  STL.64 [R1+0x4b0], R4 ;  /* 0x0004b00401007387 */ /* 0x0001e20000100a00 */
[----:B------:R-:W-:Y:S03]  /*37850*/  STL.64 [R1+0x4b8], R6 ;  /* 0x0004b80601007387 */ /* 0x000fe60000100a00 */
[----:B0-----:R-:W4:Y:S02]  /*37860*/  LDL.LU.64 R4, [R1+0x7198] ;  /* 0x0071980001047983 */ /* 0x001f240000300a00 */
[----:B----4-:R-:W-:Y:S02]  /*37870*/  HMMA.16816.F32 R16, R20, R4, R16 ;  /* 0x000000041410723c */ /* 0x010fe40000001810 */
[----:B------:R-:W-:Y:S01]  /*37880*/  STL [R1+0x70ac], R4 ;  /* 0x0070ac0401007387 */ /* 0x000fe20000100800 */
[----:B------:R0:W-:Y:S11]  /*37890*/  STL [R1+0x70a8], R5 ;  /* 0x0070a80501007387 */ /* 0x0001f60000100800 */
[----:B------:R-:W-:Y:S09]  /*378a0*/  @!UPT UIADD3 URZ, URZ, URZ, URZ ;  /* 0x0000003f3f3ff290 */ /* 0x000ff2000fffe03f */
[----:B------:R-:W-:Y:S01]  /*378b0*/  STL.64 [R1+0x4a0], R16 ;  /* 0x0004a01001007387 */ /* 0x000fe20000100a00 */
[----:B------:R-:W-:Y:S02]  /*378c0*/  STL.64 [R1+0x4a8], R18 ;  /* 0x0004a81201007387 */ /* 0x000fe40000100a00 */
[----:B0-----:R-:W4:Y:S02]  /*378d0*/  LDL.LU.64 R4, [R1+0xdb0] ;  /* 0x000db00001047983 */ /* 0x001f240000300a00 */
[----:B------:R-:W4:Y:S01]  /*378e0*/  LDL.LU.64 R6, [R1+0xdb8] ;  /* 0x000db80001067983 */ /* 0x000f220000300a00 */
[----:B------:R-:W0:Y:S04]  /*378f0*/  LDSM.16.MT88.4 R16, [R29+0x100] ;  /* 0x000100001d10783b */ /* 0x000e280000004200 */
[----:B------:R-:W-:Y:S04]  /*37900*/  STL [R1+0x70b0], R29 ;  /* 0x0070b01d01007387 */ /* 0x000fe80000100800 */
[----:B0-----:R-:W-:Y:S01]  /*37910*/  STL.64 [R1+0x7000], R18 ;  /* 0x0070001201007387 */ /* 0x001fe20000100a00 */
[----:B------:R3:W-:Y:S02]  /*37920*/  STL.64 [R1+0x6ff8], R16 ;  /* 0x006ff81001007387 */ /* 0x0007e40000100a00 */
[----:B---3--:R-:W-:-:S02]  /*37930*/  IMAD.MOV.U32 R16, RZ, RZ, R11 ;  /* 0x000000ffff107224 */ /* 0x008fc400078e000b */
[----:B------:R-:W-:-:S05]  /*37940*/  IMAD.MOV.U32 R17, RZ, RZ, R10 ;  /* 0x000000ffff117224 */ /* 0x000fca00078e000a */
[----:B------:R0:W-:Y:S04]  /*37950*/  STL.64 [R1+0x7190], R16 ;  /* 0x0071901001007387 */ /* 0x0001e80000100a00 */
[----:B0-----:R-:W3:Y:S01]  /*37960*/  LDL.LU.64 R16, [R1+0xda0] ;  /* 0x000da00001107983 */ /* 0x001ee20000300a00 */
[----:B------:R-:W3:Y:S02]  /*37970*/  LDL.LU.64 R18, [R1+0xda8] ;  /* 0x000da80001127983 */ /* 0x000ee40000300a00 */
[----:B--2---:R-:W-:Y:S01]  /*37980*/  IMAD.MOV.U32 R10, RZ, RZ, R24 ;  /* 0x000000ffff0a7224 */ /* 0x004fe200078e0018 */
[C---:B----4-:R-:W-:Y:S11]  /*37990*/  HMMA.16816.F32 R4, R20.reuse, R24, R4 ;  /* 0x000000181404723c */ /* 0x050ff60000001804 */
[----:B------:R-:W-:Y:S11]  /*379a0*/  @!UPT UIADD3 URZ, URZ, URZ, URZ ;  /* 0x0000003f3f3ff290 */ /* 0x000ff6000fffe03f */
[----:B------:R-:W-:Y:S01]  /*379b0*/  @!UPT UIADD3 URZ, URZ, URZ, URZ ;  /* 0x0000003f3f3ff290 */ /* 0x000fe2000fffe03f */
[----:B------:R-:W-:Y:S01]  /*379c0*/  STL.64 [R1+0x820], R4 ;  /* 0x0008200401007387 */ /* 0x000fe20000100a00 */
[----:B------:R0:W-:Y:S02]  /*379d0*/  STL.64 [R1+0x828], R6 ;  /* 0x0008280601007387 */ /* 0x0001e40000100a00 */
[----:B0-----:R-:W-:Y:S02]  /*379e0*/  IMAD.MOV.U32 R7, RZ, RZ, R25 ;  /* 0x000000ffff077224 */ /* 0x001fe400078e0019 */
[----:B------:R-:W2:Y:S01]  /*379f0*/  LDL.LU.64 R24, [R1+0xbd0] ;  /* 0x000bd00001187983 */ /* 0x000ea20000300a00 */
[----:B------:R-:W2:Y:S02]  /*37a00*/  LDL.LU.64 R26, [R1+0xbd8] ;  /* 0x000bd800011a7983 */ /* 0x000ea40000300a00 */
[----:B------:R-:W-:Y:S02]  /*37a10*/  STL [R1+0x70b8], R7 ;  /* 0x0070b80701007387 */ /* 0x000fe40000100800 */
[----:B------:R-:W4:Y:S02]  /*37a20*/  LDL.64 R4, [R1+0xa0] ;  /* 0x0000a00001047983 */ /* 0x000f240000100a00 */
[----:B------:R-:W-:Y:S01]  /*37a30*/  IMAD.MOV.U32 R11, RZ, RZ, R13 ;  /* 0x000000ffff0b7224 */ /* 0x000fe200078e000d */
[----:B---3--:R-:W-:Y:S01]  /*37a40*/  HMMA.16816.F32 R16, R20, R12, R16 ;  /* 0x0000000c1410723c */ /* 0x008fe20000001810 */
[----:B----4-:R0:W-:Y:S04]  /*37a50*/  STL.64 [R1+0x7180], R4 ;  /* 0x0071800401007387 */ /* 0x0101e80000100a00 */
[----:B0-----:R-:W2:Y:S01]  /*37a60*/  LDL.64 R4, [R1+0xb0] ;  /* 0x0000b00001047983 */ /* 0x001ea20000100a00 */
[----:B------:R-:W-:Y:S11]  /*37a70*/  STL [R1+0x70b4], R10 ;  /* 0x0070b40a01007387 */ /* 0x000ff60000100800 */
[----:B------:R-:W-:Y:S06]  /*37a80*/  @!UPT UIADD3 URZ, URZ, URZ, URZ ;  /* 0x0000003f3f3ff290 */ /* 0x000fec000fffe03f */
[----:B------:R0:W-:Y:S02]  /*37a90*/  STL.64 [R1+0x810], R16 ;  /* 0x0008101001007387 */ /* 0x0001e40000100a00 */
[----:B------:R-:W-:Y:S01]  /*37aa0*/  STL.64 [R1+0x818], R18 ;  /* 0x0008181201007387 */ /* 0x000fe20000100a00 */
[----:B0-----:R-:W3:Y:S01]  /*37ab0*/  LDL.LU.64 R16, [R1+0x7190] ;  /* 0x0071900001107983 */ /* 0x001ee20000300a00 */
[----:B------:R-:W-:Y:S02]  /*37ac0*/  STL [R1+0x7168], R11 ;  /* 0x0071680b01007387 */ /* 0x000fe40000100800 */
[----:B------:R0:W-:Y:S02]  /*37ad0*/  STL.64 [R1+0x7160], R8 ;  /* 0x0071600801007387 */ /* 0x0001e40000100a00 */
[----:B0-----:R-:W4:Y:S01]  /*37ae0*/  LDL.64 R8, [R1+0x80] ;  /* 0x0000800001087983 */ /* 0x001f220000100a00 */
[----:B------:R-:W-:-:S03]  /*37af0*/  IMAD.MOV.U32 R18, RZ, RZ, R12 ;  /* 0x000000ffff127224 */ /* 0x000fc600078e000c */
[----:B----4-:R0:W-:Y:S01]  /*37b00*/  STL.64 [R1+0x7178], R8 ;  /* 0x0071780801007387 */ /* 0x0101e20000100a00 */
[----:B------:R-:W4:Y:S01]  /*37b10*/  LDL.64 R12, [R1+0x70] ;  /* 0x00007000010c7983 */ /* 0x000f220000100a00 */
[----:B--2---:R-:W-:Y:S01]  /*37b20*/  HMMA.16816.F32 R24, R20, R4, R24 ;  /* 0x000000041418723c */ /* 0x004fe20000001818 */
[----:B------:R-:W-:Y:S01]  /*37b30*/  IMAD.MOV.U32 R19, RZ, RZ, R5 ;  /* 0x000000ffff137224 */ /* 0x000fe200078e0005 */
[----:B0-----:R-:W2:Y:S04]  /*37b40*/  LDL.64 R8, [R1+0x90] ;  /* 0x0000900001087983 */ /* 0x001ea80000100a00 */
[----:B----4-:R0:W-:Y:S04]  /*37b50*/  STL.64 [R1+0x7170], R12 ;  /* 0x0071700c01007387 */ /* 0x0101e80000100a00 */
[----:B0-----:R-:W4:Y:S01]  /*37b60*/  LDL.LU.64 R12, [R1+0xbc0] ;  /* 0x000bc000010c7983 */ /* 0x001f220000300a00 */
[----:B------:R-:W4:Y:S02]  /*37b70*/  LDL.LU.64 R14, [R1+0xbc8] ;  /* 0x000bc800010e7983 */ /* 0x000f240000300a00 */
[----:B------:R-:W-:Y:S10]  /*37b80*/  STL [R1+0x70bc], R18 ;  /* 0x0070bc1201007387 */ /* 0x000ff40000100800 */
[----:B------:R0:W-:Y:S01]  /*37b90*/  STL.64 [R1+0x800], R24 ;  /* 0x0008001801007387 */ /* 0x0001e20000100a00 */
[----:B------:R1:W-:Y:S04]  /*37ba0*/  STL.64 [R1+0x808], R26 ;  /* 0x0008081a01007387 */ /* 0x0003e80000100a00 */
[----:B0-----:R-:W2:Y:S01]  /*37bb0*/  LDL.LU.64 R24, [R1+0x7188] ;  /* 0x0071880001187983 */ /* 0x001ea20000300a00 */
[----:B-1----:R-:W-:-:S02]  /*37bc0*/  IMAD.MOV.U32 R26, RZ, RZ, R4 ;  /* 0x000000ffff1a7224 */ /* 0x002fc400078e0004 */
[----:B------:R-:W4:Y:S02]  /*37bd0*/  LDL.LU.64 R4, [R1+0x7180] ;  /* 0x0071800001047983 */ /* 0x000f240000300a00 */
[----:B------:R-:W-:Y:S01]  /*37be0*/  STL [R1+0x7140], R19 ;  /* 0x0071401301007387 */ /* 0x000fe20000100800 */
[----:B---3--:R-:W-:Y:S01]  /*37bf0*/  STL.64 [R1+0x7138], R16 ;  /* 0x0071381001007387 */ /* 0x008fe20000100a00 */
[C---:B----4-:R-:W-:Y:S01]  /*37c00*/  HMMA.16816.F32 R12, R20.reuse, R4, R12 ;  /* 0x00000004140c723c */ /* 0x050fe2000000180c */
[----:B------:R-:W-:Y:S02]  /*37c10*/  IMAD.MOV.U32 R28, RZ, RZ, R4 ;  /* 0x000000ffff1c7224 */ /* 0x000fe400078e0004 */
[----:B------:R-:W-:Y:S11]  /*37c20*/  IMAD.MOV.U32 R27, RZ, RZ, R5 ;  /* 0x000000ffff1b7224 */ /* 0x000ff600078e0005 */
[----:B------:R-:W-:Y:S09]  /*37c30*/  @!UPT UIADD3 URZ, URZ, URZ, URZ ;  /* 0x0000003f3f3ff290 */ /* 0x000ff2000fffe03f */
[----:B------:R0:W-:Y:S01]  /*37c40*/  STL.64 [R1+0x7f0], R12 ;  /* 0x0007f00c01007387 */ /* 0x0001e20000100a00 */
[----:B------:R1:W-:Y:S02]  /*37c50*/  STL.64 [R1+0x7f8], R14 ;  /* 0x0007f80e01007387 */ /* 0x0003e40000100a00 */
[----:B------:R-:W3:Y:S02]  /*37c60*/  LDL.LU.64 R4, [R1+0xbb0] ;  /* 0x000bb00001047983 */ /* 0x000ee40000300a00 */
[----:B------:R-:W3:Y:S01]  /*37c70*/  LDL.LU.64 R6, [R1+0xbb8] ;  /* 0x000bb80001067983 */ /* 0x000ee20000300a00 */
[----:B0-----:R-:W4:Y:S01]  /*37c80*/  LDL.LU.64 R12, [R1+0xba0] ;  /* 0x000ba000010c7983 */ /* 0x001f220000300a00 */
[----:B-1----:R-:W4:Y:S02]  /*37c90*/  LDL.LU.64 R14, [R1+0xba8] ;  /* 0x000ba800010e7983 */ /* 0x002f240000300a00 */
[----:B------:R-:W3:Y:S02]  /*37ca0*/  LDL.LU.64 R16, [R1+0x9a0] ;  /* 0x0009a00001107983 */ /* 0x000ee40000300a00 */
[----:B------:R-:W3:Y:S01]  /*37cb0*/  LDL.LU.64 R18, [R1+0x9a8] ;  /* 0x0009a80001127983 */ /* 0x000ee20000300a00 */
[----:B------:R-:W-:Y:S01]  /*37cc0*/  STL.64 [R1+0x70d8], R26 ;  /* 0x0070d81a01007387 */ /* 0x000fe20000100a00 */
[----:B--2---:R0:W-:Y:S03]  /*37cd0*/  STL.64 [R1+0x70d0], R24 ;  /* 0x0070d01801007387 */ /* 0x0041e60000100a00 */
[----:B0-----:R-:W2:Y:S04]  /*37ce0*/  LDL.64 R24, [R1] ;  /* 0x0000000001187983 */ /* 0x001ea80000100a00 */
[----:B--2---:R0:W-:Y:S04]  /*37cf0*/  STL.64 [R1+0x70f0], R24 ;  /* 0x0070f01801007387 */ /* 0x0041e80000100a00 */
[----:B0-----:R-:W2:Y:S01]  /*37d00*/  LDL R24, [R1+0x10] ;  /* 0x0000100001187983 */ /* 0x001ea20000100800 */
[----:B------:R-:W-:Y:S01]  /*37d10*/  IMAD.MOV.U32 R25, RZ, RZ, R3 ;  /* 0x000000ffff197224 */ /* 0x000fe200078e0003 */
[----:B---3--:R-:W-:Y:S04]  /*37d20*/  HMMA.16816.F32 R4, R20, R8, R4 ;  /* 0x000000081404723c */ /* 0x008fe80000001804 */
[----:B--2---:R0:W-:Y:S02]  /*37d30*/  STL.64 [R1+0x7108], R24 ;  /* 0x0071081801007387 */ /* 0x0041e40000100a00 */
[----:B0-----:R-:W-:-:S02]  /*37d40*/  IMAD.MOV.U32 R24, RZ, RZ, R2 ;  /* 0x000000ffff187224 */ /* 0x001fc400078e0002 */
[----:B------:R-:W-:-:S05]  /*37d50*/  IMAD.MOV.U32 R25, RZ, RZ, R0 ;  /* 0x000000ffff197224 */ /* 0x000fca00078e0000 */
[----:B------:R0:W-:Y:S04]  /*37d60*/  STL.64 [R1+0x7130], R24 ;  /* 0x0071301801007387 */ /* 0x0001e80000100a00 */
[----:B0-----:R-:W2:Y:S04]  /*37d70*/  LDL.64 R24, [R1+0x50] ;  /* 0x0000500001187983 */ /* 0x001ea80000100a00 */
[----:B--2---:R0:W-:Y:S04]  /*37d80*/  STL.64 [R1+0x7148], R24 ;  /* 0x0071481801007387 */ /* 0x0041e80000100a00 */
[----:B0-----:R-:W2:Y:S01]  /*37d90*/  LDL.64 R24, [R1+0x60] ;  /* 0x0000600001187983 */ /* 0x001ea20000100a00 */
[----:B------:R0:W-:Y:S02]  /*37da0*/  STL.64 [R1+0x7e0], R4 ;  /* 0x0007e00401007387 */ /* 0x0001e40000100a00 */
[----:B------:R-:W-:Y:S02]  /*37db0*/  STL.64 [R1+0x7e8], R6 ;  /* 0x0007e80601007387 */ /* 0x000fe40000100a00 */
[----:B0-----:R-:W-:-:S02]  /*37dc0*/  IMAD.MOV.U32 R4, RZ, RZ, R8 ;  /* 0x000000ffff047224 */ /* 0x001fc400078e0008 */
[----:B------:R-:W-:Y:S02]  /*37dd0*/  IMAD.MOV.U32 R5, RZ, RZ, R9 ;  /* 0x000000ffff057224 */ /* 0x000fe400078e0009 */
[----:B------:R-:W4:Y:S02]  /*37de0*/  LDL.LU.64 R8, [R1+0x7178] ;  /* 0x0071780001087983 */ /* 0x000f240000300a00 */
[C---:B----4-:R-:W-:Y:S11]  /*37df0*/  HMMA.16816.F32 R12, R20.reuse, R8, R12 ;  /* 0x00000008140c723c */ /* 0x050ff6000000180c */
[----:B------:R-:W-:Y:S11]  /*37e00*/  @!UPT UIADD3 URZ, URZ, URZ, URZ ;  /* 0x0000003f3f3ff290 */ /* 0x000ff6000fffe03f */
[----:B------:R-:W-:Y:S01]  /*37e10*/  @!UPT UIADD3 URZ, URZ, URZ, URZ ;  /* 0x0000003f3f3ff290 */ /* 0x000fe2000fffe03f */
[----:B------:R0:W-:Y:S01]  /*37e20*/  STL.64 [R1+0x7d0], R12 ;  /* 0x0007d00c01007387 */ /* 0x0001e20000100a00 */
[----:B------:R-:W-:Y:S03]  /*37e30*/  STL.64 [R1+0x7d8], R14 ;  /* 0x0007d80e01007387 */ /* 0x000fe60000100a00 */
[----:B0-----:R-:W3:Y:S01]  /*37e40*/  LDL.LU.64 R12, [R1+0x7170] ;  /* 0x00717000010c7983 */ /* 0x001ee20000300a00 */
[----:B------:R-:W-:Y:S02]  /*37e50*/  IMAD.MOV.U32 R6, RZ, RZ, R8 ;  /* 0x000000ffff067224 */ /* 0x000fe400078e0008 */
[----:B------:R-:W-:Y:S02]  /*37e60*/  IMAD.MOV.U32 R3, RZ, RZ, R9 ;  /* 0x000000ffff037224 */ /* 0x000fe400078e0009 */
[----:B------:R-:W4:Y:S01]  /*37e70*/  LDL.LU R11, [R1+0x7168] ;  /* 0x00716800010b7983 */ /* 0x000f220000300800 */
[----:B------:R-:W2:Y:S01]  /*37e80*/  LDL.LU.64 R8, [R1+0x7160] ;  /* 0x0071600001087983 */ /* 0x000ea20000300a00 */
[----:B------:R-:W-:Y:S02]  /*37e90*/  STL [R1+0x7158], R6 ;  /* 0x0071580601007387 */ /* 0x000fe40000100800 */
[----:B------:R3:W-:Y:S02]  /*37ea0*/  STL.64 [R1+0x7150], R4 ;  /* 0x0071500401007387 */ /* 0x0007e40000100a00 */
[----:B---3--:R-:W-:Y:S01]  /*37eb0*/  HMMA.16816.F32 R4, R20, R12, R16 ;  /* 0x0000000c1404723c */ /* 0x008fe20000001810 */
[----:B------:R-:W-:-:S02]  /*37ec0*/  IMAD.MOV.U32 R10, RZ, RZ, R12 ;  /* 0x000000ffff0a7224 */ /* 0x000fc400078e000c */
[----:B------:R-:W-:Y:S11]  /*37ed0*/  IMAD.MOV.U32 R29, RZ, RZ, R13 ;  /* 0x000000ffff1d7224 */ /* 0x000ff600078e000d */
[----:B------:R-:W-:Y:S09]  /*37ee0*/  @!UPT UIADD3 URZ, URZ, URZ, URZ ;  /* 0x0000003f3f3ff290 */ /* 0x000ff2000fffe03f */
[----:B------:R0:W-:Y:S01]  /*37ef0*/  STL.64 [R1+0x7c0], R4 ;  /* 0x0007c00401007387 */ /* 0x0001e20000100a00 */
[----:B------:R1:W-:Y:S03]  /*37f00*/  STL.64 [R1+0x7c8], R6 ;  /* 0x0007c80601007387 */ /* 0x0003e60000100a00 */
[----:B0-----:R-:W3:Y:S01]  /*37f10*/  LDL.LU.64 R4, [R1+0x990] ;  /* 0x0009900001047983 */ /* 0x001ee20000300a00 */
[----:B-1----:R-:W3:Y:S02]  /*37f20*/  LDL.LU.64 R6, [R1+0x998] ;  /* 0x0009980001067983 */ /* 0x002ee40000300a00 */
[----:B------:R-:W3:Y:S02]  /*37f30*/  LDL.LU.64 R16, [R1+0x980] ;  /* 0x0009800001107983 */ /* 0x000ee40000300a00 */
[----:B------:R-:W3:Y:S01]  /*37f40*/  LDL.LU.64 R18, [R1+0x988] ;  /* 0x0009880001127983 */ /* 0x000ee20000300a00 */
[----:B------:R-:W3:Y:S01]  /*37f50*/  LDL.LU.64 R12, [R1+0x540] ;  /* 0x00054000010c7983 */ /* 0x000ee20000300a00 */
[----:B------:R-:W3:Y:S02]  /*37f60*/  LDL.LU.64 R14, [R1+0x548] ;  /* 0x00054800010e7983 */ /* 0x000ee40000300a00 */
[----:B----4-:R-:W-:Y:S02]  /*37f70*/  STL.64 [R1+0x70c8], R10 ;  /* 0x0070c80a01007387 */ /* 0x010fe40000100a00 */
[----:B--2---:R0:W-:Y:S02]  /*37f80*/  STL.64 [R1+0x70c0], R8 ;  /* 0x0070c00801007387 */ /* 0x0041e40000100a00 */
[----:B0-----:R-:W2:Y:S01]  /*37f90*/  LDL.LU.64 R8, [R1+0xf20] ;  /* 0x000f200001087983 */ /* 0x001ea20000300a00 */
[----:B------:R-:W4:Y:S03]  /*37fa0*/  LDL.LU.64 R10, [R1+0xf28] ;  /* 0x000f2800010a7983 */ /* 0x000f260000300a00 */
[----:B----4-:R-:W-:Y:S01]  /*37fb0*/  STL.64 [R1+0x70e8], R10 ;  /* 0x0070e80a01007387 */ /* 0x010fe20000100a00 */
[----:B--2---:R0:W-:Y:S03]  /*37fc0*/  STL.64 [R1+0x70e0], R8 ;  /* 0x0070e00801007387 */ /* 0x0041e60000100a00 */
[----:B0-----:R-:W2:Y:S01]  /*37fd0*/  LDL.LU.64 R8, [R1+0xf30] ;  /* 0x000f300001087983 */ /* 0x001ea20000300a00 */
[----:B------:R-:W4:Y:S01]  /*37fe0*/  LDL.LU.64 R10, [R1+0xf38] ;  /* 0x000f3800010a7983 */ /* 0x000f220000300a00 */
[----:B---3--:R-:W-:Y:S02]  /*37ff0*/  HMMA.16816.F32 R4, R20, R24, R4 ;  /* 0x000000181404723c */ /* 0x008fe40000001804 */
[----:B----4-:R-:W-:Y:S01]  /*38000*/  STL.64 [R1+0x7100], R10 ;  /* 0x0071000a01007387 */ /* 0x010fe20000100a00 */
[----:B--2---:R0:W-:Y:S03]  /*38010*/  STL.64 [R1+0x70f8], R8 ;  /* 0x0070f80801007387 */ /* 0x0041e60000100a00 */
[----:B0-----:R-:W2:Y:S01]  /*38020*/  LDL.LU.64 R8, [R1+0xf40] ;  /* 0x000f400001087983 */ /* 0x001ea20000300a00 */
[----:B------:R-:W3:Y:S02]  /*38030*/  LDL.LU.64 R10, [R1+0xf48] ;  /* 0x000f4800010a7983 */ /* 0x000ee40000300a00 */
[----:B------:R-:W-:-:S02]  /*38040*/  IMAD.MOV.U32 R2, RZ, RZ, R24 ;  /* 0x000000ffff027224 */ /* 0x000fc400078e0018 */
[----:B------:R-:W-:Y:S01]  /*38050*/  IMAD.MOV.U32 R0, RZ, RZ, R25 ;  /* 0x000000ffff007224 */ /* 0x000fe200078e0019 */
[----:B---3--:R-:W-:Y:S01]  /*38060*/  STL.64 [R1+0x7118], R10 ;  /* 0x0071180a01007387 */ /* 0x008fe20000100a00 */
[----:B--2---:R0:W-:Y:S03]  /*38070*/  STL.64 [R1+0x7110], R8 ;  /* 0x0071100801007387 */ /* 0x0041e60000100a00 */
[----:B0-----:R-:W2:Y:S01]  /*38080*/  LDL.LU.64 R8, [R1+0xf50] ;  /* 0x000f500001087983 */ /* 0x001ea20000300a00 */
[----:B------:R-:W2:Y:S06]  /*38090*/  LDL.LU.64 R10, [R1+0xf58] ;  /* 0x000f5800010a7983 */ /* 0x000eac0000300a00 */
[----:B------:R-:W-:Y:S02]  /*380a0*/  STL.64 [R1+0x7b0], R4 ;  /* 0x0007b00401007387 */ /* 0x000fe40000100a00 */
[----:B------:R0:W-:Y:S02]  /*380b0*/  STL.64 [R1+0x7b8], R6 ;  /* 0x0007b80601007387 */ /* 0x0001e40000100a00 */
[----:B0-----:R-:W3:Y:S01]  /*380c0*/  LDL.LU R6, [R1+0x7158] ;  /* 0x0071580001067983 */ /* 0x001ee20000300800 */
[----:B------:R-:W4:Y:S02]  /*380d0*/  LDL.LU.64 R4, [R1+0x7150] ;  /* 0x0071500001047983 */ /* 0x000f240000300a00 */
[----:B------:R-:W2:Y:S02]  /*380e0*/  LDL.LU.64 R24, [R1+0x7148] ;  /* 0x0071480001187983 */ /* 0x000ea40000300a00 */
[C---:B--2---:R-:W-:Y:S11]  /*380f0*/  HMMA.16816.F32 R16, R20.reuse, R24, R16 ;  /* 0x000000181410723c */ /* 0x044ff60000001810 */
[----:B------:R-:W-:Y:S11]  /*38100*/  @!UPT UIADD3 URZ, URZ, URZ, URZ ;  /* 0x0000003f3f3ff290 */ /* 0x000ff6000fffe03f */
[----:B------:R-:W-:Y:S01]  /*38110*/  @!UPT UIADD3 URZ, URZ, URZ, URZ ;  /* 0x0000003f3f3ff290 */ /* 0x000fe2000fffe03f */
[----:B------:R-:W-:Y:S01]  /*38120*/  STL.64 [R1+0x7a0], R16 ;  /* 0x0007a01001007387 */ /* 0x000fe20000100a00 */
[----:B------:R0:W-:Y:S03]  /*38130*/  STL.64 [R1+0x7a8], R18 ;  /* 0x0007a81201007387 */ /* 0x0001e60000100a00 */
[----:B0-----:R-:W2:Y:S01]  /*38140*/  LDL.LU R19, [R1+0x7140] ;  /* 0x0071400001137983 */ /* 0x001ea20000300800 */
[----:B------:R-:W2:Y:S02]  /*38150*/  LDL.LU.64 R16, [R1+0x7138] ;  /* 0x0071380001107983 */ /* 0x000ea40000300a00 */
[----:B------:R-:W-:Y:S02]  /*38160*/  IMAD.MOV.U32 R18, RZ, RZ, R24 ;  /* 0x000000ffff127224 */ /* 0x000fe400078e0018 */
[----:B------:R-:W-:Y:S02]  /*38170*/  IMAD.MOV.U32 R7, RZ, RZ, R25 ;  /* 0x000000ffff077224 */ /* 0x000fe400078e0019 */
[----:B------:R-:W3:Y:S01]  /*38180*/  LDL.LU.64 R24, [R1+0x7130] ;  /* 0x0071300001187983 */ /* 0x000ee20000300a00 */
[----:B--2---:R-:W-:Y:S03]  /*38190*/  HMMA.16816.F32 R20, R20, R16, R12 ;  /* 0x000000101414723c */ /* 0x004fe6000000180c */
[----:B------:R-:W3:Y:S01]  /*381a0*/  LDL.LU.64 R14, [R1+0x7128] ;  /* 0x00712800010e7983 */ /* 0x000ee20000300a00 */
[----:B------:R-:W3:Y:S11]  /*381b0*/  LDL.LU.64 R12, [R1+0x7120] ;  /* 0x00712000010c7983 */ /* 0x000ef60000300a00 */
[----:B------:R-:W-:Y:S08]  /*381c0*/  @!UPT UIADD3 URZ, URZ, URZ, URZ ;  /* 0x0000003f3f3ff290 */ /* 0x000ff0000fffe03f */
[----:B------:R0:W-:Y:S01]  /*381d0*/  STL.64 [R1+0x490], R20 ;  /* 0x0004901401007387 */ /* 0x0001e20000100a00 */
[----:B------:R1:W-:Y:S03]  /*381e0*/  STL.64 [R1+0x498], R22 ;  /* 0x0004981601007387 */ /* 0x0003e60000100a00 */
[----:B0-----:R-:W2:Y:S01]  /*381f0*/  LDL.LU.64 R20, [R1+0xd70] ;  /* 0x000d700001147983 */ /* 0x001ea20000300a00 */
[----:B-1----:R-:W2:Y:S02]  /*38200*/  LDL.LU.64 R22, [R1+0xd78] ;  /* 0x000d780001167983 */ /* 0x002ea40000300a00 */
[----:B------:R-:W-:Y:S01]  /*38210*/  STL.64 [R1+0x7010], R16 ;  /* 0x0070101001007387 */ /* 0x000fe20000100a00 */
[C---:B---3--:R-:W-:Y:S01]  /*38220*/  HMMA.16816.F32 R24, R12.reuse, R24, R8 ;  /* 0x000000180c18723c */ /* 0x048fe20000001808 */
[----:B------:R-:W3:Y:S01]  /*38230*/  LDL.LU.64 R10, [R1+0x7118] ;  /* 0x00711800010a7983 */ /* 0x000ee20000300a00 */
[----:B------:R-:W3:Y:S11]  /*38240*/  LDL.LU.64 R8, [R1+0x7110] ;  /* 0x0071100001087983 */ /* 0x000ef60000300a00 */
[----:B------:R-:W-:Y:S10]  /*38250*/  @!UPT UIADD3 URZ, URZ, URZ, URZ ;  /* 0x0000003f3f3ff290 */ /* 0x000ff4000fffe03f */
[----:B------:R0:W-:Y:S01]  /*38260*/  STL.64 [R1+0x480], R24 ;  /* 0x0004801801007387 */ /* 0x0001e20000100a00 */
[----:B------:R3:W-:Y:S03]  /*38270*/  STL.64 [R1+0x488], R26 ;  /* 0x0004881a01007387 */ /* 0x0007e60000100a00 */
[----:B0-----:R-:W3:Y:S02]  /*38280*/  LDL.LU.64 R24, [R1+0x7108] ;  /* 0x0071080001187983 */ /* 0x001ee40000300a00 */
[C---:B---3--:R-:W-:Y:S02]  /*38290*/  HMMA.16816.F32 R24, R12.reuse, R24, R8 ;  /* 0x000000180c18723c */ /* 0x048fe40000001808 */
[----:B------:R-:W3:Y:S01]  /*382a0*/  LDL.LU.64 R10, [R1+0x7100] ;  /* 0x00710000010a7983 */ /* 0x000ee20000300a00 */
[----:B------:R-:W3:Y:S11]  /*382b0*/  LDL.LU.64 R8, [R1+0x70f8] ;  /* 0x0070f80001087983 */ /* 0x000ef60000300a00 */
[----:B------:R-:W-:Y:S09]  /*382c0*/  @!UPT UIADD3 URZ, URZ, URZ, URZ ;  /* 0x0000003f3f3ff290 */ /* 0x000ff2000fffe03f */
[----:B------:R0:W-:Y:S01]  /*382d0*/  STL.64 [R1+0x470], R24 ;  /* 0x0004701801007387 */ /* 0x0001e20000100a00 */
[----:B------:R-:W-:Y:S03]  /*382e0*/  STL.64 [R1+0x478], R26 ;  /* 0x0004781a01007387 */ /* 0x000fe60000100a00 */
[----:B0-----:R-:W3:Y:S02]  /*382f0*/  LDL.LU.64 R24, [R1+0x70f0] ;  /* 0x0070f00001187983 */ /* 0x001ee40000300a00 */
[C---:B---3--:R-:W-:Y:S01]  /*38300*/  HMMA.16816.F32 R8, R12.reuse, R24, R8 ;  /* 0x000000180c08723c */ /* 0x048fe20000001808 */
[----:B------:R-:W-:Y:S02]  /*38310*/  IMAD.MOV.U32 R17, RZ, RZ, R24 ;  /* 0x000000ffff117224 */ /* 0x000fe400078e0018 */
[----:B------:R-:W-:Y:S11]  /*38320*/  IMAD.MOV.U32 R16, RZ, RZ, R25 ;  /* 0x000000ffff107224 */ /* 0x000ff600078e0019 */
[----:B------:R-:W-:Y:S09]  /*38330*/  @!UPT UIADD3 URZ, URZ, URZ, URZ ;  /* 0x0000003f3f3ff290 */ /* 0x000ff2000fffe03f */
[----:B------:R-:W-:Y:S01]  /*38340*/  STL.64 [R1+0x460], R8 ;  /* 0x0004600801007387 */ /* 0x000fe20000100a00 */
[----:B------:R0:W-:Y:S03]  /*38350*/  STL.64 [R1+0x468], R10 ;  /* 0x0004680a01007387 */ /* 0x0001e60000100a00 */
[----:B0-----:R-:W3:Y:S01]  /*38360*/  LDL.LU.64 R10, [R1+0x70e8] ;  /* 0x0070e800010a7983 */ /* 0x001ee20000300a00 */
[----:B------:R-:W3:Y:S02]  /*38370*/  LDL.LU.64 R8, [R1+0x70e0] ;  /* 0x0070e00001087983 */ /* 0x000ee40000300a00 */
[----:B------:R-:W2:Y:S02]  /*38380*/  LDL.LU.64 R26, [R1+0x70d8] ;  /* 0x0070d800011a7983 */ /* 0x000ea40000300a00 */
[----:B------:R-:W3:Y:S02]  /*38390*/  LDL.LU.64 R24, [R1+0x70d0] ;  /* 0x0070d00001187983 */ /* 0x000ee40000300a00 */
[C---:B---3--:R-:W-:Y:S11]  /*383a0*/  HMMA.16816.F32 R8, R12.reuse, R24, R8 ;  /* 0x000000180c08723c */ /* 0x048ff60000001808 */
[----:B------:R-:W-:Y:S11]  /*383b0*/  @!UPT UIADD3 URZ, URZ, URZ, URZ ;  /* 0x0000003f3f3ff290 */ /* 0x000ff6000fffe03f */
[----:B------:R-:W-:Y:S01]  /*383c0*/  @!UPT UIADD3 URZ, URZ, URZ, URZ ;  /* 0x0000003f3f3ff290 */ /* 0x000fe2000fffe03f */
[----:B------:R-:W-:Y:S01]  /*383d0*/  STL.64 [R1+0x450], R8 ;  /* 0x0004500801007387 */ /* 0x000fe20000100a00 */
[----:B------:R0:W-:Y:S03]  /*383e0*/  STL.64 [R1+0x458], R10 ;  /* 0x0004580a01007387 */ /* 0x0001e60000100a00 */
[----:B0-----:R-:W3:Y:S01]  /*383f0*/  LDL.LU.64 R10, [R1+0x70c8] ;  /* 0x0070c800010a7983 */ /* 0x001ee20000300a00 */
[----:B------:R-:W2:Y:S02]  /*38400*/  LDL.LU.64 R8, [R1+0x70c0] ;  /* 0x0070c00001087983 */ /* 0x000ea40000300a00 */
[----:B------:R0:W-:Y:S02]  /*38410*/  STL.64 [R1+0x6fc0], R24 ;  /* 0x006fc01801007387 */ /* 0x0001e40000100a00 */
[----:B0-----:R-:W-:Y:S02]  /*38420*/  IMAD.MOV.U32 R25, RZ, RZ, R16 ;  /* 0x000000ffff197224 */ /* 0x001fe400078e0010 */
[----:B------:R-:W-:Y:S01]  /*38430*/  IMAD.MOV.U32 R16, RZ, RZ, R18 ;  /* 0x000000ffff107224 */ /* 0x000fe200078e0012 */
[----:B--2---:R-:W-:Y:S11]  /*38440*/  HMMA.16816.F32 R20, R12, R8, R20 ;  /* 0x000000080c14723c */ /* 0x004ff60000001814 */
[----:B------:R-:W-:Y:S11]  /*38450*/  @!UPT UIADD3 URZ, URZ, URZ, URZ ;  /* 0x0000003f3f3ff290 */ /* 0x000ff6000fffe03f */
[----:B------:R-:W-:Y:S01]  /*38460*/  @!UPT UIADD3 URZ, URZ, URZ, URZ ;  /* 0x0000003f3f3ff290 */ /* 0x000fe2000fffe03f */
[----:B------:R-:W-:Y:S01]  /*38470*/  STL.64 [R1+0x440], R20 ;  /* 0x0004401401007387 */ /* 0x000fe20000100a00 */
[----:B------:R-:W-:Y:S02]  /*38480*/  STL.64 [R1+0x448], R22 ;  /* 0x0004481601007387 */ /* 0x000fe40000100a00 */
[----:B------:R-:W2:Y:S02]  /*38490*/  LDL.LU R18, [R1+0x70bc] ;  /* 0x0070bc0001127983 */ /* 0x000ea40000300800 */
[----:B------:R-:W-:Y:S02]  /*384a0*/  IMAD.MOV.U32 R24, RZ, RZ, R17 ;  /* 0x000000ffff187224 */ /* 0x000fe400078e0011 */
[----:B------:R-:W-:Y:S02]  /*384b0*/  IMAD.MOV.U32 R17, RZ, RZ, R7 ;  /* 0x000000ffff117224 */ /* 0x000fe400078e0007 */
[----:B------:R-:W2:Y:S03]  /*384c0*/  LDL.LU R7, [R1+0x70b8] ;  /* 0x0070b80001077983 */ /* 0x000ea60000300800 */
[----:B------:R3:W-:Y:S02]  /*384d0*/  STL.64 [R1+0x7028], R16 ;  /* 0x0070281001007387 */ /* 0x0007e40000100a00 */
[----:B---3--:R-:W-:-:S02]  /*384e0*/  IMAD.MOV.U32 R16, RZ, RZ, R10 ;  /* 0x000000ffff107224 */ /* 0x008fc400078e000a */
[----:B------:R-:W-:Y:S01]  /*384f0*/  IMAD.MOV.U32 R17, RZ, RZ, R29 ;  /* 0x000000ffff117224 */ /* 0x000fe200078e001d */
[----:B------:R-:W3:Y:S01]  /*38500*/  LDL.LU R10, [R1+0x70b4] ;  /* 0x0070b400010a7983 */ /* 0x000ee20000300800 */
[----:B------:R-:W3:Y:S03]  /*38510*/  LDL.LU R29, [R1+0x70b0] ;  /* 0x0070b000011d7983 */ /* 0x000ee60000300800 */
[----:B------:R4:W-:Y:S02]  /*38520*/  STL.64 [R1+0x7030], R16 ;  /* 0x0070301001007387 */ /* 0x0009e40000100a00 */
[----:B----4-:R-:W-:Y:S02]  /*38530*/  IMAD.MOV.U32 R16, RZ, RZ, R4 ;  /* 0x000000ffff107224 */ /* 0x010fe400078e0004 */
[----:B------:R-:W-:Y:S01]  /*38540*/  IMAD.MOV.U32 R17, RZ, RZ, R5 ;  /* 0x000000ffff117224 */ /* 0x000fe200078e0005 */
[----:B------:R-:W4:Y:S01]  /*38550*/  LDL.LU R4, [R1+0x70ac] ;  /* 0x0070ac0001047983 */ /* 0x000f220000300800 */
[----:B------:R-:W4:Y:S03]  /*38560*/  LDL.LU R5, [R1+0x70a8] ;  /* 0x0070a80001057983 */ /* 0x000f260000300800 */
[----:B------:R0:W-:Y:S02]  /*38570*/  STL.64 [R1+0x7048], R16 ;  /* 0x0070481001007387 */ /* 0x0001e40000100a00 */
[----:B0-----:R-:W-:-:S02]  /*38580*/  IMAD.MOV.U32 R16, RZ, RZ, R28 ;  /* 0x000000ffff107224 */ /* 0x001fc400078e001c */
[----:B------:R-:W-:-:S05]  /*38590*/  IMAD.MOV.U32 R17, RZ, RZ, R27 ;  /* 0x000000ffff117224 */ /* 0x000fca00078e001b */
[----:B------:R0:W-:Y:S02]  /*385a0*/  STL.64 [R1+0x7060], R16 ;  /* 0x0070601001007387 */ /* 0x0001e40000100a00 */
[----:B0-----:R-:W-:Y:S02]  /*385b0*/  IMAD.MOV.U32 R16, RZ, RZ, R26 ;  /* 0x000000ffff107224 */ /* 0x001fe400078e001a */
[----:B------:R-:W-:-:S05]  /*385c0*/  IMAD.MOV.U32 R17, RZ, RZ, R19 ;  /* 0x000000ffff117224 */ /* 0x000fca00078e0013 */
[----:B------:R0:W-:Y:S02]  /*385d0*/  STL.64 [R1+0x7078], R16 ;  /* 0x0070781001007387 */ /* 0x0001e40000100a00 */
[----:B0-----:R-:W-:Y:S02]  /*385e0*/  IMAD.MOV.U32 R17, RZ, RZ, R11 ;  /* 0x000000ffff117224 */ /* 0x001fe400078e000b */
[----:B--2---:R-:W-:-:S05]  /*385f0*/  IMAD.MOV.U32 R16, RZ, RZ, R18 ;  /* 0x000000ffff107224 */ /* 0x004fca00078e0012 */
[----:B------:R-:W-:Y:S01]  /*38600*/  STL.64 [R1+0x7090], R16 ;  /* 0x0070901001007387 */ /* 0x000fe20000100a00 */
[----:B------:R-:W4:Y:S02]  /*38610*/  LDL.LU.64 R20, [R1+0xd30] ;  /* 0x000d300001147983 */ /* 0x000f240000300a00 */
[----:B------:R-:W4:Y:S02]  /*38620*/  LDL.LU.64 R22, [R1+0xd38] ;  /* 0x000d380001167983 */ /* 0x000f240000300a00 */
[----:B------:R0:W-:Y:S02]  /*38630*/  STL.64 [R1+0x6fd8], R24 ;  /* 0x006fd81801007387 */ /* 0x0001e40000100a00 */
[----:B0-----:R-:W2:Y:S04]  /*38640*/  LDL.64 R24, [R1+0x10] ;  /* 0x0000100001187983 */ /* 0x001ea80000100a00 */
[----:B--2---:R0:W-:Y:S04]  /*38650*/  STL.64 [R1+0x6fe0], R24 ;  /* 0x006fe01801007387 */ /* 0x0041e80000100a00 */
[----:B0-----:R-:W2:Y:S04]  /*38660*/  LDL.64 R24, [R1+0x20] ;  /* 0x0000200001187983 */ /* 0x001ea80000100a00 */
[----:B--2---:R0:W-:Y:S04]  /*38670*/  STL.64 [R1+0x7008], R24 ;  /* 0x0070081801007387 */ /* 0x0041e80000100a00 */
[----:B0-----:R-:W2:Y:S01]  /*38680*/  LDL.LU.64 R24, [R1+0x970] ;  /* 0x0009700001187983 */ /* 0x001ea20000300a00 */
[----:B------:R-:W2:Y:S03]  /*38690*/  LDL.LU.64 R26, [R1+0x978] ;  /* 0x00097800011a7983 */ /* 0x000ea60000300a00 */
[----:B--2---:R-:W-:Y:S01]  /*386a0*/  STL.64 [R1+0x7040], R26 ;  /* 0x0070401a01007387 */ /* 0x004fe20000100a00 */
[----:B------:R0:W-:Y:S03]  /*386b0*/  STL.64 [R1+0x7038], R24 ;  /* 0x0070381801007387 */ /* 0x0001e60000100a00 */
        /* <DEDUP_REMOVED lines=13> */
[----:B------:R-:W2:Y:S01]  /*38790*/  LDL.LU.64 R26, [R1+0xd58] ;  /* 0x000d5800011a7983 */ /* 0x000ea20000300a00 */
[----:B----4-:R-:W-:Y:S01]  /*387a0*/  HMMA.16816.F32 R20, R12, R4, R20 ;  /* 0x000000040c14723c */ /* 0x010fe20000001814 */
[----:B---3--:R-:W-:-:S02]  /*387b0*/  IMAD.MOV.U32 R16, RZ, RZ, R10 ;  /* 0x000000ffff107224 */ /* 0x008fc400078e000a */
[----:B------:R-:W-:Y:S01]  /*387c0*/  IMAD.MOV.U32 R17, RZ, RZ, R7 ;  /* 0x000000ffff117224 */ /* 0x000fe200078e0007 */
[----:B--2---:R-:W-:Y:S01]  /*387d0*/  STL.64 [R1+0x70a0], R26 ;  /* 0x0070a01a01007387 */ /* 0x004fe20000100a00 */
[----:B------:R0:W-:Y:S03]  /*387e0*/  STL.64 [R1+0x7098], R24 ;  /* 0x0070981801007387 */ /* 0x0001e60000100a00 */
[----:B0-----:R-:W2:Y:S01]  /*387f0*/  LDL.LU.64 R24, [R1+0xd60] ;  /* 0x000d600001187983 */ /* 0x001ea20000300a00 */
[----:B------:R-:W2:Y:S02]  /*38800*/  LDL.LU.64 R26, [R1+0xd68] ;  /* 0x000d6800011a7983 */ /* 0x000ea40000300a00 */
[----:B------:R-:W-:Y:S02]  /*38810*/  STL.64 [R1+0x6fb8], R8 ;  /* 0x006fb80801007387 */ /* 0x000fe40000100a00 */
[----:B------:R-:W-:Y:S10]  /*38820*/  STL.64 [R1+0x6fb0], R4 ;  /* 0x006fb00401007387 */ /* 0x000ff40000100a00 */
[----:B------:R-:W-:Y:S01]  /*38830*/  STL.64 [R1+0x430], R20 ;  /* 0x0004301401007387 */ /* 0x000fe20000100a00 */
[----:B------:R-:W-:Y:S02]  /*38840*/  STL.64 [R1+0x438], R22 ;  /* 0x0004381601007387 */ /* 0x000fe40000100a00 */
[----:B------:R-:W0:Y:S02]  /*38850*/  LDSM.16.MT88.4 R20, [R29+0x180] ;  /* 0x000180001d14783b */ /* 0x000e240000004200 */
[----:B0-----:R-:W-:Y:S02]  /*38860*/  STL.64 [R1+0x6f48], R22 ;  /* 0x006f481601007387 */ /* 0x001fe40000100a00 */
[----:B------:R0:W-:Y:S02]  /*38870*/  STL.64 [R1+0x6f40], R20 ;  /* 0x006f401401007387 */ /* 0x0001e40000100a00 */
[----:B0-----:R-:W3:Y:S01]  /*38880*/  LDL.LU.64 R20, [R1+0xb60] ;  /* 0x000b600001147983 */ /* 0x001ee20000300a00 */
[----:B------:R-:W3:Y:S01]  /*38890*/  LDL.LU.64 R22, [R1+0xb68] ;  /* 0x000b680001167983 */ /* 0x000ee20000300a00 */
[C---:B--2---:R-:W-:Y:S02]  /*388a0*/  HMMA.16816.F32 R16, R12.reuse, R16, R24 ;  /* 0x000000100c10723c */ /* 0x044fe40000001818 */
[----:B------:R-:W2:Y:S01]  /*388b0*/  LDL.LU.64 R26, [R1+0x70a0] ;  /* 0x0070a000011a7983 */ /* 0x000ea20000300a00 */
[----:B------:R-:W2:Y:S11]  /*388c0*/  LDL.LU.64 R24, [R1+0x7098] ;  /* 0x0070980001187983 */ /* 0x000eb60000300a00 */
[----:B------:R-:W-:Y:S09]  /*388d0*/  @!UPT UIADD3 URZ, URZ, URZ, URZ ;  /* 0x0000003f3f3ff290 */ /* 0x000ff2000fffe03f */
[----:B------:R0:W-:Y:S01]  /*388e0*/  STL.64 [R1+0x790], R16 ;  /* 0x0007901001007387 */ /* 0x0001e20000100a00 */
[----:B------:R2:W-:Y:S03]  /*388f0*/  STL.64 [R1+0x798], R18 ;  /* 0x0007981201007387 */ /* 0x0005e60000100a00 */
[----:B0-----:R-:W2:Y:S02]  /*38900*/  LDL.LU.64 R16, [R1+0x7090] ;  /* 0x0070900001107983 */ /* 0x001ea40000300a00 */
        /* <DEDUP_REMOVED lines=21> */
[----:B--2---:R-:W-:Y:S02]  /*38a60*/  HMMA.16816.F32 R16, R12, R16, R24 ;  /* 0x000000100c10723c */ /* 0x004fe40000001818 */
[----:B------:R-:W2:Y:S01]  /*38a70*/  LDL.LU.64 R26, [R1+0x7040] ;  /* 0x00704000011a7983 */ /* 0x000ea20000300a00 */
[----:B------:R-:W2:Y:S11]  /*38a80*/  LDL.LU.64 R24, [R1+0x7038] ;  /* 0x0070380001187983 */ /* 0x000eb60000300a00 */
[----:B------:R-:W-:Y:S09]  /*38a90*/  @!UPT UIADD3 URZ, URZ, URZ, URZ ;  /* 0x0000003f3f3ff290 */ /* 0x000ff2000fffe03f */
[----:B------:R0:W-:Y:S01]  /*38aa0*/  STL.64 [R1+0x750], R16 ;  /* 0x0007501001007387 */ /* 0x0001e20000100a00 */
[----:B------:R1:W-:Y:S03]  /*38ab0*/  STL.64 [R1+0x758], R18 ;  /* 0x0007581201007387 */ /* 0x0003e60000100a00 */
[----:B0-----:R-:W2:Y:S01]  /*38ac0*/  LDL.LU.64 R16, [R1+0x7030] ;  /* 0x0070300001107983 */ /* 0x001ea20000300a00 */
[----:B------:R-:W-:Y:S02]  /*38ad0*/  IMAD.MOV.U32 R8, RZ, RZ, R6 ;  /* 0x000000ffff087224 */ /* 0x000fe400078e0006 */
[----:B------:R-:W-:-:S07]  /*38ae0*/  IMAD.MOV.U32 R9, RZ, RZ, R3 ;  /* 0x000000ffff097224 */ /* 0x000fce00078e0003 */
[C---:B---3--:R-:W-:Y:S08]  /*38af0*/  HMMA.16816.F32 R20, R12.reuse, R8, R20 ;  /* 0x000000080c14723c */ /* 0x048ff00000001814 */
[----:B--2---:R-:W-:Y:S01]  /*38b00*/  HMMA.16816.F32 R8, R12, R16, R24 ;  /* 0x000000100c08723c */ /* 0x004fe20000001818 */
[----:B------:R-:W2:Y:S11]  /*38b10*/  LDL.LU.64 R16, [R1+0x960] ;  /* 0x0009600001107983 */ /* 0x000eb60000300a00 */
[----:B------:R-:W-:Y:S03]  /*38b20*/  @!UPT UIADD3 URZ, URZ, URZ, URZ ;  /* 0x0000003f3f3ff290 */ /* 0x000fe6000fffe03f */
[----:B------:R-:W-:Y:S02]  /*38b30*/  STL.64 [R1+0x740], R20 ;  /* 0x0007401401007387 */ /* 0x000fe40000100a00 */
[----:B------:R-:W-:Y:S02]  /*38b40*/  STL.64 [R1+0x748], R22 ;  /* 0x0007481601007387 */ /* 0x000fe40000100a00 */
[----:B-1----:R-:W2:Y:S04]  /*38b50*/  LDL.LU.64 R18, [R1+0x968] ;  /* 0x0009680001127983 */ /* 0x002ea80000300a00 */
[----:B------:R-:W-:Y:S01]  /*38b60*/  STL.64 [R1+0x730], R8 ;  /* 0x0007300801007387 */ /* 0x000fe20000100a00 */
[----:B------:R-:W-:Y:S02]  /*38b70*/  STL.64 [R1+0x738], R10 ;  /* 0x0007380a01007387 */ /* 0x000fe40000100a00 */
[----:B------:R-:W3:Y:S02]  /*38b80*/  LDL.LU.64 R24, [R1+0x530] ;  /* 0x0005300001187983 */ /* 0x000ee40000300a00 */
[----:B------:R-:W4:Y:S02]  /*38b90*/  LDL.LU.64 R26, [R1+0x538] ;  /* 0x00053800011a7983 */ /* 0x000f240000300a00 */
[----:B----4-:R-:W-:Y:S01]  /*38ba0*/  STL.64 [R1+0x7020], R26 ;  /* 0x0070201a01007387 */ /* 0x010fe20000100a00 */
[----:B---3--:R0:W-:Y:S03]  /*38bb0*/  STL.64 [R1+0x7018], R24 ;  /* 0x0070181801007387 */ /* 0x0081e60000100a00 */
[----:B0-----:R-:W3:Y:S01]  /*38bc0*/  LDL.LU.64 R24, [R1+0x950] ;  /* 0x0009500001187983 */ /* 0x001ee20000300a00 */
[----:B------:R-:W3:Y:S02]  /*38bd0*/  LDL.LU.64 R26, [R1+0x958] ;  /* 0x00095800011a7983 */ /* 0x000ee40000300a00 */
[----:B------:R-:W4:Y:S02]  /*38be0*/  LDL.LU.64 R20, [R1+0xf00] ;  /* 0x000f000001147983 */ /* 0x000f240000300a00 */
[----:B------:R-:W2:Y:S02]  /*38bf0*/  LDL.LU.64 R22, [R1+0xf08] ;  /* 0x000f080001167983 */ /* 0x000ea40000300a00 */
[----:B--2---:R-:W-:Y:S01]  /*38c00*/  STL.64 [R1+0x6ff0], R22 ;  /* 0x006ff01601007387 */ /* 0x004fe20000100a00 */
[----:B----4-:R0:W-:Y:S03]  /*38c10*/  STL.64 [R1+0x6fe8], R20 ;  /* 0x006fe81401007387 */ /* 0x0101e60000100a00 */
[----:B0-----:R-:W2:Y:S01]  /*38c20*/  LDL.LU.64 R20, [R1+0xf10] ;  /* 0x000f100001147983 */ /* 0x001ea20000300a00 */
[----:B------:R-:W2:Y:S02]  /*38c30*/  LDL.LU.64 R22, [R1+0xf18] ;  /* 0x000f180001167983 */ /* 0x000ea40000300a00 */
[----:B------:R-:W4:Y:S02]  /*38c40*/  LDL.LU.64 R8, [R1+0xee0] ;  /* 0x000ee00001087983 */ /* 0x000f240000300a00 */
[----:B------:R-:W2:Y:S02]  /*38c50*/  LDL.LU.64 R10, [R1+0xee8] ;  /* 0x000ee800010a7983 */ /* 0x000ea40000300a00 */
[----:B------:R-:W-:-:S02]  /*38c60*/  IMAD.MOV.U32 R4, RZ, RZ, R2 ;  /* 0x000000ffff047224 */ /* 0x000fc400078e0002 */
[----:B------:R-:W-:-:S07]  /*38c70*/  IMAD.MOV.U32 R5, RZ, RZ, R0 ;  /* 0x000000ffff057224 */ /* 0x000fce00078e0000 */
[C---:B------:R-:W-:Y:S01]  /*38c80*/  HMMA.16816.F32 R4, R12.reuse, R4, R16 ;  /* 0x000000040c04723c */ /* 0x040fe20000001810 */
[----:B--2---:R-:W-:Y:S01]  /*38c90*/  STL.64 [R1+0x6fd0], R10 ;  /* 0x006fd00a01007387 */ /* 0x004fe20000100a00 */
[----:B----4-:R0:W-:Y:S03]  /*38ca0*/  STL.64 [R1+0x6fc8], R8 ;  /* 0x006fc80801007387 */ /* 0x0101e60000100a00 */
[----:B0-----:R-:W2:Y:S01]  /*38cb0*/  LDL.LU.64 R8, [R1+0xef0] ;  /* 0x000ef00001087983 */ /* 0x001ea20000300a00 */
[----:B------:R-:W2:Y:S02]  /*38cc0*/  LDL.LU.64 R10, [R1+0xef8] ;  /* 0x000ef800010a7983 */ /* 0x000ea40000300a00 */
[----:B------:R-:W3:Y:S11]  /*38cd0*/  LDL.LU.64 R16, [R1+0x7028] ;  /* 0x0070280001107983 */ /* 0x000ef60000300a00 */
[----:B------:R-:W-:Y:S04]  /*38ce0*/  @!UPT UIADD3 URZ, URZ, URZ, URZ ;  /* 0x0000003f3f3ff290 */ /* 0x000fe8000fffe03f */
[----:B------:R0:W-:Y:S01]  /*38cf0*/  STL.64 [R1+0x720], R4 ;  /* 0x0007200401007387 */ /* 0x0001e20000100a00 */
[----:B------:R1:W-:Y:S04]  /*38d00*/  STL.64 [R1+0x728], R6 ;  /* 0x0007280601007387 */ /* 0x0003e80000100a00 */
[----:B0-----:R-:W4:Y:S01]  /*38d10*/  LDL.LU.64 R4, [R1+0xd10] ;  /* 0x000d100001047983 */ /* 0x001f220000300a00 */
[----:B-1----:R-:W4:Y:S01]  /*38d20*/  LDL.LU.64 R6, [R1+0xd18] ;  /* 0x000d180001067983 */ /* 0x002f220000300a00 */
[C---:B---3--:R-:W-:Y:S02]  /*38d30*/  HMMA.16816.F32 R16, R12.reuse, R16, R24 ;  /* 0x000000100c10723c */ /* 0x048fe40000001818 */
[----:B------:R-:W3:Y:S01]  /*38d40*/  LDL.LU.64 R26, [R1+0x7020] ;  /* 0x00702000011a7983 */ /* 0x000ee20000300a00 */
[----:B------:R-:W3:Y:S11]  /*38d50*/  LDL.LU.64 R24, [R1+0x7018] ;  /* 0x0070180001187983 */ /* 0x000ef60000300a00 */
[----:B------:R-:W-:Y:S09]  /*38d60*/  @!UPT UIADD3 URZ, URZ, URZ, URZ ;  /* 0x0000003f3f3ff290 */ /* 0x000ff2000fffe03f */
[----:B------:R0:W-:Y:S01]  /*38d70*/  STL.64 [R1+0x710], R16 ;  /* 0x0007101001007387 */ /* 0x0001e20000100a00 */
[----:B------:R1:W-:Y:S03]  /*38d80*/  STL.64 [R1+0x718], R18 ;  /* 0x0007181201007387 */ /* 0x0003e60000100a00 */
[----:B0-----:R-:W3:Y:S02]  /*38d90*/  LDL.LU.64 R16, [R1+0x7010] ;  /* 0x0070100001107983 */ /* 0x001ee40000300a00 */
[----:B---3--:R-:W-:Y:S02]  /*38da0*/  HMMA.16816.F32 R12, R12, R16, R24 ;  /* 0x000000100c0c723c */ /* 0x008fe40000001818 */
[----:B------:R-:W3:Y:S01]  /*38db0*/  LDL.LU.64 R24, [R1+0x7008] ;  /* 0x0070080001187983 */ /* 0x000ee20000300a00 */
[----:B-1----:R-:W3:Y:S02]  /*38dc0*/  LDL.LU.64 R18, [R1+0x7000] ;  /* 0x0070000001127983 */ /* 0x002ee40000300a00 */
[----:B------:R-:W3:Y:S11]  /*38dd0*/  LDL.LU.64 R16, [R1+0x6ff8] ;  /* 0x006ff80001107983 */ /* 0x000ef60000300a00 */
[----:B------:R-:W-:Y:S07]  /*38de0*/  @!UPT UIADD3 URZ, URZ, URZ, URZ ;  /* 0x0000003f3f3ff290 */ /* 0x000fee000fffe03f */
[----:B------:R0:W-:Y:S01]  /*38df0*/  STL.64 [R1+0x420], R12 ;  /* 0x0004200c01007387 */ /* 0x0001e20000100a00 */
[----:B------:R1:W-:Y:S03]  /*38e00*/  STL.64 [R1+0x428], R14 ;  /* 0x0004280e01007387 */ /* 0x0003e60000100a00 */
[----:B0-----:R-:W2:Y:S01]  /*38e10*/  LDL.LU.64 R12, [R1+0xce0] ;  /* 0x000ce000010c7983 */ /* 0x001ea20000300a00 */
[----:B-1----:R-:W2:Y:S01]  /*38e20*/  LDL.LU.64 R14, [R1+0xce8] ;  /* 0x000ce800010e7983 */ /* 0x002ea20000300a00 */
        /* <DEDUP_REMOVED lines=8> */
[----:B------:R-:W3:Y:S02]  /*38eb0*/  LDL.LU.64 R24, [R1+0x6fe0] ;  /* 0x006fe00001187983 */ /* 0x000ee40000300a00 */
[C---:B---3--:R-:W-:Y:S11]  /*38ec0*/  HMMA.16816.F32 R20, R16.reuse, R24, R20 ;  /* 0x000000181014723c */ /* 0x048ff60000001814 */
[----:B------:R-:W-:Y:S11]  /*38ed0*/  @!UPT UIADD3 URZ, URZ, URZ, URZ ;  /* 0x0000003f3f3ff290 */ /* 0x000ff6000fffe03f */
[----:B------:R-:W-:Y:S01]  /*38ee0*/  @!UPT UIADD3 URZ, URZ, URZ, URZ ;  /* 0x0000003f3f3ff290 */ /* 0x000fe2000fffe03f */
[----:B------:R0:W-:Y:S01]  /*38ef0*/  STL.64 [R1+0x400], R20 ;  /* 0x0004001401007387 */ /* 0x0001e20000100a00 */
[----:B------:R-:W-:Y:S02]  /*38f00*/  STL.64 [R1+0x408], R22 ;  /* 0x0004081601007387 */ /* 0x000fe40000100a00 */
[----:B0-----:R-:W-:Y:S02]  /*38f10*/  IMAD.MOV.U32 R21, RZ, RZ, R24 ;  /* 0x000000ffff157224 */ /* 0x001fe400078e0018 */
[----:B------:R-:W-:Y:S02]  /*38f20*/  IMAD.MOV.U32 R20, RZ, RZ, R25 ;  /* 0x000000ffff147224 */ /* 0x000fe400078e0019 */
[----:B------:R-:W2:Y:S03]  /*38f30*/  LDL.LU.64 R24, [R1+0x6fd8] ;  /* 0x006fd80001187983 */ /* 0x000ea60000300a00 */
[----:B------:R0:W-:Y:S02]  /*38f40*/  STL.64 [R1+0x6f68], R20 ;  /* 0x006f681401007387 */ /* 0x0001e40000100a00 */
[----:B0-----:R-:W3:Y:S01]  /*38f50*/  LDL.64 R20, [R1+0x30] ;  /* 0x0000300001147983 */ /* 0x001ee20000100a00 */
[C---:B--2---:R-:W-:Y:S03]  /*38f60*/  HMMA.16816.F32 R24, R16.reuse, R24, R8 ;  /* 0x000000181018723c */ /* 0x044fe60000001808 */
[----:B------:R-:W2:Y:S01]  /*38f70*/  LDL.LU.64 R10, [R1+0x6fd0] ;  /* 0x006fd000010a7983 */ /* 0x000ea20000300a00 */
[----:B------:R-:W2:Y:S11]  /*38f80*/  LDL.LU.64 R8, [R1+0x6fc8] ;  /* 0x006fc80001087983 */ /* 0x000eb60000300a00 */
[----:B------:R-:W-:Y:S08]  /*38f90*/  @!UPT UIADD3 URZ, URZ, URZ, URZ ;  /* 0x0000003f3f3ff290 */ /* 0x000ff0000fffe03f */
[----:B------:R0:W-:Y:S01]  /*38fa0*/  STL.64 [R1+0x3f0], R24 ;  /* 0x0003f01801007387 */ /* 0x0001e20000100a00 */
[----:B------:R-:W-:Y:S03]  /*38fb0*/  STL.64 [R1+0x3f8], R26 ;  /* 0x0003f81a01007387 */ /* 0x000fe60000100a00 */
[----:B0-----:R-:W2:Y:S02]  /*38fc0*/  LDL.LU.64 R24, [R1+0x6fc0] ;  /* 0x006fc00001187983 */ /* 0x001ea40000300a00 */
[C---:B--2---:R-:W-:Y:S11]  /*38fd0*/  HMMA.16816.F32 R8, R16.reuse, R24, R8 ;  /* 0x000000181008723c */ /* 0x044ff60000001808 */
[----:B------:R-:W-:Y:S11]  /*38fe0*/  @!UPT UIADD3 URZ, URZ, URZ, URZ ;  /* 0x0000003f3f3ff290 */ /* 0x000ff6000fffe03f */
[----:B------:R-:W-:Y:S01]  /*38ff0*/  @!UPT UIADD3 URZ, URZ, URZ, URZ ;  /* 0x0000003f3f3ff290 */ /* 0x000fe2000fffe03f */
[----:B------:R0:W-:Y:S01]  /*39000*/  STL.64 [R1+0x3e0], R8 ;  /* 0x0003e00801007387 */ /* 0x0001e20000100a00 */
[----:B------:R-:W-:Y:S03]  /*39010*/  STL.64 [R1+0x3e8], R10 ;  /* 0x0003e80a01007387 */ /* 0x000fe60000100a00 */
[----:B0-----:R-:W4:Y:S01]  /*39020*/  LDL.LU.64 R8, [R1+0x6fb8] ;  /* 0x006fb80001087983 */ /* 0x001f220000300a00 */
[----:B------:R0:W-:Y:S03]  /*39030*/  STL.64 [R1+0x6f90], R24 ;  /* 0x006f901801007387 */ /* 0x0001e60000100a00 */
[----:B0-----:R-:W2:Y:S01]  /*39040*/  LDL.64 R24, [R1+0xc0] ;  /* 0x0000c00001187983 */ /* 0x001ea20000100a00 */
[C---:B----4-:R-:W-:Y:S11]  /*39050*/  HMMA.16816.F32 R4, R16.reuse, R8, R4 ;  /* 0x000000081004723c */ /* 0x050ff60000001804 */
[----:B------:R-:W-:Y:S11]  /*39060*/  @!UPT UIADD3 URZ, URZ, URZ, URZ ;  /* 0x0000003f3f3ff290 */ /* 0x000ff6000fffe03f */
[----:B------:R-:W-:Y:S01]  /*39070*/  @!UPT UIADD3 URZ, URZ, URZ, URZ ;  /* 0x0000003f3f3ff290 */ /* 0x000fe2000fffe03f */
[----:B------:R0:W-:Y:S01]  /*39080*/  STL.64 [R1+0x3d0], R4 ;  /* 0x0003d00401007387 */ /* 0x0001e20000100a00 */
[----:B------:R-:W-:Y:S03]  /*39090*/  STL.64 [R1+0x3d8], R6 ;  /* 0x0003d80601007387 */ /* 0x000fe60000100a00 */
[----:B0-----:R-:W4:Y:S02]  /*390a0*/  LDL.LU.64 R4, [R1+0x6fb0] ;  /* 0x006fb00001047983 */ /* 0x001f240000300a00 */
[----:B----4-:R-:W-:Y:S11]  /*390b0*/  HMMA.16816.F32 R12, R16, R4, R12 ;  /* 0x00000004100c723c */ /* 0x010ff6000000180c */
[----:B------:R-:W-:Y:S11]  /*390c0*/  @!UPT UIADD3 URZ, URZ, URZ, URZ ;  /* 0x0000003f3f3ff290 */ /* 0x000ff6000fffe03f */
[----:B------:R-:W-:Y:S01]  /*390d0*/  @!UPT UIADD3 URZ, URZ, URZ, URZ ;  /* 0x0000003f3f3ff290 */ /* 0x000fe2000fffe03f */
[----:B------:R-:W-:Y:S01]  /*390e0*/  STL.64 [R1+0x3c0], R12 ;  /* 0x0003c00c01007387 */ /* 0x000fe20000100a00 */
[----:B------:R-:W-:Y:S02]  /*390f0*/  STL.64 [R1+0x3c8], R14 ;  /* 0x0003c80e01007387 */ /* 0x000fe40000100a00 */
[----:B------:R-:W0:Y:S04]  /*39100*/  LDSM.16.MT88.4 R12, [R29+0x200] ;  /* 0x000200001d0c783b */ /* 0x000e280000004200 */
[----:B------:R-:W-:Y:S01]  /*39110*/  STL [R1+0x6ee0], R29 ;  /* 0x006ee01d01007387 */ /* 0x000fe20000100800 */
[----:B0-----:R-:W-:Y:S01]  /*39120*/  STL.64 [R1+0x6e00], R14 ;  /* 0x006e000e01007387 */ /* 0x001fe20000100a00 */
[----:B------:R0:W-:Y:S03]  /*39130*/  STL.64 [R1+0x6df8], R12 ;  /* 0x006df80c01007387 */ /* 0x0001e60000100a00 */
[----:B0-----:R-:W4:Y:S04]  /*39140*/  LDL.64 R12, [R1+0x50] ;  /* 0x00005000010c7983 */ /* 0x001f280000100a00 */
[----:B----4-:R0:W-:Y:S04]  /*39150*/  STL.64 [R1+0x6fa8], R12 ;  /* 0x006fa80c01007387 */ /* 0x0101e80000100a00 */
[----:B0-----:R-:W4:Y:S01]  /*39160*/  LDL.LU.64 R12, [R1+0xd00] ;  /* 0x000d0000010c7983 */ /* 0x001f220000300a00 */
[----:B------:R-:W4:Y:S02]  /*39170*/  LDL.LU.64 R14, [R1+0xd08] ;  /* 0x000d0800010e7983 */ /* 0x000f240000300a00 */
[----:B---3--:R-:W-:-:S02]  /*39180*/  IMAD.MOV.U32 R6, RZ, RZ, R20 ;  /* 0x000000ffff067224 */ /* 0x008fc400078e0014 */
[----:B------:R-:W-:Y:S01]  /*39190*/  IMAD.MOV.U32 R3, RZ, RZ, R21 ;  /* 0x000000ffff037224 */ /* 0x000fe200078e0015 */
[----:B----4-:R-:W-:Y:S11]  /*391a0*/  HMMA.16816.F32 R12, R16, R20, R12 ;  /* 0x00000014100c723c */ /* 0x010ff6000000180c */
[----:B------:R-:W-:Y:S11]  /*391b0*/  @!UPT UIADD3 URZ, URZ, URZ, URZ ;  /* 0x0000003f3f3ff290 */ /* 0x000ff6000fffe03f */
[----:B------:R-:W-:Y:S01]  /*391c0*/  @!UPT UIADD3 URZ, URZ, URZ, URZ ;  /* 0x0000003f3f3ff290 */ /* 0x000fe2000fffe03f */
[----:B------:R0:W-:Y:S01]  /*391d0*/  STL.64 [R1+0x700], R12 ;  /* 0x0007000c01007387 */ /* 0x0001e20000100a00 */
[----:B------:R1:W-:Y:S03]  /*391e0*/  STL.64 [R1+0x708], R14 ;  /* 0x0007080e01007387 */ /* 0x0003e60000100a00 */
[----:B0-----:R-:W3:Y:S01]  /*391f0*/  LDL.LU.64 R12, [R1+0xb50] ;  /* 0x000b5000010c7983 */ /* 0x001ee20000300a00 */
[----:B-1----:R-:W3:Y:S02]  /*39200*/  LDL.LU.64 R14, [R1+0xb58] ;  /* 0x000b5800010e7983 */ /* 0x002ee40000300a00 */
[----:B------:R-:W4:Y:S02]  /*39210*/  LDL.64 R20, [R1+0x70] ;  /* 0x0000700001147983 */ /* 0x000f240000100a00 */
[----:B----4-:R0:W-:Y:S04]  /*39220*/  STL.64 [R1+0x6f78], R20 ;  /* 0x006f781401007387 */ /* 0x0101e80000100a00 */
[----:B0-----:R-:W4:Y:S01]  /*39230*/  LDL.LU.64 R20, [R1+0xcf0] ;  /* 0x000cf00001147983 */ /* 0x001f220000300a00 */
[----:B------:R-:W4:Y:S02]  /*39240*/  LDL.LU.64 R22, [R1+0xcf8] ;  /* 0x000cf80001167983 */ /* 0x000f240000300a00 */
[----:B--2---:R-:W-:-:S02]  /*39250*/  IMAD.MOV.U32 R10, RZ, RZ, R24 ;  /* 0x000000ffff0a7224 */ /* 0x004fc400078e0018 */
[----:B------:R-:W-:Y:S02]  /*39260*/  STL [R1+0x6ee4], R3 ;  /* 0x006ee40301007387 */ /* 0x000fe40000100800 */
[----:B------:R-:W-:Y:S01]  /*39270*/  IMAD.MOV.U32 R7, RZ, RZ, R25 ;  /* 0x000000ffff077224 */ /* 0x000fe200078e0019 */
[C---:B----4-:R-:W-:Y:S11]  /*39280*/  HMMA.16816.F32 R20, R16.reuse, R24, R20 ;  /* 0x000000181014723c */ /* 0x050ff60000001814 */
[----:B------:R-:W-:Y:S11]  /*39290*/  @!UPT UIADD3 URZ, URZ, URZ, URZ ;  /* 0x0000003f3f3ff290 */ /* 0x000ff6000fffe03f */
[----:B------:R-:W-:Y:S01]  /*392a0*/  @!UPT UIADD3 URZ, URZ, URZ, URZ ;  /* 0x0000003f3f3ff290 */ /* 0x000fe2000fffe03f */
[----:B------:R-:W-:Y:S01]  /*392b0*/  STL.64 [R1+0x6f0], R20 ;  /* 0x0006f01401007387 */ /* 0x000fe20000100a00 */
[----:B------:R-:W-:Y:S02]  /*392c0*/  STL.64 [R1+0x6f8], R22 ;  /* 0x0006f81601007387 */ /* 0x000fe40000100a00 */
[----:B------:R-:W-:Y:S02]  /*392d0*/  STL [R1+0x6fa0], R10 ;  /* 0x006fa00a01007387 */ /* 0x000fe40000100800 */
[----:B------:R0:W-:Y:S02]  /*392e0*/  STL.64 [R1+0x6f98], R8 ;  /* 0x006f980801007387 */ /* 0x0001e40000100a00 */
[----:B0-----:R-:W3:Y:S01]  /*392f0*/  LDL.64 R8, [R1+0xb0] ;  /* 0x0000b00001087983 */ /* 0x001ee20000100a00 */
[----:B------:R-:W2:Y:S02]  /*39300*/  LDL.LU.64 R24, [R1+0xb30] ;  /* 0x000b300001187983 */ /* 0x000ea40000300a00 */
[----:B------:R-:W2:Y:S02]  /*39310*/  LDL.LU.64 R26, [R1+0xb38] ;  /* 0x000b3800011a7983 */ /* 0x000ea40000300a00 */
[----:B------:R-:W4:Y:S01]  /*39320*/  LDL.LU.64 R20, [R1+0xb20] ;  /* 0x000b200001147983 */ /* 0x000f220000300a00 */
[----:B------:R-:W2:Y:S01]  /*39330*/  LDL.LU.64 R22, [R1+0xb28] ;  /* 0x000b280001167983 */ /* 0x000ea20000300a00 */
[----:B---3--:R-:W-:Y:S03]  /*39340*/  HMMA.16816.F32 R12, R16, R8, R12 ;  /* 0x00000008100c723c */ /* 0x008fe6000000180c */
[----:B--2---:R-:W-:Y:S01]  /*39350*/  STL.64 [R1+0x6f88], R22 ;  /* 0x006f881601007387 */ /* 0x004fe20000100a00 */
[----:B----4-:R0:W-:Y:S03]  /*39360*/  STL.64 [R1+0x6f80], R20 ;  /* 0x006f801401007387 */ /* 0x0101e60000100a00 */
[----:B0-----:R-:W2:Y:S01]  /*39370*/  LDL.64 R20, [R1+0xa0] ;  /* 0x0000a00001147983 */ /* 0x001ea20000100a00 */
[----:B------:R-:W-:Y:S02]  /*39380*/  STL.64 [R1+0x6ed8], R6 ;  /* 0x006ed80601007387 */ /* 0x000fe40000100a00 */
[----:B------:R0:W-:Y:S02]  /*39390*/  STL.64 [R1+0x6ed0], R4 ;  /* 0x006ed00401007387 */ /* 0x0001e40000100a00 */
[----:B------:R-:W-:Y:S01]  /*393a0*/  IMAD.MOV.U32 R11, RZ, RZ, R9 ;  /* 0x000000ffff0b7224 */ /* 0x000fe200078e0009 */
[----:B0-----:R-:W3:Y:S10]  /*393b0*/  LDL.64 R4, [R1+0x90] ;  /* 0x0000900001047983 */ /* 0x001ef40000100a00 */
[----:B------:R0:W-:Y:S02]  /*393c0*/  STL.64 [R1+0x6e0], R12 ;  /* 0x0006e00c01007387 */ /* 0x0001e40000100a00 */
[----:B------:R1:W-:Y:S01]  /*393d0*/  STL.64 [R1+0x6e8], R14 ;  /* 0x0006e80e01007387 */ /* 0x0003e20000100a00 */
[----:B0-----:R-:W4:Y:S01]  /*393e0*/  LDL.LU.64 R12, [R1+0x6fa8] ;  /* 0x006fa800010c7983 */ /* 0x001f220000300a00 */
[----:B-1----:R-:W-:-:S02]  /*393f0*/  IMAD.MOV.U32 R14, RZ, RZ, R8 ;  /* 0x000000ffff0e7224 */ /* 0x002fc400078e0008 */
[----:B------:R-:W3:Y:S02]  /*39400*/  LDL.LU R10, [R1+0x6fa0] ;  /* 0x006fa000010a7983 */ /* 0x000ee40000300800 */
[----:B------:R-:W4:Y:S01]  /*39410*/  LDL.LU.64 R8, [R1+0x6f98] ;  /* 0x006f980001087983 */ /* 0x000f220000300a00 */
[----:B--2---:R-:W-:Y:S01]  /*39420*/  HMMA.16816.F32 R24, R16, R20, R24 ;  /* 0x000000141018723c */ /* 0x004fe20000001818 */
[----:B------:R-:W-:Y:S01]  /*39430*/  IMAD.MOV.U32 R15, RZ, RZ, R21 ;  /* 0x000000ffff0f7224 */ /* 0x000fe200078e0015 */
[----:B---3--:R-:W-:Y:S01]  /*39440*/  STL.64 [R1+0x6ef0], R10 ;  /* 0x006ef00a01007387 */ /* 0x008fe20000100a00 */
[----:B----4-:R0:W-:Y:S03]  /*39450*/  STL.64 [R1+0x6ee8], R8 ;  /* 0x006ee80801007387 */ /* 0x0101e60000100a00 */
[----:B0-----:R-:W2:Y:S11]  /*39460*/  LDL.64 R8, [R1+0x80] ;  /* 0x0000800001087983 */ /* 0x001eb60000100a00 */
[----:B------:R-:W-:Y:S06]  /*39470*/  @!UPT UIADD3 URZ, URZ, URZ, URZ ;  /* 0x0000003f3f3ff290 */ /* 0x000fec000fffe03f */
[----:B------:R0:W-:Y:S02]  /*39480*/  STL.64 [R1+0x6d0], R24 ;  /* 0x0006d01801007387 */ /* 0x0001e40000100a00 */
[----:B------:R1:W-:Y:S01]  /*39490*/  STL.64 [R1+0x6d8], R26 ;  /* 0x0006d81a01007387 */ /* 0x0003e20000100a00 */
[----:B0-----:R-:W3:Y:S01]  /*394a0*/  LDL.LU.64 R24, [R1+0x6f90] ;  /* 0x006f900001187983 */ /* 0x001ee20000300a00 */
[----:B-1----:R-:W-:Y:S02]  /*394b0*/  IMAD.MOV.U32 R26, RZ, RZ, R20 ;  /* 0x000000ffff1a7224 */ /* 0x002fe400078e0014 */
[----:B------:R-:W4:Y:S02]  /*394c0*/  LDL.LU.64 R22, [R1+0x6f88] ;  /* 0x006f880001167983 */ /* 0x000f240000300a00 */
[----:B------:R-:W4:Y:S01]  /*394d0*/  LDL.LU.64 R20, [R1+0x6f80] ;  /* 0x006f800001147983 */ /* 0x000f220000300a00 */
[----:B------:R-:W-:Y:S01]  /*394e0*/  STL.64 [R1+0x6f58], R14 ;  /* 0x006f580e01007387 */ /* 0x000fe20000100a00 */
[----:B------:R0:W-:Y:S03]  /*394f0*/  STL.64 [R1+0x6f50], R12 ;  /* 0x006f500c01007387 */ /* 0x0001e60000100a00 */
[----:B0-----:R-:W2:Y:S01]  /*39500*/  LDL.64 R12, [R1+0x60] ;  /* 0x00006000010c7983 */ /* 0x001ea20000100a00 */
[----:B------:R-:W-:-:S02]  /*39510*/  IMAD.MOV.U32 R28, RZ, RZ, R4 ;  /* 0x000000ffff1c7224 */ /* 0x000fc400078e0004 */
[----:B------:R-:W-:Y:S01]  /*39520*/  IMAD.MOV.U32 R27, RZ, RZ, R5 ;  /* 0x000000ffff1b7224 */ /* 0x000fe200078e0005 */
[C---:B----4-:R-:W-:Y:S01]  /*39530*/  HMMA.16816.F32 R20, R16.reuse, R4, R20 ;  /* 0x000000041014723c */ /* 0x050fe20000001814 */
[----:B--2---:R0:W-:Y:S04]  /*39540*/  STL.64 [R1+0x6f70], R12 ;  /* 0x006f700c01007387 */ /* 0x0041e80000100a00 */
[----:B0-----:R-:W2:Y:S01]  /*39550*/  LDL.LU.64 R12, [R1+0x940] ;  /* 0x00094000010c7983 */ /* 0x001ea20000300a00 */
[----:B------:R-:W2:Y:S11]  /*39560*/  LDL.LU.64 R14, [R1+0x948] ;  /* 0x00094800010e7983 */ /* 0x000eb60000300a00 */
[----:B------:R-:W-:Y:S06]  /*39570*/  @!UPT UIADD3 URZ, URZ, URZ, URZ ;  /* 0x0000003f3f3ff290 */ /* 0x000fec000fffe03f */
[----:B------:R0:W-:Y:S02]  /*39580*/  STL.64 [R1+0x6c0], R20 ;  /* 0x0006c01401007387 */ /* 0x0001e40000100a00 */
[----:B------:R-:W-:Y:S01]  /*39590*/  STL.64 [R1+0x6c8], R22 ;  /* 0x0006c81601007387 */ /* 0x000fe20000100a00 */
[----:B0-----:R-:W2:Y:S01]  /*395a0*/  LDL.LU.64 R20, [R1+0x6f78] ;  /* 0x006f780001147983 */ /* 0x001ea20000300a00 */
[----:B------:R-:W4:Y:S03]  /*395b0*/  LDL.64 R4, [R1+0x40] ;  /* 0x0000400001047983 */ /* 0x000f260000100a00 */
[----:B----4-:R0:W-:Y:S04]  /*395c0*/  STL.64 [R1+0x6f60], R4 ;  /* 0x006f600401007387 */ /* 0x0101e80000100a00 */
[----:B0-----:R-:W4:Y:S01]  /*395d0*/  LDL.LU.64 R4, [R1+0xb10] ;  /* 0x000b100001047983 */ /* 0x001f220000300a00 */
[----:B------:R-:W4:Y:S01]  /*395e0*/  LDL.LU.64 R6, [R1+0xb18] ;  /* 0x000b180001067983 */ /* 0x000f220000300a00 */
[----:B--2---:R-:W-:Y:S01]  /*395f0*/  HMMA.16816.F32 R12, R16, R20, R12 ;  /* 0x00000014100c723c */ /* 0x004fe2000000180c */
[----:B------:R-:W-:Y:S01]  /*39600*/  STL.64 [R1+0x6f00], R26 ;  /* 0x006f001a01007387 */ /* 0x000fe20000100a00 */
[----:B---3--:R0:W-:Y:S01]  /*39610*/  STL.64 [R1+0x6ef8], R24 ;  /* 0x006ef81801007387 */ /* 0x0081e20000100a00 */
[----:B------:R-:W-:-:S02]  /*39620*/  IMAD.MOV.U32 R3, RZ, RZ, R8 ;  /* 0x000000ffff037224 */ /* 0x000fc400078e0008 */
[----:B------:R-:W-:Y:S01]  /*39630*/  IMAD.MOV.U32 R29, RZ, RZ, R9 ;  /* 0x000000ffff1d7224 */ /* 0x000fe200078e0009 */
[----:B0-----:R-:W2:Y:S01]  /*39640*/  LDL.64 R24, [R1] ;  /* 0x0000000001187983 */ /* 0x001ea20000100a00 */
[----:B------:R-:W-:Y:S02]  /*39650*/  IMAD.MOV.U32 R27, RZ, RZ, R20 ;  /* 0x000000ffff1b7224 */ /* 0x000fe400078e0014 */
[----:B------:R-:W-:Y:S01]  /*39660*/  IMAD.MOV.U32 R26, RZ, RZ, R21 ;  /* 0x000000ffff1a7224 */ /* 0x000fe200078e0015 */
[C---:B----4-:R-:W-:Y:S11]  /*39670*/  HMMA.16816.F32 R4, R16.reuse, R8, R4 ;  /* 0x000000081004723c */ /* 0x050ff60000001804 */
[----:B------:R-:W-:Y:S11]  /*39680*/  @!UPT UIADD3 URZ, URZ, URZ, URZ ;  /* 0x0000003f3f3ff290 */ /* 0x000ff6000fffe03f */
[----:B------:R-:W-:Y:S01]  /*39690*/  @!UPT UIADD3 URZ, URZ, URZ, URZ ;  /* 0x0000003f3f3ff290 */ /* 0x000fe2000fffe03f */
[----:B------:R0:W-:Y:S01]  /*396a0*/  STL.64 [R1+0x6b0], R4 ;  /* 0x0006b00401007387 */ /* 0x0001e20000100a00 */
[----:B------:R1:W-:Y:S03]  /*396b0*/  STL.64 [R1+0x6b8], R6 ;  /* 0x0006b80601007387 */ /* 0x0003e60000100a00 */
[----:B0-----:R-:W3:Y:S01]  /*396c0*/  LDL.LU.64 R4, [R1+0x930] ;  /* 0x0009300001047983 */ /* 0x001ee20000300a00 */
[----:B-1----:R-:W3:Y:S02]  /*396d0*/  LDL.LU.64 R6, [R1+0x938] ;  /* 0x0009380001067983 */ /* 0x002ee40000300a00 */
[----:B------:R-:W4:Y:S02]  /*396e0*/  LDL.LU.64 R8, [R1+0x5b0] ;  /* 0x0005b00001087983 */ /* 0x000f240000300a00 */
[----:B------:R-:W4:Y:S01]  /*396f0*/  LDL.LU.64 R10, [R1+0x5b8] ;  /* 0x0005b800010a7983 */ /* 0x000f220000300a00 */
[----:B------:R0:W-:Y:S01]  /*39700*/  STL.64 [R1+0x6a0], R12 ;  /* 0x0006a00c01007387 */ /* 0x0001e20000100a00 */
[----:B------:R-:W-:Y:S03]  /*39710*/  STL.64 [R1+0x6a8], R14 ;  /* 0x0006a80e01007387 */ /* 0x000fe60000100a00 */
[----:B0-----:R-:W3:Y:S01]  /*39720*/  LDL.LU.64 R12, [R1+0x6f70] ;  /* 0x006f7000010c7983 */ /* 0x001ee20000300a00 */
[----:B------:R-:W4:Y:S02]  /*39730*/  LDL.LU.64 R20, [R1+0x6f68] ;  /* 0x006f680001147983 */ /* 0x000f240000300a00 */
[----:B------:R-:W-:Y:S02]  /*39740*/  STL.64 [R1+0x6f10], R26 ;  /* 0x006f101a01007387 */ /* 0x000fe40000100a00 */
[----:B--2---:R4:W-:Y:S01]  /*39750*/  STL.64 [R1+0x6f08], R24 ;  /* 0x006f081801007387 */ /* 0x0049e20000100a00 */
[----:B---3--:R-:W-:Y:S01]  /*39760*/  HMMA.16816.F32 R4, R16, R12, R4 ;  /* 0x0000000c1004723c */ /* 0x008fe20000001804 */
[----:B----4-:R-:W-:-:S02]  /*39770*/  IMAD.MOV.U32 R24, RZ, RZ, R21 ;  /* 0x000000ffff187224 */ /* 0x010fc400078e0015 */
[----:B------:R-:W-:-:S05]  /*39780*/  IMAD.MOV.U32 R25, RZ, RZ, R20 ;  /* 0x000000ffff197224 */ /* 0x000fca00078e0014 */
[----:B------:R0:W-:Y:S01]  /*39790*/  STL.64 [R1+0x6f28], R24 ;  /* 0x006f281801007387 */ /* 0x0001e20000100a00 */
[----:B------:R-:W2:Y:S02]  /*397a0*/  LDL.LU.64 R20, [R1+0x520] ;  /* 0x0005200001147983 */ /* 0x000ea40000300a00 */
[----:B------:R-:W2:Y:S02]  /*397b0*/  LDL.LU.64 R22, [R1+0x528] ;  /* 0x0005280001167983 */ /* 0x000ea40000300a00 */
[----:B0-----:R-:W-:Y:S02]  /*397c0*/  IMAD.MOV.U32 R24, RZ, RZ, R2 ;  /* 0x000000ffff187224 */ /* 0x001fe400078e0002 */
[----:B------:R-:W-:-:S08]  /*397d0*/  IMAD.MOV.U32 R25, RZ, RZ, R0 ;  /* 0x000000ffff197224 */ /* 0x000fd000078e0000 */
[----:B------:R0:W-:Y:S01]  /*397e0*/  STL.64 [R1+0x690], R4 ;  /* 0x0006900401007387 */ /* 0x0001e20000100a00 */
[----:B------:R-:W-:Y:S02]  /*397f0*/  STL.64 [R1+0x698], R6 ;  /* 0x0006980601007387 */ /* 0x000fe40000100a00 */
[----:B------:R-:W-:Y:S02]  /*39800*/  IMAD.MOV.U32 R2, RZ, RZ, R12 ;  /* 0x000000ffff027224 */ /* 0x000fe400078e000c */
[----:B------:R-:W-:Y:S01]  /*39810*/  IMAD.MOV.U32 R0, RZ, RZ, R13 ;  /* 0x000000ffff007224 */ /* 0x000fe200078e000d */
[----:B0-----:R-:W2:Y:S01]  /*39820*/  LDL.LU.64 R4, [R1+0x6f60] ;  /* 0x006f600001047983 */ /* 0x001ea20000300a00 */
[----:B------:R-:W3:Y:S02]  /*39830*/  LDL.LU.64 R14, [R1+0x6f58] ;  /* 0x006f5800010e7983 */ /* 0x000ee40000300a00 */
[----:B------:R-:W4:Y:S02]  /*39840*/  LDL.LU.64 R12, [R1+0x6f50] ;  /* 0x006f5000010c7983 */ /* 0x000f240000300a00 */
[----:B----4-:R-:W-:Y:S01]  /*39850*/  HMMA.16816.F32 R8, R16, R12, R8 ;  /* 0x0000000c1008723c */ /* 0x010fe20000001808 */
[----:B------:R-:W-:Y:S11]  /*39860*/  STL.64 [R1+0x6e08], R12 ;  /* 0x006e080c01007387 */ /* 0x000ff60000100a00 */
[----:B------:R-:W-:Y:S11]  /*39870*/  @!UPT UIADD3 URZ, URZ, URZ, URZ ;  /* 0x0000003f3f3ff290 */ /* 0x000ff6000fffe03f */
[----:B------:R0:W-:Y:S01]  /*39880*/  STL.64 [R1+0x680], R8 ;  /* 0x0006800801007387 */ /* 0x0001e20000100a00 */
[----:B------:R1:W-:Y:S03]  /*39890*/  STL.64 [R1+0x688], R10 ;  /* 0x0006880a01007387 */ /* 0x0003e60000100a00 */
[----:B0-----:R-:W4:Y:S01]  /*398a0*/  LDL.LU.64 R8, [R1+0xea0] ;  /* 0x000ea00001087983 */ /* 0x001f220000300a00 */
[----:B-1----:R-:W2:Y:S03]  /*398b0*/  LDL.LU.64 R10, [R1+0xea8] ;  /* 0x000ea800010a7983 */ /* 0x002ea60000300a00 */
[----:B--2---:R-:W-:Y:S01]  /*398c0*/  STL.64 [R1+0x6f20], R10 ;  /* 0x006f200a01007387 */ /* 0x004fe20000100a00 */
[----:B----4-:R0:W-:Y:S03]  /*398d0*/  STL.64 [R1+0x6f18], R8 ;  /* 0x006f180801007387 */ /* 0x0101e60000100a00 */
[----:B0-----:R-:W2:Y:S01]  /*398e0*/  LDL.LU.64 R8, [R1+0xec0] ;  /* 0x000ec00001087983 */ /* 0x001ea20000300a00 */
[----:B------:R-:W4:Y:S02]  /*398f0*/  LDL.LU.64 R10, [R1+0xec8] ;  /* 0x000ec800010a7983 */ /* 0x000f240000300a00 */
[----:B------:R-:W-:-:S02]  /*39900*/  IMAD.MOV.U32 R12, RZ, RZ, R2 ;  /* 0x000000ffff0c7224 */ /* 0x000fc400078e0002 */
[----:B------:R-:W-:Y:S01]  /*39910*/  IMAD.MOV.U32 R13, RZ, RZ, R0 ;  /* 0x000000ffff0d7224 */ /* 0x000fe200078e0000 */
[----:B------:R-:W-:Y:S01]  /*39920*/  HMMA.16816.F32 R16, R16, R4, R20 ;  /* 0x000000041010723c */ /* 0x000fe20000001814 */
[----:B----4-:R-:W-:Y:S01]  /*39930*/  STL.64 [R1+0x6f38], R10 ;  /* 0x006f380a01007387 */ /* 0x010fe20000100a00 */
[----:B--2---:R0:W-:Y:S03]  /*39940*/  STL.64 [R1+0x6f30], R8 ;  /* 0x006f300801007387 */ /* 0x0041e60000100a00 */
[----:B0-----:R-:W2:Y:S01]  /*39950*/  LDL.LU.64 R8, [R1+0xed0] ;  /* 0x000ed00001087983 */ /* 0x001ea20000300a00 */
[----:B------:R-:W2:Y:S02]  /*39960*/  LDL.LU.64 R10, [R1+0xed8] ;  /* 0x000ed800010a7983 */ /* 0x000ea40000300a00 */
[----:B------:R-:W-:Y:S02]  /*39970*/  STL.64 [R1+0x6e20], R12 ;  /* 0x006e200c01007387 */ /* 0x000fe40000100a00 */
[----:B------:R-:W2:Y:S01]  /*39980*/  LDL.LU.64 R22, [R1+0x6f48] ;  /* 0x006f480001167983 */ /* 0x000ea20000300a00 */
[----:B------:R-:W2:Y:S11]  /*39990*/  LDL.LU.64 R20, [R1+0x6f40] ;  /* 0x006f400001147983 */ /* 0x000eb60000300a00 */
[----:B------:R-:W-:Y:S01]  /*399a0*/  @!UPT UIADD3 URZ, URZ, URZ, URZ ;  /* 0x0000003f3f3ff290 */ /* 0x000fe2000fffe03f */
[----:B------:R0:W-:Y:S02]  /*399b0*/  STL.64 [R1+0x3b0], R16 ;  /* 0x0003b01001007387 */ /* 0x0001e40000100a00 */
[----:B------:R1:W-:Y:S02]  /*399c0*/  STL.64 [R1+0x3b8], R18 ;  /* 0x0003b81201007387 */ /* 0x0003e40000100a00 */
[----:B------:R-:W-:Y:S02]  /*399d0*/  IMAD.MOV.U32 R2, RZ, RZ, R4 ;  /* 0x000000ffff027224 */ /* 0x000fe400078e0004 */
[----:B------:R-:W-:Y:S01]  /*399e0*/  IMAD.MOV.U32 R0, RZ, RZ, R5 ;  /* 0x000000ffff007224 */ /* 0x000fe200078e0005 */
[----:B0-----:R-:W4:Y:S01]  /*399f0*/  LDL.LU.64 R16, [R1+0xeb0] ;  /* 0x000eb00001107983 */ /* 0x001f220000300a00 */
[----:B-1----:R-:W4:Y:S02]  /*39a00*/  LDL.LU.64 R18, [R1+0xeb8] ;  /* 0x000eb80001127983 */ /* 0x002f240000300a00 */
[----:B------:R-:W3:Y:S02]  /*39a10*/  LDL.LU.64 R4, [R1+0xcd0] ;  /* 0x000cd00001047983 */ /* 0x000ee40000300a00 */
[----:B------:R-:W3:Y:S01]  /*39a20*/  LDL.LU.64 R6, [R1+0xcd8] ;  /* 0x000cd80001067983 */ /* 0x000ee20000300a00 */
[C---:B--2---:R-:W-:Y:S01]  /*39a30*/  HMMA.16816.F32 R24, R20.reuse, R24, R8 ;  /* 0x000000181418723c */ /* 0x044fe20000001808 */
[----:B------:R-:W2:Y:S01]  /*39a40*/  LDL.LU.64 R10, [R1+0x6f38] ;  /* 0x006f3800010a7983 */ /* 0x000ea20000300a00 */
[----:B------:R-:W2:Y:S11]  /*39a50*/  LDL.LU.64 R8, [R1+0x6f30] ;  /* 0x006f300001087983 */ /* 0x000eb60000300a00 */
[----:B------:R-:W-:Y:S10]  /*39a60*/  @!UPT UIADD3 URZ, URZ, URZ, URZ ;  /* 0x0000003f3f3ff290 */ /* 0x000ff4000fffe03f */
[----:B------:R0:W-:Y:S01]  /*39a70*/  STL.64 [R1+0x3a0], R24 ;  /* 0x0003a01801007387 */ /* 0x0001e20000100a00 */
[----:B------:R2:W-:Y:S03]  /*39a80*/  STL.64 [R1+0x3a8], R26 ;  /* 0x0003a81a01007387 */ /* 0x0005e60000100a00 */
[----:B0-----:R-:W2:Y:S02]  /*39a90*/  LDL.LU.64 R24, [R1+0x6f28] ;  /* 0x006f280001187983 */ /* 0x001ea40000300a00 */
[C---:B--2---:R-:W-:Y:S02]  /*39aa0*/  HMMA.16816.F32 R24, R20.reuse, R24, R8 ;  /* 0x000000181418723c */ /* 0x044fe40000001808 */
[----:B------:R-:W2:Y:S01]  /*39ab0*/  LDL.LU.64 R10, [R1+0x6f20] ;  /* 0x006f2000010a7983 */ /* 0x000ea20000300a00 */
[----:B------:R-:W2:Y:S11]  /*39ac0*/  LDL.LU.64 R8, [R1+0x6f18] ;  /* 0x006f180001087983 */ /* 0x000eb60000300a00 */
[----:B------:R-:W-:Y:S09]  /*39ad0*/  @!UPT UIADD3 URZ, URZ, URZ, URZ ;  /* 0x0000003f3f3ff290 */ /* 0x000ff2000fffe03f */
[----:B------:R-:W-:Y:S01]  /*39ae0*/  STL.64 [R1+0x390], R24 ;  /* 0x0003901801007387 */ /* 0x000fe20000100a00 */
[----:B------:R0:W-:Y:S03]  /*39af0*/  STL.64 [R1+0x398], R26 ;  /* 0x0003981a01007387 */ /* 0x0001e60000100a00 */
[----:B0-----:R-:W2:Y:S01]  /*39b00*/  LDL.LU.64 R26, [R1+0x6f10] ;  /* 0x006f1000011a7983 */ /* 0x001ea20000300a00 */
[----:B------:R-:W4:Y:S02]  /*39b10*/  LDL.LU.64 R24, [R1+0x6f08] ;  /* 0x006f080001187983 */ /* 0x000f240000300a00 */
[----:B----4-:R-:W-:Y:S01]  /*39b20*/  HMMA.16816.F32 R16, R20, R24, R16 ;  /* 0x000000181410723c */ /* 0x010fe20000001810 */
[----:B--2---:R-:W-:Y:S02]  /*39b30*/  IMAD.MOV.U32 R12, RZ, RZ, R27 ;  /* 0x000000ffff0c7224 */ /* 0x004fe400078e001b */
[----:B------:R-:W-:-:S05]  /*39b40*/  IMAD.MOV.U32 R13, RZ, RZ, R26 ;  /* 0x000000ffff0d7224 */ /* 0x000fca00078e001a */
[----:B------:R-:W-:Y:S11]  /*39b50*/  STL.64 [R1+0x6e38], R12 ;  /* 0x006e380c01007387 */ /* 0x000ff60000100a00 */
[----:B------:R-:W-:Y:S04]  /*39b60*/  @!UPT UIADD3 URZ, URZ, URZ, URZ ;  /* 0x0000003f3f3ff290 */ /* 0x000fe8000fffe03f */
[----:B------:R0:W-:Y:S01]  /*39b70*/  STL.64 [R1+0x380], R16 ;  /* 0x0003801001007387 */ /* 0x0001e20000100a00 */
[----:B------:R-:W-:Y:S02]  /*39b80*/  STL.64 [R1+0x388], R18 ;  /* 0x0003881201007387 */ /* 0x000fe40000100a00 */
[----:B------:R-:W2:Y:S02]  /*39b90*/  LDL.LU.64 R26, [R1+0x6f00] ;  /* 0x006f0000011a7983 */ /* 0x000ea40000300a00 */
[----:B0-----:R-:W-:Y:S02]  /*39ba0*/  IMAD.MOV.U32 R17, RZ, RZ, R24 ;  /* 0x000000ffff117224 */ /* 0x001fe400078e0018 */
[----:B------:R-:W-:Y:S02]  /*39bb0*/  IMAD.MOV.U32 R16, RZ, RZ, R25 ;  /* 0x000000ffff107224 */ /* 0x000fe400078e0019 */
[----:B------:R-:W4:Y:S03]  /*39bc0*/  LDL.LU.64 R24, [R1+0x6ef8] ;  /* 0x006ef80001187983 */ /* 0x000f260000300a00 */
[----:B------:R0:W-:Y:S02]  /*39bd0*/  STL.64 [R1+0x6ec8], R16 ;  /* 0x006ec81001007387 */ /* 0x0001e40000100a00 */
[----:B0-----:R-:W2:Y:S01]  /*39be0*/  LDL.LU.64 R16, [R1+0xca0] ;  /* 0x000ca00001107983 */ /* 0x001ea20000300a00 */
[----:B------:R-:W2:Y:S01]  /*39bf0*/  LDL.LU.64 R18, [R1+0xca8] ;  /* 0x000ca80001127983 */ /* 0x000ea20000300a00 */
[C---:B----4-:R-:W-:Y:S11]  /*39c00*/  HMMA.16816.F32 R8, R20.reuse, R24, R8 ;  /* 0x000000181408723c */ /* 0x050ff60000001808 */
[----:B------:R-:W-:Y:S11]  /*39c10*/  @!UPT UIADD3 URZ, URZ, URZ, URZ ;  /* 0x0000003f3f3ff290 */ /* 0x000ff6000fffe03f */
[----:B------:R-:W-:Y:S01]  /*39c20*/  @!UPT UIADD3 URZ, URZ, URZ, URZ ;  /* 0x0000003f3f3ff290 */ /* 0x000fe2000fffe03f */
[----:B------:R-:W-:Y:S01]  /*39c30*/  STL.64 [R1+0x370], R8 ;  /* 0x0003700801007387 */ /* 0x000fe20000100a00 */
[----:B------:R0:W-:Y:S03]  /*39c40*/  STL.64 [R1+0x378], R10 ;  /* 0x0003780a01007387 */ /* 0x0001e60000100a00 */
[----:B0-----:R-:W4:Y:S01]  /*39c50*/  LDL.LU.64 R10, [R1+0x6ef0] ;  /* 0x006ef000010a7983 */ /* 0x001f220000300a00 */
[----:B------:R-:W3:Y:S02]  /*39c60*/  LDL.LU.64 R8, [R1+0x6ee8] ;  /* 0x006ee80001087983 */ /* 0x000ee40000300a00 */
[----:B------:R-:W-:Y:S02]  /*39c70*/  IMAD.MOV.U32 R12, RZ, RZ, R3 ;  /* 0x000000ffff0c7224 */ /* 0x000fe400078e0003 */
[----:B------:R-:W-:Y:S01]  /*39c80*/  IMAD.MOV.U32 R13, RZ, RZ, R29 ;  /* 0x000000ffff0d7224 */ /* 0x000fe200078e001d */
[----:B------:R-:W2:Y:S01]  /*39c90*/  LDL.LU R3, [R1+0x6ee4] ;  /* 0x006ee40001037983 */ /* 0x000ea20000300800 */
[----:B------:R-:W2:Y:S03]  /*39ca0*/  LDL.LU R29, [R1+0x6ee0] ;  /* 0x006ee000011d7983 */ /* 0x000ea60000300800 */
[----:B------:R-:W-:Y:S01]  /*39cb0*/  STL.64 [R1+0x6e50], R12 ;  /* 0x006e500c01007387 */ /* 0x000fe20000100a00 */
[----:B------:R-:W-:Y:S01]  /*39cc0*/  STL.64 [R1+0x6dd0], R24 ;  /* 0x006dd01801007387 */ /* 0x000fe20000100a00 */
[C---:B---3--:R-:W-:Y:S11]  /*39cd0*/  HMMA.16816.F32 R4, R20.reuse, R8, R4 ;  /* 0x000000081404723c */ /* 0x048ff60000001804 */
[----:B------:R-:W-:Y:S11]  /*39ce0*/  @!UPT UIADD3 URZ, URZ, URZ, URZ ;  /* 0x0000003f3f3ff290 */ /* 0x000ff6000fffe03f */
[----:B------:R-:W-:Y:S01]  /*39cf0*/  @!UPT UIADD3 URZ, URZ, URZ, URZ ;  /* 0x0000003f3f3ff290 */ /* 0x000fe2000fffe03f */
[----:B------:R-:W-:Y:S01]  /*39d00*/  STL.64 [R1+0x360], R4 ;  /* 0x0003600401007387 */ /* 0x000fe20000100a00 */
[----:B------:R0:W-:Y:S03]  /*39d10*/  STL.64 [R1+0x368], R6 ;  /* 0x0003680601007387 */ /* 0x0001e60000100a00 */
[----:B0-----:R-:W3:Y:S01]  /*39d20*/  LDL.LU.64 R6, [R1+0x6ed8] ;  /* 0x006ed80001067983 */ /* 0x001ee20000300a00 */
[----:B------:R-:W3:Y:S02]  /*39d30*/  LDL.LU.64 R4, [R1+0x6ed0] ;  /* 0x006ed00001047983 */ /* 0x000ee40000300a00 */
[----:B------:R-:W-:Y:S02]  /*39d40*/  IMAD.MOV.U32 R12, RZ, RZ, R28 ;  /* 0x000000ffff0c7224 */ /* 0x000fe400078e001c */
[----:B--2---:R-:W-:Y:S01]  /*39d50*/  IMAD.MOV.U32 R13, RZ, RZ, R27 ;  /* 0x000000ffff0d7224 */ /* 0x004fe200078e001b */
[----:B------:R-:W-:Y:S01]  /*39d60*/  STL.64 [R1+0x6df0], R8 ;  /* 0x006df00801007387 */ /* 0x000fe20000100a00 */
[----:B---3--:R-:W-:Y:S11]  /*39d70*/  HMMA.16816.F32 R16, R20, R4, R16 ;  /* 0x000000041410723c */ /* 0x008ff60000001810 */
[----:B------:R-:W-:Y:S11]  /*39d80*/  @!UPT UIADD3 URZ, URZ, URZ, URZ ;  /* 0x0000003f3f3ff290 */ /* 0x000ff6000fffe03f */
[----:B------:R-:W-:Y:S01]  /*39d90*/  @!UPT UIADD3 URZ, URZ, URZ, URZ ;  /* 0x0000003f3f3ff290 */ /* 0x000fe2000fffe03f */
[----:B------:R0:W-:Y:S01]  /*39da0*/  STL.64 [R1+0x350], R16 ;  /* 0x0003501001007387 */ /* 0x0001e20000100a00 */
[----:B------:R-:W-:Y:S03]  /*39db0*/  STL.64 [R1+0x358], R18 ;  /* 0x0003581201007387 */ /* 0x000fe60000100a00 */
[----:B0-----:R-:W2:Y:S01]  /*39dc0*/  LDL.LU.64 R16, [R1+0x6ec8] ;  /* 0x006ec80001107983 */ /* 0x001ea20000300a00 */
[----:B------:R0:W-:Y:S02]  /*39dd0*/  STL.64 [R1+0x6e68], R12 ;  /* 0x006e680c01007387 */ /* 0x0001e40000100a00 */
[----:B0-----:R-:W-:Y:S02]  /*39de0*/  IMAD.MOV.U32 R12, RZ, RZ, R26 ;  /* 0x000000ffff0c7224 */ /* 0x001fe400078e001a */
[----:B------:R-:W-:-:S05]  /*39df0*/  IMAD.MOV.U32 R13, RZ, RZ, R15 ;  /* 0x000000ffff0d7224 */ /* 0x000fca00078e000f */
[----:B------:R0:W-:Y:S02]  /*39e00*/  STL.64 [R1+0x6e80], R12 ;  /* 0x006e800c01007387 */ /* 0x0001e40000100a00 */
[----:B0-----:R-:W-:Y:S02]  /*39e10*/  IMAD.MOV.U32 R12, RZ, RZ, R14 ;  /* 0x000000ffff0c7224 */ /* 0x001fe400078e000e */
[----:B----4-:R-:W-:-:S05]  /*39e20*/  IMAD.MOV.U32 R13, RZ, RZ, R11 ;  /* 0x000000ffff0d7224 */ /* 0x010fca00078e000b */
[----:B------:R0:W-:Y:S02]  /*39e30*/  STL.64 [R1+0x6e98], R12 ;  /* 0x006e980c01007387 */ /* 0x0001e40000100a00 */
[----:B0-----:R-:W-:Y:S02]  /*39e40*/  IMAD.MOV.U32 R12, RZ, RZ, R10 ;  /* 0x000000ffff0c7224 */ /* 0x001fe400078e000a */
[----:B------:R-:W-:-:S05]  /*39e50*/  IMAD.MOV.U32 R13, RZ, RZ, R7 ;  /* 0x000000ffff0d7224 */ /* 0x000fca00078e0007 */
[----:B------:R-:W-:Y:S01]  /*39e60*/  STL.64 [R1+0x6eb0], R12 ;  /* 0x006eb00c01007387 */ /* 0x000fe20000100a00 */
[----:B------:R-:W3:Y:S02]  /*39e70*/  LDL.LU.64 R8, [R1+0x510] ;  /* 0x0005100001087983 */ /* 0x000ee40000300a00 */
[----:B------:R-:W4:Y:S02]  /*39e80*/  LDL.LU.64 R10, [R1+0x518] ;  /* 0x00051800010a7983 */ /* 0x000f240000300a00 */
        /* <DEDUP_REMOVED lines=27> */
[----:B------:R-:W4:Y:S02]  /*3a040*/  LDL.LU.64 R10, [R1+0xcb8] ;  /* 0x000cb800010a7983 */ /* 0x000f240000300a00 */
[----:B--2---:R-:W-:-:S02]  /*3a050*/  IMAD.MOV.U32 R24, RZ, RZ, R17 ;  /* 0x000000ffff187224 */ /* 0x004fc400078e0011 */
[----:B------:R-:W-:Y:S02]  /*3a060*/  IMAD.MOV.U32 R25, RZ, RZ, R16 ;  /* 0x000000ffff197224 */ /* 0x000fe400078e0010 */
[----:B------:R-:W0:Y:S04]  /*3a070*/  LDSM.16.MT88.4 R16, [R29+0x280] ;  /* 0x000280001d10783b */ /* 0x000e280000004200 */
[----:B----4-:R-:W-:Y:S01]  /*3a080*/  STL.64 [R1+0x6ec0], R10 ;  /* 0x006ec00a01007387 */ /* 0x010fe20000100a00 */
[----:B---3--:R1:W-:Y:S03]  /*3a090*/  STL.64 [R1+0x6eb8], R8 ;  /* 0x006eb80801007387 */ /* 0x0083e60000100a00 */
[----:B-1----:R-:W2:Y:S01]  /*3a0a0*/  LDL.LU.64 R8, [R1+0xcc0] ;  /* 0x000cc00001087983 */ /* 0x002ea20000300a00 */
[----:B------:R-:W2:Y:S02]  /*3a0b0*/  LDL.LU.64 R10, [R1+0xcc8] ;  /* 0x000cc800010a7983 */ /* 0x000ea40000300a00 */
[----:B------:R-:W-:-:S02]  /*3a0c0*/  IMAD.MOV.U32 R12, RZ, RZ, R6 ;  /* 0x000000ffff0c7224 */ /* 0x000fc400078e0006 */
[----:B------:R-:W-:Y:S01]  /*3a0d0*/  IMAD.MOV.U32 R13, RZ, RZ, R3 ;  /* 0x000000ffff0d7224 */ /* 0x000fe200078e0003 */
[----:B------:R-:W-:Y:S01]  /*3a0e0*/  STL.64 [R1+0x6de8], R24 ;  /* 0x006de81801007387 */ /* 0x000fe20000100a00 */
[----:B------:R1:W-:Y:S03]  /*3a0f0*/  STL.64 [R1+0x6dc8], R4 ;  /* 0x006dc80401007387 */ /* 0x0003e60000100a00 */
[----:B-1----:R-:W3:Y:S01]  /*3a100*/  LDL.LU.64 R4, [R1+0x580] ;  /* 0x0005800001047983 */ /* 0x002ee20000300a00 */
[----:B------:R-:W3:Y:S02]  /*3a110*/  LDL.LU.64 R6, [R1+0x588] ;  /* 0x0005880001067983 */ /* 0x000ee40000300a00 */
[----:B0-----:R-:W-:Y:S02]  /*3a120*/  STL.64 [R1+0x6d38], R18 ;  /* 0x006d381201007387 */ /* 0x001fe40000100a00 */
[----:B------:R-:W-:Y:S01]  /*3a130*/  STL.64 [R1+0x6d30], R16 ;  /* 0x006d301001007387 */ /* 0x000fe20000100a00 */
[----:B------:R-:W4:Y:S01]  /*3a140*/  LDL.64 R24, [R1+0x10] ;  /* 0x0000100001187983 */ /* 0x000f220000100a00 */
[C---:B--2---:R-:W-:Y:S03]  /*3a150*/  HMMA.16816.F32 R12, R20.reuse, R12, R8 ;  /* 0x0000000c140c723c */ /* 0x044fe60000001808 */
[----:B------:R-:W2:Y:S01]  /*3a160*/  LDL.LU.64 R10, [R1+0x6ec0] ;  /* 0x006ec000010a7983 */ /* 0x000ea20000300a00 */
[----:B------:R-:W2:Y:S11]  /*3a170*/  LDL.LU.64 R8, [R1+0x6eb8] ;  /* 0x006eb80001087983 */ /* 0x000eb60000300a00 */
[----:B------:R-:W-:Y:S08]  /*3a180*/  @!UPT UIADD3 URZ, URZ, URZ, URZ ;  /* 0x0000003f3f3ff290 */ /* 0x000ff0000fffe03f */
        /* <DEDUP_REMOVED lines=51> */
[----:B0-----:R-:W3:Y:S01]  /*3a4c0*/  LDL.LU.64 R12, [R1+0x6e08] ;  /* 0x006e0800010c7983 */ /* 0x001ee20000300a00 */
[----:B------:R-:W-:Y:S02]  /*3a4d0*/  IMAD.MOV.U32 R16, RZ, RZ, R2 ;  /* 0x000000ffff107224 */ /* 0x000fe400078e0002 */
[----:B------:R-:W-:Y:S01]  /*3a4e0*/  IMAD.MOV.U32 R17, RZ, RZ, R0 ;  /* 0x000000ffff117224 */ /* 0x000fe200078e0000 */
[C---:B---3--:R-:W-:Y:S01]  /*3a4f0*/  HMMA.16816.F32 R4, R20.reuse, R12, R4 ;  /* 0x0000000c1404723c */ /* 0x048fe20000001804 */
[----:B------:R-:W-:Y:S02]  /*3a500*/  IMAD.MOV.U32 R2, RZ, RZ, R12 ;  /* 0x000000ffff027224 */ /* 0x000fe400078e000c */
[----:B------:R-:W-:Y:S11]  /*3a510*/  IMAD.MOV.U32 R0, RZ, RZ, R13 ;  /* 0x000000ffff007224 */ /* 0x000ff600078e000d */
[----:B------:R-:W-:Y:S09]  /*3a520*/  @!UPT UIADD3 URZ, URZ, URZ, URZ ;  /* 0x0000003f3f3ff290 */ /* 0x000ff2000fffe03f */
[----:B------:R-:W-:Y:S01]  /*3a530*/  STL.64 [R1+0x670], R4 ;  /* 0x0006700401007387 */ /* 0x000fe20000100a00 */
[----:B------:R2:W-:Y:S02]  /*3a540*/  STL.64 [R1+0x678], R6 ;  /* 0x0006780601007387 */ /* 0x0005e40000100a00 */
[----:B-1----:R-:W3:Y:S02]  /*3a550*/  LDL.LU.64 R14, [R1+0x6e00] ;  /* 0x006e0000010e7983 */ /* 0x002ee40000300a00 */
[----:B------:R-:W3:Y:S01]  /*3a560*/  LDL.LU.64 R12, [R1+0x6df8] ;  /* 0x006df800010c7983 */ /* 0x000ee20000300a00 */
[----:B--2---:R-:W-:Y:S01]  /*3a570*/  HMMA.16816.F32 R4, R20, R16, R8 ;  /* 0x000000101404723c */ /* 0x004fe20000001808 */
[----:B------:R-:W3:Y:S01]  /*3a580*/  LDL.64 R20, [R1+0x20] ;  /* 0x0000200001147983 */ /* 0x000ee20000100a00 */
[----:B------:R-:W4:Y:S11]  /*3a590*/  LDL.LU.64 R8, [R1+0xe80] ;  /* 0x000e800001087983 */ /* 0x000f360000300a00 */
[----:B------:R-:W-:Y:S10]  /*3a5a0*/  @!UPT UIADD3 URZ, URZ, URZ, URZ ;  /* 0x0000003f3f3ff290 */ /* 0x000ff4000fffe03f */
[----:B------:R0:W-:Y:S01]  /*3a5b0*/  STL.64 [R1+0x2c0], R4 ;  /* 0x0002c00401007387 */ /* 0x0001e20000100a00 */
[----:B------:R1:W-:Y:S02]  /*3a5c0*/  STL.64 [R1+0x2c8], R6 ;  /* 0x0002c80601007387 */ /* 0x0003e40000100a00 */
[----:B------:R-:W4:Y:S01]  /*3a5d0*/  LDL.LU.64 R10, [R1+0xe88] ;  /* 0x000e8800010a7983 */ /* 0x000f220000300a00 */
[----:B0-----:R-:W2:Y:S01]  /*3a5e0*/  LDL.LU.64 R4, [R1+0xe60] ;  /* 0x000e600001047983 */ /* 0x001ea20000300a00 */
[----:B-1----:R-:W2:Y:S03]  /*3a5f0*/  LDL.LU.64 R6, [R1+0xe68] ;  /* 0x000e680001067983 */ /* 0x002ea60000300a00 */
[----:B--2---:R-:W-:Y:S01]  /*3a600*/  STL.64 [R1+0x6de0], R6 ;  /* 0x006de00601007387 */ /* 0x004fe20000100a00 */
[----:B------:R0:W-:Y:S03]  /*3a610*/  STL.64 [R1+0x6dd8], R4 ;  /* 0x006dd80401007387 */ /* 0x0001e60000100a00 */
[----:B0-----:R-:W2:Y:S01]  /*3a620*/  LDL.LU.64 R4, [R1+0xe70] ;  /* 0x000e700001047983 */ /* 0x001ea20000300a00 */
[----:B------:R-:W2:Y:S02]  /*3a630*/  LDL.LU.64 R6, [R1+0xe78] ;  /* 0x000e780001067983 */ /* 0x000ea40000300a00 */
[----:B------:R0:W-:Y:S02]  /*3a640*/  STL.64 [R1+0x6d48], R16 ;  /* 0x006d481001007387 */ /* 0x0001e40000100a00 */
[----:B0-----:R-:W3:Y:S01]  /*3a650*/  LDL.LU.64 R16, [R1+0xe90] ;  /* 0x000e900001107983 */ /* 0x001ee20000300a00 */
[----:B------:R-:W3:Y:S02]  /*3a660*/  LDL.LU.64 R18, [R1+0xe98] ;  /* 0x000e980001127983 */ /* 0x000ee40000300a00 */
[C---:B---3--:R-:W-:Y:S11]  /*3a670*/  HMMA.16816.F32 R16, R12.reuse, R20, R16 ;  /* 0x000000140c10723c */ /* 0x048ff60000001810 */
[----:B------:R-:W-:Y:S11]  /*3a680*/  @!UPT UIADD3 URZ, URZ, URZ, URZ ;  /* 0x0000003f3f3ff290 */ /* 0x000ff6000fffe03f */
[----:B------:R-:W-:Y:S01]  /*3a690*/  @!UPT UIADD3 URZ, URZ, URZ, URZ ;  /* 0x0000003f3f3ff290 */ /* 0x000fe2000fffe03f */
[----:B------:R-:W-:Y:S01]  /*3a6a0*/  STL.64 [R1+0x2b0], R16 ;  /* 0x0002b01001007387 */ /* 0x000fe20000100a00 */
[----:B------:R0:W-:Y:S02]  /*3a6b0*/  STL.64 [R1+0x2b8], R18 ;  /* 0x0002b81201007387 */ /* 0x0001e40000100a00 */
[----:B0-----:R-:W-:Y:S02]  /*3a6c0*/  IMAD.MOV.U32 R19, RZ, RZ, R20 ;  /* 0x000000ffff137224 */ /* 0x001fe400078e0014 */
[----:B------:R-:W-:Y:S02]  /*3a6d0*/  IMAD.MOV.U32 R18, RZ, RZ, R21 ;  /* 0x000000ffff127224 */ /* 0x000fe400078e0015 */
[----:B------:R-:W3:Y:S01]  /*3a6e0*/  LDL.LU.64 R20, [R1+0xc60] ;  /* 0x000c600001147983 */ /* 0x000ee20000300a00 */
[----:B------:R-:W3:Y:S02]  /*3a6f0*/  LDL.LU.64 R22, [R1+0xc68] ;  /* 0x000c680001167983 */ /* 0x000ee40000300a00 */
[----:B------:R-:W-:Y:S02]  /*3a700*/  STL.64 [R1+0x6d98], R18 ;  /* 0x006d981201007387 */ /* 0x000fe40000100a00 */
[----:B------:R-:W2:Y:S01]  /*3a710*/  LDL.64 R16, [R1+0xb0] ;  /* 0x0000b00001107983 */ /* 0x000ea20000100a00 */
[----:B----4-:R-:W-:Y:S01]  /*3a720*/  HMMA.16816.F32 R8, R12, R24, R8 ;  /* 0x000000180c08723c */ /* 0x010fe20000001808 */
[----:B--2---:R0:W-:Y:S04]  /*3a730*/  STL.64 [R1+0x6da8], R16 ;  /* 0x006da81001007387 */ /* 0x0041e80000100a00 */
[----:B0-----:R-:W2:Y:S04]  /*3a740*/  LDL.64 R16, [R1+0xc0] ;  /* 0x0000c00001107983 */ /* 0x001ea80000100a00 */
[----:B--2---:R0:W-:Y:S04]  /*3a750*/  STL.64 [R1+0x6db8], R16 ;  /* 0x006db81001007387 */ /* 0x0041e80000100a00 */
[----:B0-----:R-:W2:Y:S10]  /*3a760*/  LDL.64 R16, [R1+0x30] ;  /* 0x0000300001107983 */ /* 0x001eb40000100a00 */
[----:B------:R0:W-:Y:S02]  /*3a770*/  STL.64 [R1+0x2a0], R8 ;  /* 0x0002a00801007387 */ /* 0x0001e40000100a00 */
[----:B------:R1:W-:Y:S01]  /*3a780*/  STL.64 [R1+0x2a8], R10 ;  /* 0x0002a80a01007387 */ /* 0x0003e20000100a00 */
[----:B0-----:R-:W4:Y:S01]  /*3a790*/  LDL.LU.64 R8, [R1+0x6df0] ;  /* 0x006df00001087983 */ /* 0x001f220000300a00 */
[----:B-1----:R-:W-:-:S02]  /*3a7a0*/  IMAD.MOV.U32 R11, RZ, RZ, R24 ;  /* 0x000000ffff0b7224 */ /* 0x002fc400078e0018 */
[----:B------:R-:W-:Y:S02]  /*3a7b0*/  IMAD.MOV.U32 R10, RZ, RZ, R25 ;  /* 0x000000ffff0a7224 */ /* 0x000fe400078e0019 */
[----:B------:R-:W2:Y:S02]  /*3a7c0*/  LDL.LU.64 R24, [R1+0x6de8] ;  /* 0x006de80001187983 */ /* 0x000ea40000300a00 */
[C---:B--2---:R-:W-:Y:S02]  /*3a7d0*/  HMMA.16816.F32 R24, R12.reuse, R24, R4 ;  /* 0x000000180c18723c */ /* 0x044fe40000001804 */
[----:B------:R-:W2:Y:S01]  /*3a7e0*/  LDL.LU.64 R6, [R1+0x6de0] ;  /* 0x006de00001067983 */ /* 0x000ea20000300a00 */
[----:B------:R-:W2:Y:S11]  /*3a7f0*/  LDL.LU.64 R4, [R1+0x6dd8] ;  /* 0x006dd80001047983 */ /* 0x000eb60000300a00 */
[----:B------:R-:W-:Y:S09]  /*3a800*/  @!UPT UIADD3 URZ, URZ, URZ, URZ ;  /* 0x0000003f3f3ff290 */ /* 0x000ff2000fffe03f */
        /* <DEDUP_REMOVED lines=8> */
[----:B0-----:R-:W3:Y:S01]  /*3a890*/  LDL.LU.64 R4, [R1+0x6dc8] ;  /* 0x006dc80001047983 */ /* 0x001ee20000300a00 */
[----:B------:R0:W-:Y:S03]  /*3a8a0*/  STL.64 [R1+0x6dc0], R24 ;  /* 0x006dc01801007387 */ /* 0x0001e60000100a00 */
[----:B0-----:R-:W4:Y:S01]  /*3a8b0*/  LDL.LU.64 R24, [R1+0xc90] ;  /* 0x000c900001187983 */ /* 0x001f220000300a00 */
[----:B------:R-:W4:Y:S02]  /*3a8c0*/  LDL.LU.64 R26, [R1+0xc98] ;  /* 0x000c9800011a7983 */ /* 0x000f240000300a00 */
[----:B----4-:R-:W-:Y:S11]  /*3a8d0*/  HMMA.16816.F32 R24, R12, R8, R24 ;  /* 0x000000080c18723c */ /* 0x010ff60000001818 */
[----:B------:R-:W-:Y:S11]  /*3a8e0*/  @!UPT UIADD3 URZ, URZ, URZ, URZ ;  /* 0x0000003f3f3ff290 */ /* 0x000ff6000fffe03f */
[----:B------:R-:W-:Y:S01]  /*3a8f0*/  @!UPT UIADD3 URZ, URZ, URZ, URZ ;  /* 0x0000003f3f3ff290 */ /* 0x000fe2000fffe03f */
[----:B------:R0:W-:Y:S01]  /*3a900*/  STL.64 [R1+0x270], R24 ;  /* 0x0002701801007387 */ /* 0x0001e20000100a00 */
[----:B------:R1:W-:Y:S03]  /*3a910*/  STL.64 [R1+0x278], R26 ;  /* 0x0002781a01007387 */ /* 0x0003e60000100a00 */
[----:B0-----:R-:W2:Y:S01]  /*3a920*/  LDL.LU.64 R24, [R1+0xc80] ;  /* 0x000c800001187983 */ /* 0x001ea20000300a00 */
[----:B-1----:R-:W2:Y:S02]  /*3a930*/  LDL.LU.64 R26, [R1+0xc88] ;  /* 0x000c8800011a7983 */ /* 0x002ea40000300a00 */
[----:B------:R-:W-:Y:S02]  /*3a940*/  STL [R1+0x6ce0], R9 ;  /* 0x006ce00901007387 */ /* 0x000fe40000100800 */
[----:B------:R0:W-:Y:S01]  /*3a950*/  STL [R1+0x6d80], R8 ;  /* 0x006d800801007387 */ /* 0x0001e20000100800 */
[----:B------:R-:W-:Y:S04]  /*3a960*/  STL.64 [R1+0x6d88], R10 ;  /* 0x006d880a01007387 */ /* 0x000fe80000100a00 */
[----:B0-----:R-:W4:Y:S01]  /*3a970*/  LDL.64 R8, [R1+0xa0] ;  /* 0x0000a00001087983 */ /* 0x001f220000100a00 */
[----:B------:R-:W-:-:S03]  /*3a980*/  IMAD.MOV.U32 R3, RZ, RZ, R17 ;  /* 0x000000ffff037224 */ /* 0x000fc600078e0011 */
[----:B----4-:R3:W-:Y:S02]  /*3a990*/  STL.64 [R1+0x6da0], R8 ;  /* 0x006da00801007387 */ /* 0x0107e40000100a00 */
[C---:B---3--:R-:W-:Y:S02]  /*3a9a0*/  HMMA.16816.F32 R8, R12.reuse, R4, R20 ;  /* 0x000000040c08723c */ /* 0x048fe40000001814 */
[----:B------:R-:W0:Y:S06]  /*3a9b0*/  LDSM.16.MT88.4 R20, [R29+0x300] ;  /* 0x000300001d14783b */ /* 0x000e2c0000004200 */
[----:B--2---:R-:W-:Y:S01]  /*3a9c0*/  HMMA.16816.F32 R24, R12, R16, R24 ;  /* 0x000000100c18723c */ /* 0x004fe20000001818 */
[----:B------:R1:W-:Y:S04]  /*3a9d0*/  STL.64 [R1+0x6db0], R4 ;  /* 0x006db00401007387 */ /* 0x0003e80000100a00 */
[----:B-1----:R-:W2:Y:S10]  /*3a9e0*/  LDL.LU.64 R4, [R1+0xc70] ;  /* 0x000c700001047983 */ /* 0x002eb40000300a00 */
[----:B------:R1:W-:Y:S01]  /*3a9f0*/  STL.64 [R1+0x260], R8 ;  /* 0x0002600801007387 */ /* 0x0003e20000100a00 */
[----:B------:R3:W-:Y:S02]  /*3aa00*/  STL.64 [R1+0x268], R10 ;  /* 0x0002680a01007387 */ /* 0x0007e40000100a00 */
[----:B------:R-:W2:Y:S01]  /*3aa10*/  LDL.LU.64 R6, [R1+0xc78] ;  /* 0x000c780001067983 */ /* 0x000ea20000300a00 */
[----:B-1----:R-:W4:Y:S01]  /*3aa20*/  LDL.LU.64 R8, [R1+0xa70] ;  /* 0x000a700001087983 */ /* 0x002f220000300a00 */
[----:B---3--:R-:W4:Y:S02]  /*3aa30*/  LDL.LU.64 R10, [R1+0xa78] ;  /* 0x000a7800010a7983 */ /* 0x008f240000300a00 */
[----:B------:R-:W-:Y:S01]  /*3aa40*/  STL [R1+0x6cb8], R29 ;  /* 0x006cb81d01007387 */ /* 0x000fe20000100800 */
[----:B0-----:R-:W-:Y:S01]  /*3aa50*/  STL.64 [R1+0x6be8], R22 ;  /* 0x006be81601007387 */ /* 0x001fe20000100a00 */
[----:B------:R0:W-:Y:S02]  /*3aa60*/  STL.64 [R1+0x6be0], R20 ;  /* 0x006be01401007387 */ /* 0x0001e40000100a00 */
[----:B0-----:R-:W-:-:S02]  /*3aa70*/  IMAD.MOV.U32 R20, RZ, RZ, R2 ;  /* 0x000000ffff147224 */ /* 0x001fc400078e0002 */
[----:B------:R-:W-:-:S05]  /*3aa80*/  IMAD.MOV.U32 R21, RZ, RZ, R0 ;  /* 0x000000ffff157224 */ /* 0x000fca00078e0000 */
[----:B------:R0:W-:Y:S04]  /*3aa90*/  STL.64 [R1+0x6d90], R20 ;  /* 0x006d901401007387 */ /* 0x0001e80000100a00 */
[----:B0-----:R-:W3:Y:S01]  /*3aaa0*/  LDL.LU.64 R20, [R1+0xa60] ;  /* 0x000a600001147983 */ /* 0x001ee20000300a00 */
[----:B------:R-:W3:Y:S02]  /*3aab0*/  LDL.LU.64 R22, [R1+0xa68] ;  /* 0x000a680001167983 */ /* 0x000ee40000300a00 */
[----:B------:R0:W-:Y:S02]  /*3aac0*/  STL.64 [R1+0x250], R24 ;  /* 0x0002501801007387 */ /* 0x0001e40000100a00 */
[----:B------:R1:W-:Y:S01]  /*3aad0*/  STL.64 [R1+0x258], R26 ;  /* 0x0002581a01007387 */ /* 0x0003e20000100a00 */
[----:B0-----:R-:W2:Y:S01]  /*3aae0*/  LDL.LU.64 R24, [R1+0x6dc0] ;  /* 0x006dc00001187983 */ /* 0x001ea20000300a00 */
[----:B-1----:R-:W-:-:S02]  /*3aaf0*/  IMAD.MOV.U32 R27, RZ, RZ, R16 ;  /* 0x000000ffff1b7224 */ /* 0x002fc400078e0010 */
[----:B------:R-:W2:Y:S02]  /*3ab00*/  LDL.LU.64 R16, [R1+0x6db8] ;  /* 0x006db80001107983 */ /* 0x000ea40000300a00 */
[----:B------:R-:W-:Y:S01]  /*3ab10*/  STL [R1+0x6cc0], R3 ;  /* 0x006cc00301007387 */ /* 0x000fe20000100800 */
[----:B------:R-:W-:Y:S01]  /*3ab20*/  STL [R1+0x6cbc], R27 ;  /* 0x006cbc1b01007387 */ /* 0x000fe20000100800 */
[C---:B--2---:R-:W-:Y:S01]  /*3ab30*/  HMMA.16816.F32 R4, R12.reuse, R16, R4 ;  /* 0x000000100c04723c */ /* 0x044fe20000001804 */
[----:B------:R-:W-:Y:S11]  /*3ab40*/  IMAD.MOV.U32 R28, RZ, RZ, R17 ;  /* 0x000000ffff1c7224 */ /* 0x000ff600078e0011 */
[----:B------:R-:W-:Y:S11]  /*3ab50*/  @!UPT UIADD3 URZ, URZ, URZ, URZ ;  /* 0x0000003f3f3ff290 */ /* 0x000ff6000fffe03f */
[----:B------:R0:W-:Y:S01]  /*3ab60*/  STL.64 [R1+0x660], R4 ;  /* 0x0006600401007387 */ /* 0x0001e20000100a00 */
[----:B------:R1:W-:Y:S03]  /*3ab70*/  STL.64 [R1+0x668], R6 ;  /* 0x0006680601007387 */ /* 0x0003e60000100a00 */
[----:B0-----:R-:W2:Y:S01]  /*3ab80*/  LDL.LU.64 R4, [R1+0x6db0] ;  /* 0x006db00001047983 */ /* 0x001ea20000300a00 */
[----:B-1----:R-:W-:Y:S02]  /*3ab90*/  IMAD.MOV.U32 R7, RZ, RZ, R16 ;  /* 0x000000ffff077224 */ /* 0x002fe400078e0010 */
        /* <DEDUP_REMOVED lines=9> */
[----:B------:R-:W4:Y:S01]  /*3ac30*/  LDL.LU.64 R18, [R1+0x6d98] ;  /* 0x006d980001127983 */ /* 0x000f220000300a00 */
[----:B------:R-:W4:Y:S01]  /*3ac40*/  LDL.64 R16, [R1+0x80] ;  /* 0x0000800001107983 */ /* 0x000f220000100a00 */
[----:B------:R-:W-:Y:S02]  /*3ac50*/  STL.64 [R1+0x6cd0], R6 ;  /* 0x006cd00601007387 */ /* 0x000fe40000100a00 */
[----:B--2---:R0:W-:Y:S02]  /*3ac60*/  STL.64 [R1+0x6cc8], R4 ;  /* 0x006cc80401007387 */ /* 0x0041e40000100a00 */
[----:B0-----:R-:W2:Y:S01]  /*3ac70*/  LDL.64 R4, [R1+0x90] ;  /* 0x0000900001047983 */ /* 0x001ea20000100a00 */
[----:B---3--:R-:W-:Y:S01]  /*3ac80*/  HMMA.16816.F32 R20, R12, R8, R20 ;  /* 0x000000080c14723c */ /* 0x008fe20000001814 */
[----:B------:R-:W-:Y:S11]  /*3ac90*/  IMAD.MOV.U32 R27, RZ, RZ, R9 ;  /* 0x000000ffff1b7224 */ /* 0x000ff600078e0009 */
[----:B------:R-:W-:Y:S11]  /*3aca0*/  @!UPT UIADD3 URZ, URZ, URZ, URZ ;  /* 0x0000003f3f3ff290 */ /* 0x000ff6000fffe03f */
[----:B------:R0:W-:Y:S01]  /*3acb0*/  STL.64 [R1+0x640], R20 ;  /* 0x0006401401007387 */ /* 0x0001e20000100a00 */
[----:B------:R-:W-:Y:S03]  /*3acc0*/  STL.64 [R1+0x648], R22 ;  /* 0x0006481601007387 */ /* 0x000fe60000100a00 */
[----:B0-----:R-:W3:Y:S01]  /*3acd0*/  LDL.LU.64 R20, [R1+0x6d90] ;  /* 0x006d900001147983 */ /* 0x001ee20000300a00 */
[----:B------:R-:W3:Y:S02]  /*3ace0*/  LDL.LU.64 R10, [R1+0x6d88] ;  /* 0x006d8800010a7983 */ /* 0x000ee40000300a00 */
[----:B------:R-:W-:Y:S02]  /*3acf0*/  STL [R1+0x6d68], R27 ;  /* 0x006d681b01007387 */ /* 0x000fe40000100800 */
[----:B------:R0:W-:Y:S02]  /*3ad00*/  STL.64 [R1+0x6d60], R24 ;  /* 0x006d601801007387 */ /* 0x0001e40000100a00 */
[----:B0-----:R-:W3:Y:S01]  /*3ad10*/  LDL.LU.64 R24, [R1+0xa50] ;  /* 0x000a500001187983 */ /* 0x001ee20000300a00 */
[----:B------:R-:W3:Y:S02]  /*3ad20*/  LDL.LU.64 R26, [R1+0xa58] ;  /* 0x000a5800011a7983 */ /* 0x000ee40000300a00 */
[----:B--2---:R-:W-:-:S02]  /*3ad30*/  IMAD.MOV.U32 R2, RZ, RZ, R4 ;  /* 0x000000ffff027224 */ /* 0x004fc400078e0004 */
[----:B------:R-:W-:Y:S01]  /*3ad40*/  IMAD.MOV.U32 R0, RZ, RZ, R5 ;  /* 0x000000ffff007224 */ /* 0x000fe200078e0005 */
[----:B---3--:R-:W-:Y:S11]  /*3ad50*/  HMMA.16816.F32 R24, R12, R4, R24 ;  /* 0x000000040c18723c */ /* 0x008ff60000001818 */
[----:B------:R-:W-:Y:S11]  /*3ad60*/  @!UPT UIADD3 URZ, URZ, URZ, URZ ;  /* 0x0000003f3f3ff290 */ /* 0x000ff6000fffe03f */
[----:B------:R-:W-:Y:S01]  /*3ad70*/  @!UPT UIADD3 URZ, URZ, URZ, URZ ;  /* 0x0000003f3f3ff290 */ /* 0x000fe2000fffe03f */
[----:B------:R-:W-:Y:S01]  /*3ad80*/  STL.64 [R1+0x630], R24 ;  /* 0x0006301801007387 */ /* 0x000fe20000100a00 */
[----:B------:R-:W-:Y:S02]  /*3ad90*/  STL.64 [R1+0x638], R26 ;  /* 0x0006381a01007387 */ /* 0x000fe40000100a00 */
[----:B------:R-:W2:Y:S02]  /*3ada0*/  LDL.LU.64 R4, [R1+0xe20] ;  /* 0x000e200001047983 */ /* 0x000ea40000300a00 */
[----:B------:R-:W3:Y:S02]  /*3adb0*/  LDL.LU.64 R6, [R1+0xe28] ;  /* 0x000e280001067983 */ /* 0x000ee40000300a00 */
[----:B---3--:R-:W-:Y:S01]  /*3adc0*/  STL.64 [R1+0x6cf0], R6 ;  /* 0x006cf00601007387 */ /* 0x008fe20000100a00 */
[----:B--2---:R0:W-:Y:S03]  /*3add0*/  STL.64 [R1+0x6ce8], R4 ;  /* 0x006ce80401007387 */ /* 0x0041e60000100a00 */
[----:B0-----:R-:W2:Y:S01]  /*3ade0*/  LDL.LU.64 R4, [R1+0xe30] ;  /* 0x000e300001047983 */ /* 0x001ea20000300a00 */
[----:B------:R-:W3:Y:S02]  /*3adf0*/  LDL.LU.64 R6, [R1+0xe38] ;  /* 0x000e380001067983 */ /* 0x000ee40000300a00 */
[----:B------:R-:W-:Y:S01]  /*3ae00*/  IMAD.MOV.U32 R3, RZ, RZ, R8 ;  /* 0x000000ffff037224 */ /* 0x000fe200078e0008 */
[----:B---3--:R-:W-:Y:S01]  /*3ae10*/  STL.64 [R1+0x6d00], R6 ;  /* 0x006d000601007387 */ /* 0x008fe20000100a00 */
[----:B--2---:R0:W-:Y:S02]  /*3ae20*/  STL.64 [R1+0x6cf8], R4 ;  /* 0x006cf80401007387 */ /* 0x0041e40000100a00 */
[----:B------:R-:W2:Y:S02]  /*3ae30*/  LDL.LU.64 R8, [R1+0x570] ;  /* 0x0005700001087983 */ /* 0x000ea40000300a00 */
[----:B0-----:R-:W-:-:S02]  /*3ae40*/  IMAD.MOV.U32 R4, RZ, RZ, R11 ;  /* 0x000000ffff047224 */ /* 0x001fc400078e000b */
[----:B------:R-:W-:Y:S02]  /*3ae50*/  IMAD.MOV.U32 R5, RZ, RZ, R10 ;  /* 0x000000ffff057224 */ /* 0x000fe400078e000a */
[----:B------:R-:W2:Y:S01]  /*3ae60*/  LDL.LU.64 R10, [R1+0x578] ;  /* 0x00057800010a7983 */ /* 0x000ea20000300a00 */
[----:B------:R-:W3:Y:S02]  /*3ae70*/  LDL.LU.64 R24, [R1+0x560] ;  /* 0x0005600001187983 */ /* 0x000ee40000300a00 */
[----:B------:R-:W2:Y:S02]  /*3ae80*/  LDL.LU.64 R26, [R1+0x568] ;  /* 0x00056800011a7983 */ /* 0x000ea40000300a00 */
[----:B--2---:R-:W-:Y:S01]  /*3ae90*/  STL.64 [R1+0x6d78], R26 ;  /* 0x006d781a01007387 */ /* 0x004fe20000100a00 */
[----:B---3--:R0:W-:Y:S03]  /*3aea0*/  STL.64 [R1+0x6d70], R24 ;  /* 0x006d701801007387 */ /* 0x0081e60000100a00 */
[----:B0-----:R-:W2:Y:S01]  /*3aeb0*/  LDL.64 R24, [R1+0x70] ;  /* 0x0000700001187983 */ /* 0x001ea20000100a00 */
[----:B------:R4:W-:Y:S02]  /*3aec0*/  STL.64 [R1+0x6d18], R4 ;  /* 0x006d180401007387 */ /* 0x0009e40000100a00 */
[----:B----4-:R-:W-:-:S02]  /*3aed0*/  IMAD.MOV.U32 R4, RZ, RZ, R19 ;  /* 0x000000ffff047224 */ /* 0x010fc400078e0013 */
[----:B------:R-:W-:-:S05]  /*3aee0*/  IMAD.MOV.U32 R5, RZ, RZ, R18 ;  /* 0x000000ffff057224 */ /* 0x000fca00078e0012 */
[----:B------:R0:W-:Y:S04]  /*3aef0*/  STL.64 [R1+0x6d40], R4 ;  /* 0x006d400401007387 */ /* 0x0001e80000100a00 */
[----:B0-----:R-:W3:Y:S01]  /*3af00*/  LDL.LU.64 R4, [R1+0xa40] ;  /* 0x000a400001047983 */ /* 0x001ee20000300a00 */
[----:B------:R-:W3:Y:S02]  /*3af10*/  LDL.LU.64 R6, [R1+0xa48] ;  /* 0x000a480001067983 */ /* 0x000ee40000300a00 */
[----:B------:R-:W-:Y:S02]  /*3af20*/  IMAD.MOV.U32 R23, RZ, RZ, R16 ;  /* 0x000000ffff177224 */ /* 0x000fe400078e0010 */
[----:B------:R-:W-:Y:S01]  /*3af30*/  IMAD.MOV.U32 R22, RZ, RZ, R17 ;  /* 0x000000ffff167224 */ /* 0x000fe200078e0011 */
[C---:B--2---:R-:W-:Y:S08]  /*3af40*/  HMMA.16816.F32 R8, R12.reuse, R24, R8 ;  /* 0x000000180c08723c */ /* 0x044ff00000001808 */
[----:B---3--:R-:W-:Y:S11]  /*3af50*/  HMMA.16816.F32 R4, R12, R16, R4 ;  /* 0x000000100c04723c */ /* 0x008ff60000001804 */
[----:B------:R-:W-:Y:S11]  /*3af60*/  @!UPT UIADD3 URZ, URZ, URZ, URZ ;  /* 0x0000003f3f3ff290 */ /* 0x000ff6000fffe03f */
[----:B------:R-:W-:Y:S01]  /*3af70*/  @!UPT UIADD3 URZ, URZ, URZ, URZ ;  /* 0x0000003f3f3ff290 */ /* 0x000fe2000fffe03f */
[----:B------:R-:W-:Y:S01]  /*3af80*/  STL.64 [R1+0x620], R4 ;  /* 0x0006200401007387 */ /* 0x000fe20000100a00 */
[----:B------:R-:W-:Y:S02]  /*3af90*/  STL.64 [R1+0x628], R6 ;  /* 0x0006280601007387 */ /* 0x000fe40000100a00 */
[----:B------:R-:W-:Y:S02]  /*3afa0*/  STL.64 [R1+0x6d58], R22 ;  /* 0x006d581601007387 */ /* 0x000fe40000100a00 */
[----:B------:R0:W-:Y:S02]  /*3afb0*/  STL.64 [R1+0x6d50], R20 ;  /* 0x006d501401007387 */ /* 0x0001e40000100a00 */
[----:B0-----:R-:W2:Y:S01]  /*3afc0*/  LDL.64 R20, [R1+0x60] ;  /* 0x0000600001147983 */ /* 0x001ea20000100a00 */
[----:B------:R-:W3:Y:S02]  /*3afd0*/  LDL.LU.64 R16, [R1+0x550] ;  /* 0x0005500001107983 */ /* 0x000ee40000300a00 */
[----:B------:R-:W3:Y:S02]  /*3afe0*/  LDL.LU.64 R18, [R1+0x558] ;  /* 0x0005580001127983 */ /* 0x000ee40000300a00 */
[----:B------:R-:W4:Y:S01]  /*3aff0*/  LDL.LU.64 R4, [R1+0x500] ;  /* 0x0005000001047983 */ /* 0x000f220000300a00 */
[----:B------:R-:W4:Y:S01]  /*3b000*/  LDL.LU.64 R6, [R1+0x508] ;  /* 0x0005080001067983 */ /* 0x000f220000300a00 */
[----:B------:R0:W-:Y:S02]  /*3b010*/  STL.64 [R1+0x610], R8 ;  /* 0x0006100801007387 */ /* 0x0001e40000100a00 */
[----:B------:R1:W-:Y:S01]  /*3b020*/  STL.64 [R1+0x618], R10 ;  /* 0x0006180a01007387 */ /* 0x0003e20000100a00 */
[----:B0-----:R-:W2:Y:S01]  /*3b030*/  LDL.LU R8, [R1+0x6d80] ;  /* 0x006d800001087983 */ /* 0x001ea20000300800 */
[----:B-1----:R-:W-:-:S02]  /*3b040*/  IMAD.MOV.U32 R10, RZ, RZ, R24 ;  /* 0x000000ffff0a7224 */ /* 0x002fc400078e0018 */
[----:B------:R-:W-:Y:S02]  /*3b050*/  IMAD.MOV.U32 R11, RZ, RZ, R25 ;  /* 0x000000ffff0b7224 */ /* 0x000fe400078e0019 */
[----:B------:R-:W2:Y:S01]  /*3b060*/  LDL.LU.64 R26, [R1+0x6d78] ;  /* 0x006d7800011a7983 */ /* 0x000ea20000300a00 */
[----:B------:R-:W2:Y:S02]  /*3b070*/  LDL.LU.64 R24, [R1+0x6d70] ;  /* 0x006d700001187983 */ /* 0x000ea40000300a00 */
[C---:B--2---:R-:W-:Y:S01]  /*3b080*/  HMMA.16816.F32 R24, R12.reuse, R20, R24 ;  /* 0x000000140c18723c */ /* 0x044fe20000001818 */
[----:B------:R-:W-:Y:S11]  /*3b090*/  IMAD.MOV.U32 R9, RZ, RZ, R21 ;  /* 0x000000ffff097224 */ /* 0x000ff600078e0015 */
[----:B------:R-:W-:Y:S11]  /*3b0a0*/  @!UPT UIADD3 URZ, URZ, URZ, URZ ;  /* 0x0000003f3f3ff290 */ /* 0x000ff6000fffe03f */
[----:B------:R-:W-:Y:S01]  /*3b0b0*/  STL.64 [R1+0x600], R24 ;  /* 0x0006001801007387 */ /* 0x000fe20000100a00 */
[----:B------:R0:W-:Y:S03]  /*3b0c0*/  STL.64 [R1+0x608], R26 ;  /* 0x0006081a01007387 */ /* 0x0001e60000100a00 */
[----:B0-----:R-:W2:Y:S01]  /*3b0d0*/  LDL.LU R27, [R1+0x6d68] ;  /* 0x006d6800011b7983 */ /* 0x001ea20000300800 */
[----:B------:R-:W2:Y:S02]  /*3b0e0*/  LDL.LU.64 R24, [R1+0x6d60] ;  /* 0x006d600001187983 */ /* 0x000ea40000300a00 */
[----:B------:R-:W-:Y:S02]  /*3b0f0*/  IMAD.MOV.U32 R26, RZ, RZ, R20 ;  /* 0x000000ffff1a7224 */ /* 0x000fe400078e0014 */
[----:B------:R-:W2:Y:S01]  /*3b100*/  LDL.LU.64 R22, [R1+0x6d58] ;  /* 0x006d580001167983 */ /* 0x000ea20000300a00 */
[----:B------:R-:W3:Y:S01]  /*3b110*/  LDL.LU.64 R20, [R1+0x6d50] ;  /* 0x006d500001147983 */ /* 0x000ee20000300a00 */
[----:B------:R-:W-:Y:S02]  /*3b120*/  STL.64 [R1+0x6d28], R10 ;  /* 0x006d280a01007387 */ /* 0x000fe40000100a00 */
[----:B------:R0:W-:Y:S02]  /*3b130*/  STL.64 [R1+0x6d20], R8 ;  /* 0x006d200801007387 */ /* 0x0001e40000100a00 */
[----:B0-----:R-:W4:Y:S01]  /*3b140*/  LDL.LU.64 R8, [R1+0xe50] ;  /* 0x000e500001087983 */ /* 0x001f220000300a00 */
[----:B------:R-:W4:Y:S01]  /*3b150*/  LDL.LU.64 R10, [R1+0xe58] ;  /* 0x000e5800010a7983 */ /* 0x000f220000300a00 */
[C---:B---3--:R-:W-:Y:S02]  /*3b160*/  HMMA.16816.F32 R16, R12.reuse, R20, R16 ;  /* 0x000000140c10723c */ /* 0x048fe40000001810 */
[----:B--2---:R-:W-:Y:S01]  /*3b170*/  STL.64 [R1+0x6d10], R26 ;  /* 0x006d101a01007387 */ /* 0x004fe20000100a00 */
[----:B------:R0:W-:Y:S03]  /*3b180*/  STL.64 [R1+0x6d08], R24 ;  /* 0x006d081801007387 */ /* 0x0001e60000100a00 */
[----:B0-----:R-:W2:Y:S01]  /*3b190*/  LDL.LU.64 R24, [R1+0xe40] ;  /* 0x000e400001187983 */ /* 0x001ea20000300a00 */
[----:B------:R-:W2:Y:S11]  /*3b1a0*/  LDL.LU.64 R26, [R1+0xe48] ;  /* 0x000e4800011a7983 */ /* 0x000eb60000300a00 */
[----:B------:R-:W-:Y:S05]  /*3b1b0*/  @!UPT UIADD3 URZ, URZ, URZ, URZ ;  /* 0x0000003f3f3ff290 */ /* 0x000fea000fffe03f */
[----:B------:R0:W-:Y:S01]  /*3b1c0*/  STL.64 [R1+0x5f0], R16 ;  /* 0x0005f01001007387 */ /* 0x0001e20000100a00 */
[----:B------:R1:W-:Y:S03]  /*3b1d0*/  STL.64 [R1+0x5f8], R18 ;  /* 0x0005f81201007387 */ /* 0x0003e60000100a00 */
[----:B0-----:R-:W4:Y:S01]  /*3b1e0*/  LDL.LU.64 R16, [R1+0x6d48] ;  /* 0x006d480001107983 */ /* 0x001f220000300a00 */
[----:B------:R-:W-:Y:S01]  /*3b1f0*/  STL.64 [R1+0x6bf8], R20 ;  /* 0x006bf81401007387 */ /* 0x000fe20000100a00 */
[----:B----4-:R-:W-:Y:S02]  /*3b200*/  HMMA.16816.F32 R12, R12, R16, R4 ;  /* 0x000000100c0c723c */ /* 0x010fe40000001804 */
[----:B------:R-:W3:Y:S01]  /*3b210*/  LDL.LU.64 R4, [R1+0x6d40] ;  /* 0x006d400001047983 */ /* 0x000ee20000300a00 */
[----:B-1----:R-:W3:Y:S02]  /*3b220*/  LDL.LU.64 R18, [R1+0x6d38] ;  /* 0x006d380001127983 */ /* 0x002ee40000300a00 */
[----:B------:R-:W3:Y:S11]  /*3b230*/  LDL.LU.64 R16, [R1+0x6d30] ;  /* 0x006d300001107983 */ /* 0x000ef60000300a00 */
[----:B------:R-:W-:Y:S07]  /*3b240*/  @!UPT UIADD3 URZ, URZ, URZ, URZ ;  /* 0x0000003f3f3ff290 */ /* 0x000fee000fffe03f */
[----:B------:R0:W-:Y:S01]  /*3b250*/  STL.64 [R1+0x240], R12 ;  /* 0x0002400c01007387 */ /* 0x0001e20000100a00 */
[----:B------:R-:W-:Y:S03]  /*3b260*/  STL.64 [R1+0x248], R14 ;  /* 0x0002480e01007387 */ /* 0x000fe60000100a00 */
[----:B0-----:R-:W4:Y:S04]  /*3b270*/  LDL R12, [R1] ;  /* 0x00000000010c7983 */ /* 0x001f280000100800 */
[----:B------:R-:W4:Y:S01]  /*3b280*/  LDL R13, [R1+0x4] ;  /* 0x00000400010d7983 */ /* 0x000f220000100800 */
[C---:B---3--:R-:W-:Y:S03]  /*3b290*/  HMMA.16816.F32 R4, R16.reuse, R4, R8 ;  /* 0x000000041004723c */ /* 0x048fe60000001808 */
[----:B------:R-:W3:Y:S01]  /*3b2a0*/  LDL.LU.64 R10, [R1+0x6d28] ;  /* 0x006d2800010a7983 */ /* 0x000ee20000300a00 */
        /* <DEDUP_REMOVED lines=11> */
[----:B0-----:R-:W4:Y:S01]  /*3b360*/  LDL.LU.64 R6, [R1+0x6d00] ;  /* 0x006d000001067983 */ /* 0x001f220000300a00 */
[----:B------:R-:W4:Y:S02]  /*3b370*/  LDL.LU.64 R4, [R1+0x6cf8] ;  /* 0x006cf80001047983 */ /* 0x000f240000300a00 */
[C---:B----4-:R-:W-:Y:S01]  /*3b380*/  HMMA.16816.F32 R12, R16.reuse, R12, R4 ;  /* 0x0000000c100c723c */ /* 0x050fe20000001804 */
[----:B------:R-:W4:Y:S01]  /*3b390*/  LDL.LU.64 R6, [R1+0x6cf0] ;  /* 0x006cf00001067983 */ /* 0x000f220000300a00 */
[----:B------:R-:W4:Y:S11]  /*3b3a0*/  LDL.LU.64 R4, [R1+0x6ce8] ;  /* 0x006ce80001047983 */ /* 0x000f360000300a00 */
[----:B------:R-:W-:Y:S10]  /*3b3b0*/  @!UPT UIADD3 URZ, URZ, URZ, URZ ;  /* 0x0000003f3f3ff290 */ /* 0x000ff4000fffe03f */
[----:B------:R-:W-:Y:S01]  /*3b3c0*/  STL.64 [R1+0x5c0], R12 ;  /* 0x0005c00c01007387 */ /* 0x000fe20000100a00 */
[----:B------:R4:W-:Y:S02]  /*3b3d0*/  STL.64 [R1+0x5c8], R14 ;  /* 0x0005c80e01007387 */ /* 0x0009e40000100a00 */
[----:B--2---:R-:W-:Y:S01]  /*3b3e0*/  IMAD.MOV.U32 R20, RZ, RZ, R26 ;  /* 0x000000ffff147224 */ /* 0x004fe200078e001a */
[----:B----4-:R-:W-:Y:S01]  /*3b3f0*/  HMMA.16816.F32 R12, R16, R24, R4 ;  /* 0x00000018100c723c */ /* 0x010fe20000001804 */
[----:B------:R-:W2:Y:S01]  /*3b400*/  LDL.LU.64 R4, [R1+0xc50] ;  /* 0x000c500001047983 */ /* 0x000ea20000300a00 */
[----:B------:R-:W2:Y:S11]  /*3b410*/  LDL.LU.64 R6, [R1+0xc58] ;  /* 0x000c580001067983 */ /* 0x000eb60000300a00 */
[----:B------:R-:W-:Y:S10]  /*3b420*/  @!UPT UIADD3 URZ, URZ, URZ, URZ ;  /* 0x0000003f3f3ff290 */ /* 0x000ff4000fffe03f */
[----:B------:R0:W-:Y:S01]  /*3b430*/  STL.64 [R1+0x5b0], R12 ;  /* 0x0005b00c01007387 */ /* 0x0001e20000100a00 */
[----:B------:R1:W-:Y:S02]  /*3b440*/  STL.64 [R1+0x5b8], R14 ;  /* 0x0005b80e01007387 */ /* 0x0003e40000100a00 */
[----:B------:R-:W4:Y:S02]  /*3b450*/  LDL.LU R26, [R1+0x6ce4] ;  /* 0x006ce400011a7983 */ /* 0x000f240000300800 */
[----:B------:R-:W-:Y:S02]  /*3b460*/  IMAD.MOV.U32 R21, RZ, RZ, R9 ;  /* 0x000000ffff157224 */ /* 0x000fe400078e0009 */
[----:B------:R-:W2:Y:S04]  /*3b470*/  LDL.LU R9, [R1+0x6ce0] ;  /* 0x006ce00001097983 */ /* 0x000ea80000300800 */
[----:B0-----:R-:W2:Y:S01]  /*3b480*/  LDL.LU.64 R12, [R1+0xc20] ;  /* 0x000c2000010c7983 */ /* 0x001ea20000300a00 */
[----:B-1----:R-:W2:Y:S02]  /*3b490*/  LDL.LU.64 R14, [R1+0xc28] ;  /* 0x000c2800010e7983 */ /* 0x002ea40000300a00 */
[----:B------:R3:W-:Y:S02]  /*3b4a0*/  STL.64 [R1+0x6c10], R20 ;  /* 0x006c101401007387 */ /* 0x0007e40000100a00 */
[----:B---3--:R-:W-:-:S02]  /*3b4b0*/  IMAD.MOV.U32 R20, RZ, RZ, R10 ;  /* 0x000000ffff147224 */ /* 0x008fc400078e000a */
[----:B------:R-:W-:Y:S01]  /*3b4c0*/  IMAD.MOV.U32 R21, RZ, RZ, R11 ;  /* 0x000000ffff157224 */ /* 0x000fe200078e000b */
[----:B------:R-:W3:Y:S01]  /*3b4d0*/  LDL.LU R10, [R1+0x6cdc] ;  /* 0x006cdc00010a7983 */ /* 0x000ee20000300800 */
[----:B------:R-:W3:Y:S03]  /*3b4e0*/  LDL.LU R11, [R1+0x6cd8] ;  /* 0x006cd800010b7983 */ /* 0x000ee60000300800 */
[----:B------:R-:W-:Y:S04]  /*3b4f0*/  STL.64 [R1+0x6c28], R20 ;  /* 0x006c281401007387 */ /* 0x000fe80000100a00 */
[----:B----4-:R-:W-:Y:S01]  /*3b500*/  STL [R1+0x6ba8], R26 ;  /* 0x006ba81a01007387 */ /* 0x010fe20000100800 */
[----:B------:R0:W-:Y:S03]  /*3b510*/  STL.64 [R1+0x6ba0], R24 ;  /* 0x006ba01801007387 */ /* 0x0001e60000100a00 */
[----:B0-----:R-:W4:Y:S04]  /*3b520*/  LDL.LU.64 R24, [R1] ;  /* 0x0000000001187983 */ /* 0x001f280000300a00 */
[----:B----4-:R0:W-:Y:S04]  /*3b530*/  STL.64 [R1+0x6bc0], R24 ;  /* 0x006bc01801007387 */ /* 0x0101e80000100a00 */
[----:B0-----:R-:W4:Y:S01]  /*3b540*/  LDL.LU.64 R24, [R1+0x10] ;  /* 0x0000100001187983 */ /* 0x001f220000300a00 */
[----:B--2---:R-:W-:Y:S03]  /*3b550*/  HMMA.16816.F32 R4, R16, R8, R4 ;  /* 0x000000081004723c */ /* 0x004fe60000001804 */
[----:B----4-:R0:W-:Y:S04]  /*3b560*/  STL.64 [R1+0x6bc8], R24 ;  /* 0x006bc81801007387 */ /* 0x0101e80000100a00 */
[----:B0-----:R-:W2:Y:S01]  /*3b570*/  LDL.LU.64 R24, [R1+0x20] ;  /* 0x0000200001187983 */ /* 0x001ea20000300a00 */
[----:B------:R-:W-:-:S02]  /*3b580*/  IMAD.MOV.U32 R20, RZ, RZ, R23 ;  /* 0x000000ffff147224 */ /* 0x000fc400078e0017 */
[----:B------:R-:W-:Y:S01]  /*3b590*/  IMAD.MOV.U32 R21, RZ, RZ, R22 ;  /* 0x000000ffff157224 */ /* 0x000fe200078e0016 */
[----:B--2---:R-:W-:Y:S11]  /*3b5a0*/  STL.64 [R1+0x6bf0], R24 ;  /* 0x006bf01801007387 */ /* 0x004ff60000100a00 */
[----:B------:R-:W-:Y:S01]  /*3b5b0*/  @!UPT UIADD3 URZ, URZ, URZ, URZ ;  /* 0x0000003f3f3ff290 */ /* 0x000fe2000fffe03f */
[----:B------:R-:W-:Y:S02]  /*3b5c0*/  STL.64 [R1+0x5a0], R4 ;  /* 0x0005a00401007387 */ /* 0x000fe40000100a00 */
[----:B------:R0:W-:Y:S02]  /*3b5d0*/  STL.64 [R1+0x5a8], R6 ;  /* 0x0005a80601007387 */ /* 0x0001e40000100a00 */
[----:B0-----:R-:W2:Y:S01]  /*3b5e0*/  LDL.LU.64 R6, [R1+0x6cd0] ;  /* 0x006cd00001067983 */ /* 0x001ea20000300a00 */
[----:B------:R-:W4:Y:S02]  /*3b5f0*/  LDL.LU.64 R4, [R1+0x6cc8] ;  /* 0x006cc80001047983 */ /* 0x000f240000300a00 */
[----:B------:R0:W-:Y:S02]  /*3b600*/  STL.64 [R1+0x6c40], R20 ;  /* 0x006c401401007387 */ /* 0x0001e40000100a00 */
[----:B---3--:R-:W-:Y:S01]  /*3b610*/  STL.64 [R1+0x6b98], R10 ;  /* 0x006b980a01007387 */ /* 0x008fe20000100a00 */
[----:B------:R4:W-:Y:S04]  /*3b620*/  STL.64 [R1+0x6b90], R8 ;  /* 0x006b900801007387 */ /* 0x0009e80000100a00 */
[----:B0-----:R-:W3:Y:S01]  /*3b630*/  LDL.LU.64 R20, [R1+0xa10] ;  /* 0x000a100001147983 */ /* 0x001ee20000300a00 */
[----:B------:R-:W2:Y:S01]  /*3b640*/  LDL.LU.64 R22, [R1+0xa18] ;  /* 0x000a180001167983 */ /* 0x000ea20000300a00 */
[----:B----4-:R-:W-:Y:S11]  /*3b650*/  HMMA.16816.F32 R8, R16, R4, R12 ;  /* 0x000000041008723c */ /* 0x010ff6000000180c */
[----:B------:R-:W-:Y:S11]  /*3b660*/  @!UPT UIADD3 URZ, URZ, URZ, URZ ;  /* 0x0000003f3f3ff290 */ /* 0x000ff6000fffe03f */
[----:B------:R-:W-:Y:S01]  /*3b670*/  @!UPT UIADD3 URZ, URZ, URZ, URZ ;  /* 0x0000003f3f3ff290 */ /* 0x000fe2000fffe03f */
[----:B------:R-:W-:Y:S01]  /*3b680*/  STL.64 [R1+0x590], R8 ;  /* 0x0005900801007387 */ /* 0x000fe20000100a00 */
[----:B------:R-:W-:Y:S02]  /*3b690*/  STL.64 [R1+0x598], R10 ;  /* 0x0005980a01007387 */ /* 0x000fe40000100a00 */
[----:B--2---:R-:W-:Y:S02]  /*3b6a0*/  STL.64 [R1+0x6c50], R22 ;  /* 0x006c501601007387 */ /* 0x004fe40000100a00 */
[----:B---3--:R0:W-:Y:S02]  /*3b6b0*/  STL.64 [R1+0x6c48], R20 ;  /* 0x006c481401007387 */ /* 0x0081e40000100a00 */
[----:B0-----:R-:W-:Y:S02]  /*3b6c0*/  IMAD.MOV.U32 R20, RZ, RZ, R3 ;  /* 0x000000ffff147224 */ /* 0x001fe400078e0003 */
[----:B------:R-:W-:Y:S01]  /*3b6d0*/  IMAD.MOV.U32 R21, RZ, RZ, R27 ;  /* 0x000000ffff157224 */ /* 0x000fe200078e001b */
[----:B------:R-:W2:Y:S01]  /*3b6e0*/  LDL.LU R3, [R1+0x6cc0] ;  /* 0x006cc00001037983 */ /* 0x000ea20000300800 */
[----:B------:R-:W3:Y:S03]  /*3b6f0*/  LDL.LU R27, [R1+0x6cbc] ;  /* 0x006cbc00011b7983 */ /* 0x000ee60000300800 */
[----:B------:R0:W-:Y:S02]  /*3b700*/  STL.64 [R1+0x6c68], R20 ;  /* 0x006c681401007387 */ /* 0x0001e40000100a00 */
[----:B0-----:R-:W-:-:S02]  /*3b710*/  IMAD.MOV.U32 R20, RZ, RZ, R29 ;  /* 0x000000ffff147224 */ /* 0x001fc400078e001d */
[----:B------:R-:W-:Y:S01]  /*3b720*/  IMAD.MOV.U32 R21, RZ, RZ, R6 ;  /* 0x000000ffff157224 */ /* 0x000fe200078e0006 */
[----:B------:R-:W4:Y:S01]  /*3b730*/  LDL.LU R29, [R1+0x6cb8] ;  /* 0x006cb800011d7983 */ /* 0x000f220000300800 */
[----:B------:R-:W2:Y:S03]  /*3b740*/  LDL.LU R6, [R1+0x6cb4] ;  /* 0x006cb40001067983 */ /* 0x000ea60000300800 */
[----:B------:R0:W-:Y:S02]  /*3b750*/  STL.64 [R1+0x6c80], R20 ;  /* 0x006c801401007387 */ /* 0x0001e40000100a00 */
[----:B0-----:R-:W-:Y:S02]  /*3b760*/  IMAD.MOV.U32 R20, RZ, RZ, R7 ;  /* 0x000000ffff147224 */ /* 0x001fe400078e0007 */
[----:B------:R-:W-:Y:S01]  /*3b770*/  IMAD.MOV.U32 R21, RZ, RZ, R28 ;  /* 0x000000ffff157224 */ /* 0x000fe200078e001c */
[----:B------:R-:W2:Y:S04]  /*3b780*/  LDL.LU R7, [R1+0x6cb0] ;  /* 0x006cb00001077983 */ /* 0x000ea80000300800 */
[----:B------:R3:W-:Y:S01]  /*3b790*/  STL.64 [R1+0x6c98], R20 ;  /* 0x006c981401007387 */ /* 0x0007e20000100a00 */
[----:B------:R-:W2:Y:S02]  /*3b7a0*/  LDL.LU.64 R24, [R1+0x900] ;  /* 0x0009000001187983 */ /* 0x000ea40000300a00 */
[----:B---3--:R-:W-:-:S02]  /*3b7b0*/  IMAD.MOV.U32 R20, RZ, RZ, R27 ;  /* 0x000000ffff147224 */ /* 0x008fc400078e001b */
[----:B------:R-:W3:Y:S04]  /*3b7c0*/  LDL.LU.64 R26, [R1+0x908] ;  /* 0x00090800011a7983 */ /* 0x000ee80000300a00 */
[----:B----4-:R-:W0:Y:S04]  /*3b7d0*/  LDSM.16.MT88.4 R12, [R29+0x380] ;  /* 0x000380001d0c783b */ /* 0x010e280000004200 */
[----:B---3--:R-:W-:Y:S01]  /*3b7e0*/  STL.64 [R1+0x6c08], R26 ;  /* 0x006c081a01007387 */ /* 0x008fe20000100a00 */
[----:B--2---:R1:W-:Y:S03]  /*3b7f0*/  STL.64 [R1+0x6c00], R24 ;  /* 0x006c001801007387 */ /* 0x0043e60000100a00 */
[----:B-1----:R-:W2:Y:S01]  /*3b800*/  LDL.LU.64 R24, [R1+0x910] ;  /* 0x0009100001187983 */ /* 0x002ea20000300a00 */
[----:B------:R-:W3:Y:S03]  /*3b810*/  LDL.LU.64 R26, [R1+0x918] ;  /* 0x00091800011a7983 */ /* 0x000ee60000300a00 */
        /* <DEDUP_REMOVED lines=19> */
[----:B------:R-:W3:Y:S02]  /*3b950*/  LDL.LU.64 R26, [R1+0xc38] ;  /* 0x000c3800011a7983 */ /* 0x000ee40000300a00 */
[----:B------:R-:W-:Y:S01]  /*3b960*/  IMAD.MOV.U32 R21, RZ, RZ, R3 ;  /* 0x000000ffff157224 */ /* 0x000fe200078e0003 */
[----:B---3--:R-:W-:Y:S01]  /*3b970*/  STL.64 [R1+0x6ca8], R26 ;  /* 0x006ca81a01007387 */ /* 0x008fe20000100a00 */
[----:B--2---:R1:W-:Y:S03]  /*3b980*/  STL.64 [R1+0x6ca0], R24 ;  /* 0x006ca01801007387 */ /* 0x0043e60000100a00 */
[----:B-1----:R-:W2:Y:S01]  /*3b990*/  LDL.LU.64 R24, [R1+0xc40] ;  /* 0x000c400001187983 */ /* 0x002ea20000300a00 */
[----:B------:R-:W2:Y:S02]  /*3b9a0*/  LDL.LU.64 R26, [R1+0xc48] ;  /* 0x000c4800011a7983 */ /* 0x000ea40000300a00 */
[----:B------:R-:W3:Y:S02]  /*3b9b0*/  LDL.LU.64 R8, [R1+0x840] ;  /* 0x0008400001087983 */ /* 0x000ee40000300a00 */
[----:B------:R-:W3:Y:S01]  /*3b9c0*/  LDL.LU.64 R10, [R1+0x848] ;  /* 0x00084800010a7983 */ /* 0x000ee20000300a00 */
[----:B------:R-:W-:Y:S01]  /*3b9d0*/  STL.64 [R1+0x6bb8], R6 ;  /* 0x006bb80601007387 */ /* 0x000fe20000100a00 */
[----:B------:R-:W-:Y:S02]  /*3b9e0*/  STL.64 [R1+0x6bb0], R4 ;  /* 0x006bb00401007387 */ /* 0x000fe40000100a00 */
[----:B0-----:R-:W-:Y:S02]  /*3b9f0*/  STL.64 [R1+0x6b48], R14 ;  /* 0x006b480e01007387 */ /* 0x001fe40000100a00 */
[----:B------:R0:W-:Y:S02]  /*3ba00*/  STL.64 [R1+0x6b40], R12 ;  /* 0x006b400c01007387 */ /* 0x0001e40000100a00 */
[----:B0-----:R-:W3:Y:S01]  /*3ba10*/  LDL.LU.64 R12, [R1+0x40] ;  /* 0x00004000010c7983 */ /* 0x001ee20000300a00 */
        /* <DEDUP_REMOVED lines=25> */
[----:B------:R-:W-:Y:S01]  /*3bbb0*/  STL.64 [R1+0x550], R20 ;  /* 0x0005501401007387 */ /* 0x000fe20000100a00 */
[----:B------:R0:W-:Y:S03]  /*3bbc0*/  STL.64 [R1+0x558], R22 ;  /* 0x0005581601007387 */ /* 0x0001e60000100a00 */
[----:B0-----:R-:W4:Y:S01]  /*3bbd0*/  LDL.LU.64 R22, [R1+0x6c50] ;  /* 0x006c500001167983 */ /* 0x001f220000300a00 */
[----:B------:R-:W4:Y:S02]  /*3bbe0*/  LDL.LU.64 R20, [R1+0x6c48] ;  /* 0x006c480001147983 */ /* 0x000f240000300a00 */
[----:B------:R-:W-:Y:S02]  /*3bbf0*/  IMAD.MOV.U32 R4, RZ, RZ, R2 ;  /* 0x000000ffff047224 */ /* 0x000fe400078e0002 */
[----:B------:R-:W-:-:S07]  /*3bc00*/  IMAD.MOV.U32 R5, RZ, RZ, R0 ;  /* 0x000000ffff057224 */ /* 0x000fce00078e0000 */
[C---:B----4-:R-:W-:Y:S01]  /*3bc10*/  HMMA.16816.F32 R4, R16.reuse, R4, R20 ;  /* 0x000000041004723c */ /* 0x050fe20000001814 */
[----:B------:R-:W2:Y:S11]  /*3bc20*/  LDL.LU.64 R20, [R1+0x6c40] ;  /* 0x006c400001147983 */ /* 0x000eb60000300a00 */
[----:B------:R-:W-:Y:S11]  /*3bc30*/  @!UPT UIADD3 URZ, URZ, URZ, URZ ;  /* 0x0000003f3f3ff290 */ /* 0x000ff6000fffe03f */
[----:B------:R0:W-:Y:S01]  /*3bc40*/  STL.64 [R1+0x540], R4 ;  /* 0x0005400401007387 */ /* 0x0001e20000100a00 */
[----:B------:R1:W-:Y:S03]  /*3bc50*/  STL.64 [R1+0x548], R6 ;  /* 0x0005480601007387 */ /* 0x0003e60000100a00 */
[----:B0-----:R-:W4:Y:S01]  /*3bc60*/  LDL.LU.64 R4, [R1+0xdf0] ;  /* 0x000df00001047983 */ /* 0x001f220000300a00 */
[----:B-1----:R-:W3:Y:S01]  /*3bc70*/  LDL.LU.64 R6, [R1+0xdf8] ;  /* 0x000df80001067983 */ /* 0x002ee20000300a00 */
[C---:B--2---:R-:W-:Y:S02]  /*3bc80*/  HMMA.16816.F32 R20, R16.reuse, R20, R24 ;  /* 0x000000141014723c */ /* 0x044fe40000001818 */
[----:B---3--:R-:W-:Y:S01]  /*3bc90*/  STL.64 [R1+0x6bd8], R6 ;  /* 0x006bd80601007387 */ /* 0x008fe20000100a00 */
[----:B----4-:R0:W-:Y:S03]  /*3bca0*/  STL.64 [R1+0x6bd0], R4 ;  /* 0x006bd00401007387 */ /* 0x0101e60000100a00 */
[----:B0-----:R-:W2:Y:S01]  /*3bcb0*/  LDL.LU.64 R4, [R1+0xe10] ;  /* 0x000e100001047983 */ /* 0x001ea20000300a00 */
[----:B------:R-:W2:Y:S02]  /*3bcc0*/  LDL.LU.64 R6, [R1+0xe18] ;  /* 0x000e180001067983 */ /* 0x000ea40000300a00 */
[----:B------:R-:W3:Y:S02]  /*3bcd0*/  LDL.LU.64 R26, [R1+0x6c38] ;  /* 0x006c3800011a7983 */ /* 0x000ee40000300a00 */
[----:B------:R-:W3:Y:S11]  /*3bce0*/  LDL.LU.64 R24, [R1+0x6c30] ;  /* 0x006c300001187983 */ /* 0x000ef60000300a00 */
[----:B------:R-:W-:Y:S01]  /*3bcf0*/  @!UPT UIADD3 URZ, URZ, URZ, URZ ;  /* 0x0000003f3f3ff290 */ /* 0x000fe2000fffe03f */
        /* <DEDUP_REMOVED lines=18> */
[----:B------:R-:W3:Y:S11]  /*3be20*/  LDL.LU.64 R24, [R1+0x6bf0] ;  /* 0x006bf00001187983 */ /* 0x000ef60000300a00 */
[----:B------:R-:W-:Y:S10]  /*3be30*/  @!UPT UIADD3 URZ, URZ, URZ, URZ ;  /* 0x0000003f3f3ff290 */ /* 0x000ff4000fffe03f */
[----:B------:R-:W-:Y:S01]  /*3be40*/  STL.64 [R1+0x500], R20 ;  /* 0x0005001401007387 */ /* 0x000fe20000100a00 */
[----:B------:R0:W-:Y:S03]  /*3be50*/  STL.64 [R1+0x508], R22 ;  /* 0x0005081601007387 */ /* 0x0001e60000100a00 */
[----:B0-----:R-:W2:Y:S01]  /*3be60*/  LDL.LU.64 R22, [R1+0x6be8] ;  /* 0x006be80001167983 */ /* 0x001ea20000300a00 */
[----:B------:R-:W2:Y:S01]  /*3be70*/  LDL.LU.64 R20, [R1+0x6be0] ;  /* 0x006be00001147983 */ /* 0x000ea20000300a00 */
[----:B------:R-:W-:Y:S01]  /*3be80*/  HMMA.16816.F32 R16, R16, R12, R8 ;  /* 0x0000000c1010723c */ /* 0x000fe20000001808 */
[----:B------:R-:W4:Y:S01]  /*3be90*/  LDL.LU.64 R8, [R1+0xde0] ;  /* 0x000de00001087983 */ /* 0x000f220000300a00 */
[----:B------:R-:W4:Y:S11]  /*3bea0*/  LDL.LU.64 R10, [R1+0xde8] ;  /* 0x000de800010a7983 */ /* 0x000f360000300a00 */
[----:B------:R-:W-:Y:S10]  /*3beb0*/  @!UPT UIADD3 URZ, URZ, URZ, URZ ;  /* 0x0000003f3f3ff290 */ /* 0x000ff4000fffe03f */
[----:B------:R0:W-:Y:S01]  /*3bec0*/  STL.64 [R1+0x230], R16 ;  /* 0x0002301001007387 */ /* 0x0001e20000100a00 */
[----:B------:R-:W-:Y:S03]  /*3bed0*/  STL.64 [R1+0x238], R18 ;  /* 0x0002381201007387 */ /* 0x000fe60000100a00 */
[----:B0-----:R-:W4:Y:S01]  /*3bee0*/  LDL.LU.64 R16, [R1+0x30] ;  /* 0x0000300001107983 */ /* 0x001f220000300a00 */
[----:B------:R-:W-:Y:S02]  /*3bef0*/  STL [R1+0x6b54], R12 ;  /* 0x006b540c01007387 */ /* 0x000fe40000100800 */
[----:B------:R0:W-:Y:S02]  /*3bf00*/  STL [R1+0x6b50], R13 ;  /* 0x006b500d01007387 */ /* 0x0001e40000100800 */
[----:B0-----:R-:W4:Y:S01]  /*3bf10*/  LDL.LU.64 R12, [R1+0xe00] ;  /* 0x000e0000010c7983 */ /* 0x001f220000300a00 */
[----:B------:R-:W4:Y:S02]  /*3bf20*/  LDL.LU.64 R14, [R1+0xe08] ;  /* 0x000e0800010e7983 */ /* 0x000f240000300a00 */
[----:B---3--:R-:W-:-:S02]  /*3bf30*/  IMAD.MOV.U32 R28, RZ, RZ, R24 ;  /* 0x000000ffff1c7224 */ /* 0x008fc400078e0018 */
[----:B------:R-:W-:Y:S01]  /*3bf40*/  IMAD.MOV.U32 R3, RZ, RZ, R25 ;  /* 0x000000ffff037224 */ /* 0x000fe200078e0019 */
[C---:B--2---:R-:W-:Y:S11]  /*3bf50*/  HMMA.16816.F32 R4, R20.reuse, R24, R4 ;  /* 0x000000181404723c */ /* 0x044ff60000001804 */
[----:B------:R-:W-:Y:S11]  /*3bf60*/  @!UPT UIADD3 URZ, URZ, URZ, URZ ;  /* 0x0000003f3f3ff290 */ /* 0x000ff6000fffe03f */
[----:B------:R-:W-:Y:S01]  /*3bf70*/  @!UPT UIADD3 URZ, URZ, URZ, URZ ;  /* 0x0000003f3f3ff290 */ /* 0x000fe2000fffe03f */
[----:B------:R-:W-:Y:S01]  /*3bf80*/  STL.64 [R1+0x220], R4 ;  /* 0x0002200401007387 */ /* 0x000fe20000100a00 */
[----:B------:R0:W-:Y:S03]  /*3bf90*/  STL.64 [R1+0x228], R6 ;  /* 0x0002280601007387 */ /* 0x0001e60000100a00 */
[----:B0-----:R-:W2:Y:S01]  /*3bfa0*/  LDL.LU.64 R6, [R1+0x6bd8] ;  /* 0x006bd80001067983 */ /* 0x001ea20000300a00 */
[----:B------:R-:W2:Y:S02]  /*3bfb0*/  LDL.LU.64 R4, [R1+0x6bd0] ;  /* 0x006bd00001047983 */ /* 0x000ea40000300a00 */
[----:B------:R-:W4:Y:S02]  /*3bfc0*/  LDL.LU.64 R24, [R1+0x6bc8] ;  /* 0x006bc80001187983 */ /* 0x000f240000300a00 */
[C---:B----4-:R-:W-:Y:S11]  /*3bfd0*/  HMMA.16816.F32 R12, R20.reuse, R24, R12 ;  /* 0x00000018140c723c */ /* 0x050ff6000000180c */
[----:B------:R-:W-:Y:S11]  /*3bfe0*/  @!UPT UIADD3 URZ, URZ, URZ, URZ ;  /* 0x0000003f3f3ff290 */ /* 0x000ff6000fffe03f */
[----:B------:R-:W-:Y:S01]  /*3bff0*/  @!UPT UIADD3 URZ, URZ, URZ, URZ ;  /* 0x0000003f3f3ff290 */ /* 0x000fe2000fffe03f */
[----:B------:R-:W-:Y:S01]  /*3c000*/  STL.64 [R1+0x210], R12 ;  /* 0x0002100c01007387 */ /* 0x000fe20000100a00 */
[----:B------:R0:W-:Y:S02]  /*3c010*/  STL.64 [R1+0x218], R14 ;  /* 0x0002180e01007387 */ /* 0x0001e40000100a00 */
[----:B0-----:R-:W-:Y:S02]  /*3c020*/  IMAD.MOV.U32 R15, RZ, RZ, R24 ;  /* 0x000000ffff0f7224 */ /* 0x001fe400078e0018 */
[----:B------:R-:W-:Y:S02]  /*3c030*/  IMAD.MOV.U32 R14, RZ, RZ, R25 ;  /* 0x000000ffff0e7224 */ /* 0x000fe400078e0019 */
[----:B------:R-:W2:Y:S02]  /*3c040*/  LDL.LU.64 R24, [R1+0x6bc0] ;  /* 0x006bc00001187983 */ /* 0x000ea40000300a00 */
[----:B--2---:R-:W-:Y:S01]  /*3c050*/  HMMA.16816.F32 R4, R20, R24, R4 ;  /* 0x000000181404723c */ /* 0x004fe20000001804 */
[----:B------:R-:W-:-:S02]  /*3c060*/  IMAD.MOV.U32 R12, RZ, RZ, R24 ;  /* 0x000000ffff0c7224 */ /* 0x000fc400078e0018 */
[----:B------:R-:W-:Y:S11]  /*3c070*/  IMAD.MOV.U32 R13, RZ, RZ, R25 ;  /* 0x000000ffff0d7224 */ /* 0x000ff600078e0019 */
[----:B------:R-:W-:Y:S09]  /*3c080*/  @!UPT UIADD3 URZ, URZ, URZ, URZ ;  /* 0x0000003f3f3ff290 */ /* 0x000ff2000fffe03f */
[----:B------:R-:W-:Y:S01]  /*3c090*/  STL.64 [R1+0x200], R4 ;  /* 0x0002000401007387 */ /* 0x000fe20000100a00 */
[----:B------:R0:W-:Y:S03]  /*3c0a0*/  STL.64 [R1+0x208], R6 ;  /* 0x0002080601007387 */ /* 0x0001e60000100a00 */
[----:B0-----:R-:W2:Y:S01]  /*3c0b0*/  LDL.LU.64 R6, [R1+0x6bb8] ;  /* 0x006bb80001067983 */ /* 0x001ea20000300a00 */
[----:B------:R-:W3:Y:S02]  /*3c0c0*/  LDL.LU.64 R4, [R1+0x6bb0] ;  /* 0x006bb00001047983 */ /* 0x000ee40000300a00 */
[----:B------:R-:W4:Y:S02]  /*3c0d0*/  LDL.LU R26, [R1+0x6ba8] ;  /* 0x006ba800011a7983 */ /* 0x000f240000300800 */
[----:B------:R-:W2:Y:S01]  /*3c0e0*/  LDL.LU.64 R24, [R1+0x6ba0] ;  /* 0x006ba00001187983 */ /* 0x000ea20000300a00 */
[----:B------:R-:W-:Y:S01]  /*3c0f0*/  STL.64 [R1+0x6b60], R14 ;  /* 0x006b600e01007387 */ /* 0x000fe20000100a00 */
[----:B------:R0:W-:Y:S03]  /*3c100*/  STL.64 [R1+0x6b58], R12 ;  /* 0x006b580c01007387 */ /* 0x0001e60000100a00 */
[----:B0-----:R-:W3:Y:S01]  /*3c110*/  LDL.LU.64 R12, [R1+0xbf0] ;  /* 0x000bf000010c7983 */ /* 0x001ee20000300a00 */
[----:B------:R-:W3:Y:S01]  /*3c120*/  LDL.LU.64 R14, [R1+0xbf8] ;  /* 0x000bf800010e7983 */ /* 0x000ee20000300a00 */
[C---:B--2---:R-:W-:Y:S11]  /*3c130*/  HMMA.16816.F32 R8, R20.reuse, R24, R8 ;  /* 0x000000181408723c */ /* 0x044ff60000001808 */
[----:B------:R-:W-:Y:S11]  /*3c140*/  @!UPT UIADD3 URZ, URZ, URZ, URZ ;  /* 0x0000003f3f3ff290 */ /* 0x000ff6000fffe03f */
[----:B------:R-:W-:Y:S01]  /*3c150*/  @!UPT UIADD3 URZ, URZ, URZ, URZ ;  /* 0x0000003f3f3ff290 */ /* 0x000fe2000fffe03f */
[----:B------:R-:W-:Y:S01]  /*3c160*/  STL.64 [R1+0x1f0], R8 ;  /* 0x0001f00801007387 */ /* 0x000fe20000100a00 */
[----:B------:R0:W-:Y:S03]  /*3c170*/  STL.64 [R1+0x1f8], R10 ;  /* 0x0001f80a01007387 */ /* 0x0001e60000100a00 */
[----:B0-----:R-:W2:Y:S01]  /*3c180*/  LDL.LU.64 R10, [R1+0x6b98] ;  /* 0x006b9800010a7983 */ /* 0x001ea20000300a00 */
[----:B------:R-:W2:Y:S02]  /*3c190*/  LDL.LU.64 R8, [R1+0x6b90] ;  /* 0x006b900001087983 */ /* 0x000ea40000300a00 */
[----:B----4-:R-:W-:Y:S02]  /*3c1a0*/  STL [R1+0x6b88], R26 ;  /* 0x006b881a01007387 */ /* 0x010fe40000100800 */
[----:B------:R0:W-:Y:S02]  /*3c1b0*/  STL.64 [R1+0x6b80], R24 ;  /* 0x006b801801007387 */ /* 0x0001e40000100a00 */
[----:B0-----:R-:W2:Y:S01]  /*3c1c0*/  LDL.LU.64 R24, [R1+0xc10] ;  /* 0x000c100001187983 */ /* 0x001ea20000300a00 */
[----:B------:R-:W2:Y:S02]  /*3c1d0*/  LDL.LU.64 R26, [R1+0xc18] ;  /* 0x000c1800011a7983 */ /* 0x000ea40000300a00 */
[C---:B--2---:R-:W-:Y:S11]  /*3c1e0*/  HMMA.16816.F32 R24, R20.reuse, R8, R24 ;  /* 0x000000081418723c */ /* 0x044ff60000001818 */
[----:B------:R-:W-:Y:S11]  /*3c1f0*/  @!UPT UIADD3 URZ, URZ, URZ, URZ ;  /* 0x0000003f3f3ff290 */ /* 0x000ff6000fffe03f */
[----:B------:R-:W-:Y:S01]  /*3c200*/  @!UPT UIADD3 URZ, URZ, URZ, URZ ;  /* 0x0000003f3f3ff290 */ /* 0x000fe2000fffe03f */
[----:B------:R0:W-:Y:S01]  /*3c210*/  STL.64 [R1+0x1e0], R24 ;  /* 0x0001e01801007387 */ /* 0x0001e20000100a00 */
[----:B------:R1:W-:Y:S03]  /*3c220*/  STL.64 [R1+0x1e8], R26 ;  /* 0x0001e81a01007387 */ /* 0x0003e60000100a00 */
[----:B0-----:R-:W2:Y:S01]  /*3c230*/  LDL.LU.64 R24, [R1+0xc00] ;  /* 0x000c000001187983 */ /* 0x001ea20000300a00 */
[----:B-1----:R-:W2:Y:S02]  /*3c240*/  LDL.LU.64 R26, [R1+0xc08] ;  /* 0x000c0800011a7983 */ /* 0x002ea40000300a00 */
[----:B------:R-:W-:Y:S02]  /*3c250*/  STL.64 [R1+0x6af8], R10 ;  /* 0x006af80a01007387 */ /* 0x000fe40000100a00 */
[----:B------:R0:W-:Y:S02]  /*3c260*/  STL.64 [R1+0x6af0], R8 ;  /* 0x006af00801007387 */ /* 0x0001e40000100a00 */
[----:B0-----:R-:W4:Y:S01]  /*3c270*/  LDL.LU.64 R8, [R1+0xa0] ;  /* 0x0000a00001087983 */ /* 0x001f220000300a00 */
[----:B---3--:R-:W-:Y:S03]  /*3c280*/  HMMA.16816.F32 R12, R20, R4, R12 ;  /* 0x00000004140c723c */ /* 0x008fe6000000180c */
[----:B----4-:R0:W-:Y:S04]  /*3c290*/  STL.64 [R1+0x6b70], R8 ;  /* 0x006b700801007387 */ /* 0x0101e80000100a00 */
[----:B0-----:R-:W3:Y:S04]  /*3c2a0*/  LDL.LU.64 R8, [R1+0xb0] ;  /* 0x0000b00001087983 */ /* 0x001ee80000300a00 */
[----:B---3--:R0:W-:Y:S04]  /*3c2b0*/  STL.64 [R1+0x6b78], R8 ;  /* 0x006b780801007387 */ /* 0x0081e80000100a00 */
[----:B0-----:R-:W2:Y:S08]  /*3c2c0*/  LDL.LU.64 R8, [R1+0xc0] ;  /* 0x0000c00001087983 */ /* 0x001eb00000300a00 */
[----:B------:R0:W-:Y:S02]  /*3c2d0*/  STL.64 [R1+0x1d0], R12 ;  /* 0x0001d00c01007387 */ /* 0x0001e40000100a00 */
[----:B------:R-:W-:Y:S01]  /*3c2e0*/  STL.64 [R1+0x1d8], R14 ;  /* 0x0001d80e01007387 */ /* 0x000fe20000100a00 */
[----:B0-----:R-:W3:Y:S04]  /*3c2f0*/  LDL.LU.64 R12, [R1+0x80] ;  /* 0x00008000010c7983 */ /* 0x001ee80000300a00 */
[----:B---3--:R0:W-:Y:S04]  /*3c300*/  STL.64 [R1+0x6b68], R12 ;  /* 0x006b680c01007387 */ /* 0x0081e80000100a00 */
[----:B0-----:R-:W3:Y:S01]  /*3c310*/  LDL.LU.64 R12, [R1+0x90] ;  /* 0x00009000010c7983 */ /* 0x001ee20000300a00 */
[----:B------:R-:W-:Y:S02]  /*3c320*/  STL.64 [R1+0x6ae8], R6 ;  /* 0x006ae80601007387 */ /* 0x000fe40000100a00 */
[----:B------:R0:W-:Y:S02]  /*3c330*/  STL.64 [R1+0x6ae0], R4 ;  /* 0x006ae00401007387 */ /* 0x0001e40000100a00 */
[----:B0-----:R-:W4:Y:S01]  /*3c340*/  LDL.LU.64 R4, [R1+0xbe0] ;  /* 0x000be00001047983 */ /* 0x001f220000300a00 */
[----:B------:R-:W4:Y:S02]  /*3c350*/  LDL.LU.64 R6, [R1+0xbe8] ;  /* 0x000be80001067983 */ /* 0x000f240000300a00 */
[----:B------:R-:W-:-:S02]  /*3c360*/  IMAD.MOV.U32 R2, RZ, RZ, R16 ;  /* 0x000000ffff027224 */ /* 0x000fc400078e0010 */
[----:B------:R-:W-:Y:S01]  /*3c370*/  IMAD.MOV.U32 R0, RZ, RZ, R17 ;  /* 0x000000ffff007224 */ /* 0x000fe200078e0011 */
[C---:B--2---:R-:W-:Y:S08]  /*3c380*/  HMMA.16816.F32 R24, R20.reuse, R8, R24 ;  /* 0x000000081418723c */ /* 0x044ff00000001818 */
[----:B----4-:R-:W-:Y:S01]  /*3c390*/  HMMA.16816.F32 R4, R20, R16, R4 ;  /* 0x000000101404723c */ /* 0x010fe20000001804 */
[----:B------:R0:W1:Y:S02]  /*3c3a0*/  LDSM.16.MT88.4 R16, [R29+0x4000] ;  /* 0x004000001d10783b */ /* 0x0000640000004200 */
[----:B0-----:R-:W-:Y:S11]  /*3c3b0*/  IMAD.MOV.U32 R29, RZ, RZ, R9 ;  /* 0x000000ffff1d7224 */ /* 0x001ff600078e0009 */
[----:B------:R-:W-:Y:S09]  /*3c3c0*/  @!UPT UIADD3 URZ, URZ, URZ, URZ ;  /* 0x0000003f3f3ff290 */ /* 0x000ff2000fffe03f */
[----:B------:R0:W-:Y:S01]  /*3c3d0*/  STL.64 [R1+0x1c0], R4 ;  /* 0x0001c00401007387 */ /* 0x0001e20000100a00 */
[----:B------:R-:W-:Y:S03]  /*3c3e0*/  STL.64 [R1+0x1c8], R6 ;  /* 0x0001c80601007387 */ /* 0x000fe60000100a00 */
[----:B0-----:R-:W2:Y:S04]  /*3c3f0*/  LDL.LU.64 R4, [R1+0x70] ;  /* 0x0000700001047983 */ /* 0x001ea80000300a00 */
[----:B-1----:R-:W-:Y:S01]  /*3c400*/  STL.64 [R1+0x69e0], R18 ;  /* 0x0069e01201007387 */ /* 0x002fe20000100a00 */
[----:B------:R0:W-:Y:S03]  /*3c410*/  STL.64 [R1+0x69d8], R16 ;  /* 0x0069d81001007387 */ /* 0x0001e60000100a00 */
[----:B0-----:R-:W4:Y:S01]  /*3c420*/  LDL.LU.64 R16, [R1+0x9f0] ;  /* 0x0009f00001107983 */ /* 0x001f220000300a00 */
[----:B------:R-:W4:Y:S02]  /*3c430*/  LDL.LU.64 R18, [R1+0x9f8] ;  /* 0x0009f80001127983 */ /* 0x000f240000300a00 */
[----:B------:R-:W-:Y:S02]  /*3c440*/  STL.64 [R1+0x1b0], R24 ;  /* 0x0001b01801007387 */ /* 0x000fe40000100a00 */
[----:B------:R0:W-:Y:S02]  /*3c450*/  STL.64 [R1+0x1b8], R26 ;  /* 0x0001b81a01007387 */ /* 0x0001e40000100a00 */
[----:B0-----:R-:W2:Y:S01]  /*3c460*/  LDL.LU R26, [R1+0x6b88] ;  /* 0x006b8800011a7983 */ /* 0x001ea20000300800 */
[----:B------:R-:W2:Y:S02]  /*3c470*/  LDL.LU.64 R24, [R1+0x6b80] ;  /* 0x006b800001187983 */ /* 0x000ea40000300a00 */
[----:B------:R-:W-:-:S02]  /*3c480*/  IMAD.MOV.U32 R27, RZ, RZ, R8 ;  /* 0x000000ffff1b7224 */ /* 0x000fc400078e0008 */
[----:B------:R-:W4:Y:S02]  /*3c490*/  LDL.LU.64 R8, [R1+0x6b78] ;  /* 0x006b780001087983 */ /* 0x000f240000300a00 */
[C---:B----4-:R-:W-:Y:S02]  /*3c4a0*/  HMMA.16816.F32 R16, R20.reuse, R8, R16 ;  /* 0x000000081410723c */ /* 0x050fe40000001810 */
[----:B--2---:R-:W-:Y:S01]  /*3c4b0*/  STL.64 [R1+0x6b08], R26 ;  /* 0x006b081a01007387 */ /* 0x004fe20000100a00 */
[----:B------:R0:W-:Y:S03]  /*3c4c0*/  STL.64 [R1+0x6b00], R24 ;  /* 0x006b001801007387 */ /* 0x0001e60000100a00 */
[----:B0-----:R-:W2:Y:S11]  /*3c4d0*/  LDL.LU.64 R24, [R1+0x60] ;  /* 0x0000600001187983 */ /* 0x001eb60000300a00 */
[----:B------:R-:W-:Y:S06]  /*3c4e0*/  @!UPT UIADD3 URZ, URZ, URZ, URZ ;  /* 0x0000003f3f3ff290 */ /* 0x000fec000fffe03f */
[----:B------:R0:W-:Y:S01]  /*3c4f0*/  STL.64 [R1+0x1a0], R16 ;  /* 0x0001a01001007387 */ /* 0x0001e20000100a00 */
[----:B------:R-:W-:Y:S02]  /*3c500*/  STL.64 [R1+0x1a8], R18 ;  /* 0x0001a81201007387 */ /* 0x000fe40000100a00 */
[----:B0-----:R-:W-:Y:S02]  /*3c510*/  IMAD.MOV.U32 R16, RZ, RZ, R9 ;  /* 0x000000ffff107224 */ /* 0x001fe400078e0009 */
[----:B------:R-:W-:Y:S02]  /*3c520*/  IMAD.MOV.U32 R17, RZ, RZ, R8 ;  /* 0x000000ffff117224 */ /* 0x000fe400078e0008 */
[----:B------:R-:W4:Y:S01]  /*3c530*/  LDL.LU.64 R8, [R1+0x6b70] ;  /* 0x006b700001087983 */ /* 0x000f220000300a00 */
[----:B------:R-:W-:Y:S02]  /*3c540*/  STL [R1+0x6a94], R16 ;  /* 0x006a941001007387 */ /* 0x000fe40000100800 */
[----:B------:R0:W-:Y:S02]  /*3c550*/  STL [R1+0x6a90], R17 ;  /* 0x006a901101007387 */ /* 0x0001e40000100800 */
[----:B0-----:R-:W4:Y:S01]  /*3c560*/  LDL.LU.64 R16, [R1+0x9e0] ;  /* 0x0009e00001107983 */ /* 0x001f220000300a00 */
        /* <DEDUP_REMOVED lines=8> */
[----:B------:R-:W4:Y:S01]  /*3c5f0*/  LDL.LU.64 R8, [R1+0x50] ;  /* 0x0000500001087983 */ /* 0x000f220000300a00 */
[----:B------:R-:W-:Y:S02]  /*3c600*/  STL [R1+0x6a9c], R18 ;  /* 0x006a9c1201007387 */ /* 0x000fe40000100800 */
[----:B------:R0:W-:Y:S02]  /*3c610*/  STL [R1+0x6a98], R19 ;  /* 0x006a981301007387 */ /* 0x0001e40000100800 */
[----:B------:R-:W3:Y:S01]  /*3c620*/  LDL.LU.64 R16, [R1+0x9c0] ;  /* 0x0009c00001107983 */ /* 0x000ee20000300a00 */
[----:B0-----:R-:W3:Y:S02]  /*3c630*/  LDL.LU.64 R18, [R1+0x9c8] ;  /* 0x0009c80001127983 */ /* 0x001ee40000300a00 */
[C---:B---3--:R-:W-:Y:S11]  /*3c640*/  HMMA.16816.F32 R16, R20.reuse, R12, R16 ;  /* 0x0000000c1410723c */ /* 0x048ff60000001810 */
[----:B------:R-:W-:Y:S11]  /*3c650*/  @!UPT UIADD3 URZ, URZ, URZ, URZ ;  /* 0x0000003f3f3ff290 */ /* 0x000ff6000fffe03f */
[----:B------:R-:W-:Y:S01]  /*3c660*/  @!UPT UIADD3 URZ, URZ, URZ, URZ ;  /* 0x0000003f3f3ff290 */ /* 0x000fe2000fffe03f */
[----:B------:R0:W-:Y:S01]  /*3c670*/  STL.64 [R1+0x180], R16 ;  /* 0x0001801001007387 */ /* 0x0001e20000100a00 */
[----:B------:R-:W-:Y:S02]  /*3c680*/  STL.64 [R1+0x188], R18 ;  /* 0x0001881201007387 */ /* 0x000fe40000100a00 */
[----:B0-----:R-:W-:Y:S02]  /*3c690*/  IMAD.MOV.U32 R17, RZ, RZ, R13 ;  /* 0x000000ffff117224 */ /* 0x001fe400078e000d */
[----:B------:R-:W-:Y:S02]  /*3c6a0*/  IMAD.MOV.U32 R16, RZ, RZ, R12 ;  /* 0x000000ffff107224 */ /* 0x000fe400078e000c */
[----:B------:R-:W3:Y:S01]  /*3c6b0*/  LDL.LU.64 R12, [R1+0x6b68] ;  /* 0x006b6800010c7983 */ /* 0x000ee20000300a00 */
[----:B------:R-:W-:Y:S02]  /*3c6c0*/  STL [R1+0x6aa4], R17 ;  /* 0x006aa41101007387 */ /* 0x000fe40000100800 */
[----:B------:R0:W-:Y:S02]  /*3c6d0*/  STL [R1+0x6aa0], R16 ;  /* 0x006aa01001007387 */ /* 0x0001e40000100800 */
[----:B0-----:R-:W3:Y:S01]  /*3c6e0*/  LDL.LU.64 R16, [R1+0x9b0] ;  /* 0x0009b00001107983 */ /* 0x001ee20000300a00 */
[----:B------:R-:W3:Y:S02]  /*3c6f0*/  LDL.LU.64 R18, [R1+0x9b8] ;  /* 0x0009b80001127983 */ /* 0x000ee40000300a00 */
[C---:B---3--:R-:W-:Y:S11]  /*3c700*/  HMMA.16816.F32 R16, R20.reuse, R12, R16 ;  /* 0x0000000c1410723c */ /* 0x048ff60000001810 */
[----:B------:R-:W-:Y:S11]  /*3c710*/  @!UPT UIADD3 URZ, URZ, URZ, URZ ;  /* 0x0000003f3f3ff290 */ /* 0x000ff6000fffe03f */
[----:B------:R-:W-:Y:S01]  /*3c720*/  @!UPT UIADD3 URZ, URZ, URZ, URZ ;  /* 0x0000003f3f3ff290 */ /* 0x000fe2000fffe03f */
[----:B------:R-:W-:Y:S01]  /*3c730*/  STL.64 [R1+0x170], R16 ;  /* 0x0001701001007387 */ /* 0x000fe20000100a00 */
[----:B------:R0:W-:Y:S02]  /*3c740*/  STL.64 [R1+0x178], R18 ;  /* 0x0001781201007387 */ /* 0x0001e40000100a00 */
[----:B------:R-:W3:Y:S02]  /*3c750*/  LDL.LU.64 R14, [R1+0x6b60] ;  /* 0x006b6000010e7983 */ /* 0x000ee40000300a00 */
[----:B0-----:R-:W-:Y:S02]  /*3c760*/  IMAD.MOV.U32 R19, RZ, RZ, R13 ;  /* 0x000000ffff137224 */ /* 0x001fe400078e000d */
[----:B------:R-:W-:Y:S02]  /*3c770*/  IMAD.MOV.U32 R18, RZ, RZ, R12 ;  /* 0x000000ffff127224 */ /* 0x000fe400078e000c */
[----:B------:R-:W2:Y:S01]  /*3c780*/  LDL.LU.64 R12, [R1+0x6b58] ;  /* 0x006b5800010c7983 */ /* 0x000ea20000300a00 */
[----:B------:R-:W-:Y:S02]  /*3c790*/  STL [R1+0x6aac], R19 ;  /* 0x006aac1301007387 */ /* 0x000fe40000100800 */
[----:B------:R0:W-:Y:S02]  /*3c7a0*/  STL [R1+0x6aa8], R18 ;  /* 0x006aa81201007387 */ /* 0x0001e40000100800 */
[----:B------:R-:W2:Y:S01]  /*3c7b0*/  LDL.LU.64 R16, [R1+0x8f0] ;  /* 0x0008f00001107983 */ /* 0x000ea20000300a00 */
[----:B0-----:R-:W2:Y:S02]  /*3c7c0*/  LDL.LU.64 R18, [R1+0x8f8] ;  /* 0x0008f80001127983 */ /* 0x001ea40000300a00 */
[C---:B--2---:R-:W-:Y:S11]  /*3c7d0*/  HMMA.16816.F32 R16, R20.reuse, R4, R16 ;  /* 0x000000041410723c */ /* 0x044ff60000001810 */
[----:B------:R-:W-:Y:S11]  /*3c7e0*/  @!UPT UIADD3 URZ, URZ, URZ, URZ ;  /* 0x0000003f3f3ff290 */ /* 0x000ff6000fffe03f */
[----:B------:R-:W-:Y:S01]  /*3c7f0*/  @!UPT UIADD3 URZ, URZ, URZ, URZ ;  /* 0x0000003f3f3ff290 */ /* 0x000fe2000fffe03f */
[----:B------:R0:W-:Y:S01]  /*3c800*/  STL.64 [R1+0x160], R16 ;  /* 0x0001601001007387 */ /* 0x0001e20000100a00 */
[----:B------:R-:W-:Y:S02]  /*3c810*/  STL.64 [R1+0x168], R18 ;  /* 0x0001681201007387 */ /* 0x000fe40000100a00 */
[----:B0-----:R-:W-:Y:S02]  /*3c820*/  IMAD.MOV.U32 R16, RZ, RZ, R5 ;  /* 0x000000ffff107224 */ /* 0x001fe400078e0005 */
[----:B------:R-:W-:Y:S02]  /*3c830*/  IMAD.MOV.U32 R17, RZ, RZ, R4 ;  /* 0x000000ffff117224 */ /* 0x000fe400078e0004 */
[----:B------:R-:W2:Y:S01]  /*3c840*/  LDL.LU.64 R4, [R1+0x830] ;  /* 0x0008300001047983 */ /* 0x000ea20000300a00 */
[----:B------:R-:W2:Y:S02]  /*3c850*/  LDL.LU.64 R6, [R1+0x838] ;  /* 0x0008380001067983 */ /* 0x000ea40000300a00 */
[----:B------:R-:W-:Y:S02]  /*3c860*/  STL [R1+0x6ab4], R16 ;  /* 0x006ab41001007387 */ /* 0x000fe40000100800 */
[----:B------:R0:W-:Y:S02]  /*3c870*/  STL [R1+0x6ab0], R17 ;  /* 0x006ab01101007387 */ /* 0x0001e40000100800 */
[----:B0-----:R-:W2:Y:S01]  /*3c880*/  LDL.LU.64 R16, [R1+0x8e0] ;  /* 0x0008e00001107983 */ /* 0x001ea20000300a00 */
[----:B------:R-:W2:Y:S02]  /*3c890*/  LDL.LU.64 R18, [R1+0x8e8] ;  /* 0x0008e80001127983 */ /* 0x000ea40000300a00 */
[----:B--2---:R-:W-:Y:S11]  /*3c8a0*/  HMMA.16816.F32 R16, R20, R24, R16 ;  /* 0x000000181410723c */ /* 0x004ff60000001810 */
[----:B------:R-:W-:Y:S11]  /*3c8b0*/  @!UPT UIADD3 URZ, URZ, URZ, URZ ;  /* 0x0000003f3f3ff290 */ /* 0x000ff6000fffe03f */
[----:B------:R-:W-:Y:S01]  /*3c8c0*/  @!UPT UIADD3 URZ, URZ, URZ, URZ ;  /* 0x0000003f3f3ff290 */ /* 0x000fe2000fffe03f */
[----:B------:R-:W-:Y:S01]  /*3c8d0*/  STL.64 [R1+0x150], R16 ;  /* 0x0001501001007387 */ /* 0x000fe20000100a00 */
[----:B------:R0:W-:Y:S02]  /*3c8e0*/  STL.64 [R1+0x158], R18 ;  /* 0x0001581201007387 */ /* 0x0001e40000100a00 */
[----:B0-----:R-:W-:Y:S02]  /*3c8f0*/  IMAD.MOV.U32 R19, RZ, RZ, R24 ;  /* 0x000000ffff137224 */ /* 0x001fe400078e0018 */
[----:B------:R-:W-:Y:S02]  /*3c900*/  IMAD.MOV.U32 R18, RZ, RZ, R25 ;  /* 0x000000ffff127224 */ /* 0x000fe400078e0019 */
[----:B------:R-:W-:Y:S02]  /*3c910*/  IMAD.MOV.U32 R24, RZ, RZ, R12 ;  /* 0x000000ffff187224 */ /* 0x000fe400078e000c */
[----:B------:R-:W-:Y:S01]  /*3c920*/  IMAD.MOV.U32 R25, RZ, RZ, R13 ;  /* 0x000000ffff197224 */ /* 0x000fe200078e000d */
[----:B------:R-:W2:Y:S01]  /*3c930*/  LDL.LU R12, [R1+0x6b54] ;  /* 0x006b5400010c7983 */ /* 0x000ea20000300800 */
[----:B------:R-:W2:Y:S03]  /*3c940*/  LDL.LU R13, [R1+0x6b50] ;  /* 0x006b5000010d7983 */ /* 0x000ea60000300800 */
[----:B------:R3:W-:Y:S02]  /*3c950*/  STL.64 [R1+0x6b20], R24 ;  /* 0x006b201801007387 */ /* 0x0007e40000100a00 */
[----:B---3--:R-:W-:-:S02]  /*3c960*/  IMAD.MOV.U32 R24, RZ, RZ, R15 ;  /* 0x000000ffff187224 */ /* 0x008fc400078e000f */
[----:B------:R-:W-:-:S05]  /*3c970*/  IMAD.MOV.U32 R25, RZ, RZ, R14 ;  /* 0x000000ffff197224 */ /* 0x000fca00078e000e */
[----:B------:R0:W-:Y:S04]  /*3c980*/  STL.64 [R1+0x6b38], R24 ;  /* 0x006b381801007387 */ /* 0x0001e80000100a00 */
[----:B0-----:R-:W3:Y:S01]  /*3c990*/  LDL.LU.64 R24, [R1+0x8d0] ;  /* 0x0008d00001187983 */ /* 0x001ee20000300a00 */
[----:B------:R-:W3:Y:S02]  /*3c9a0*/  LDL.LU.64 R26, [R1+0x8d8] ;  /* 0x0008d800011a7983 */ /* 0x000ee40000300a00 */
[----:B------:R0:W-:Y:S02]  /*3c9b0*/  STL [R1+0x6abc], R18 ;  /* 0x006abc1201007387 */ /* 0x0001e40000100800 */
[----:B------:R1:W-:Y:S02]  /*3c9c0*/  STL [R1+0x6ab8], R19 ;  /* 0x006ab81301007387 */ /* 0x0003e40000100800 */
[----:B----4-:R-:W-:-:S02]  /*3c9d0*/  IMAD.MOV.U32 R16, RZ, RZ, R8 ;  /* 0x000000ffff107224 */ /* 0x010fc400078e0008 */
[----:B------:R-:W-:Y:S01]  /*3c9e0*/  IMAD.MOV.U32 R17, RZ, RZ, R9 ;  /* 0x000000ffff117224 */ /* 0x000fe200078e0009 */
[----:B--2---:R-:W-:Y:S01]  /*3c9f0*/  HMMA.16816.F32 R4, R20, R12, R4 ;  /* 0x0000000c1404723c */ /* 0x004fe20000001804 */
[----:B0-----:R-:W-:Y:S02]  /*3ca00*/  IMAD.MOV.U32 R18, RZ, RZ, R12 ;  /* 0x000000ffff127224 */ /* 0x001fe400078e000c */
[----:B-1----:R-:W-:-:S05]  /*3ca10*/  IMAD.MOV.U32 R19, RZ, RZ, R13 ;  /* 0x000000ffff137224 */ /* 0x002fca00078e000d */
[----:B---3--:R-:W-:Y:S11]  /*3ca20*/  HMMA.16816.F32 R24, R20, R8, R24 ;  /* 0x000000081418723c */ /* 0x008ff60000001818 */
[----:B------:R-:W-:Y:S11]  /*3ca30*/  @!UPT UIADD3 URZ, URZ, URZ, URZ ;  /* 0x0000003f3f3ff290 */ /* 0x000ff6000fffe03f */
[----:B------:R-:W-:Y:S01]  /*3ca40*/  @!UPT UIADD3 URZ, URZ, URZ, URZ ;  /* 0x0000003f3f3ff290 */ /* 0x000fe2000fffe03f */
[----:B------:R0:W-:Y:S01]  /*3ca50*/  STL.64 [R1+0x140], R24 ;  /* 0x0001401801007387 */ /* 0x0001e20000100a00 */
[----:B------:R1:W-:Y:S02]  /*3ca60*/  STL.64 [R1+0x148], R26 ;  /* 0x0001481a01007387 */ /* 0x0003e40000100a00 */
[----:B------:R-:W-:Y:S02]  /*3ca70*/  STL.64 [R1+0x130], R4 ;  /* 0x0001300401007387 */ /* 0x000fe40000100a00 */
[----:B------:R-:W-:Y:S01]  /*3ca80*/  STL.64 [R1+0x138], R6 ;  /* 0x0001380601007387 */ /* 0x000fe20000100a00 */
[----:B------:R-:W2:Y:S01]  /*3ca90*/  LDL.LU.64 R14, [R1+0x6b48] ;  /* 0x006b4800010e7983 */ /* 0x000ea20000300a00 */
[----:B------:R-:W2:Y:S03]  /*3caa0*/  LDL.LU.64 R12, [R1+0x6b40] ;  /* 0x006b4000010c7983 */ /* 0x000ea60000300a00 */
[----:B0-----:R-:W2:Y:S01]  /*3cab0*/  LDL.LU.64 R24, [R1+0xdd0] ;  /* 0x000dd00001187983 */ /* 0x001ea20000300a00 */
[----:B-1----:R-:W2:Y:S02]  /*3cac0*/  LDL.LU.64 R26, [R1+0xdd8] ;  /* 0x000dd800011a7983 */ /* 0x002ea40000300a00 */
[----:B------:R-:W-:Y:S02]  /*3cad0*/  STL.64 [R1+0x6ac8], R18 ;  /* 0x006ac81201007387 */ /* 0x000fe40000100a00 */
[----:B------:R-:W-:Y:S01]  /*3cae0*/  STL.64 [R1+0x6ac0], R16 ;  /* 0x006ac01001007387 */ /* 0x000fe20000100a00 */
[----:B------:R-:W3:Y:S01]  /*3caf0*/  LDL.LU.64 R8, [R1+0xd20] ;  /* 0x000d200001087983 */ /* 0x000ee20000300a00 */
[----:B------:R-:W4:Y:S03]  /*3cb00*/  LDL.LU.64 R10, [R1+0xd28] ;  /* 0x000d2800010a7983 */ /* 0x000f260000300a00 */
[----:B----4-:R-:W-:Y:S01]  /*3cb10*/  STL.64 [R1+0x6b18], R10 ;  /* 0x006b180a01007387 */ /* 0x010fe20000100a00 */
[----:B---3--:R0:W-:Y:S03]  /*3cb20*/  STL.64 [R1+0x6b10], R8 ;  /* 0x006b100801007387 */ /* 0x0081e60000100a00 */
[----:B0-----:R-:W3:Y:S01]  /*3cb30*/  LDL.LU.64 R8, [R1+0xd40] ;  /* 0x000d400001087983 */ /* 0x001ee20000300a00 */
[----:B------:R-:W4:Y:S02]  /*3cb40*/  LDL.LU.64 R10, [R1+0xd48] ;  /* 0x000d4800010a7983 */ /* 0x000f240000300a00 */
[----:B------:R-:W-:-:S02]  /*3cb50*/  IMAD.MOV.U32 R16, RZ, RZ, R28 ;  /* 0x000000ffff107224 */ /* 0x000fc400078e001c */
[----:B------:R-:W-:Y:S02]  /*3cb60*/  IMAD.MOV.U32 R17, RZ, RZ, R3 ;  /* 0x000000ffff117224 */ /* 0x000fe400078e0003 */
[----:B------:R-:W-:Y:S02]  /*3cb70*/  IMAD.MOV.U32 R20, RZ, RZ, R2 ;  /* 0x000000ffff147224 */ /* 0x000fe400078e0002 */
[----:B------:R-:W-:-:S03]  /*3cb80*/  IMAD.MOV.U32 R21, RZ, RZ, R0 ;  /* 0x000000ffff157224 */ /* 0x000fc600078e0000 */
[----:B--2---:R-:W-:Y:S01]  /*3cb90*/  HMMA.16816.F32 R16, R12, R16, R24 ;  /* 0x000000100c10723c */ /* 0x004fe20000001818 */
[----:B----4-:R-:W-:Y:S01]  /*3cba0*/  STL.64 [R1+0x6b30], R10 ;  /* 0x006b300a01007387 */ /* 0x010fe20000100a00 */
[----:B---3--:R0:W-:Y:S03]  /*3cbb0*/  STL.64 [R1+0x6b28], R8 ;  /* 0x006b280801007387 */ /* 0x0081e60000100a00 */
[----:B0-----:R-:W2:Y:S01]  /*3cbc0*/  LDL.LU.64 R8, [R1+0xd80] ;  /* 0x000d800001087983 */ /* 0x001ea20000300a00 */
[----:B------:R-:W2:Y:S02]  /*3cbd0*/  LDL.LU.64 R10, [R1+0xd88] ;  /* 0x000d8800010a7983 */ /* 0x000ea40000300a00 */
[----:B------:R-:W3:Y:S02]  /*3cbe0*/  LDL.LU.64 R4, [R1+0xb40] ;  /* 0x000b400001047983 */ /* 0x000ee40000300a00 */
[----:B------:R-:W3:Y:S01]  /*3cbf0*/  LDL.LU.64 R6, [R1+0xb48] ;  /* 0x000b480001067983 */ /* 0x000ee20000300a00 */
[----:B------:R0:W-:Y:S04]  /*3cc00*/  STL.64 [R1+0x6ad8], R20 ;  /* 0x006ad81401007387 */ /* 0x0001e80000100a00 */
[----:B0-----:R-:W4:Y:S01]  /*3cc10*/  LDL.LU.64 R20, [R1+0xaf0] ;  /* 0x000af00001147983 */ /* 0x001f220000300a00 */
[----:B------:R-:W4:Y:S02]  /*3cc20*/  LDL.LU.64 R22, [R1+0xaf8] ;  /* 0x000af80001167983 */ /* 0x000f240000300a00 */
[----:B------:R-:W2:Y:S06]  /*3cc30*/  LDL.LU.64 R24, [R1+0x6b38] ;  /* 0x006b380001187983 */ /* 0x000eac0000300a00 */
[----:B------:R-:W-:-:S02]  /*3cc40*/  IMAD.MOV.U32 R0, RZ, RZ, R19 ;  /* 0x000000ffff007224 */ /* 0x000fc400078e0013 */
[----:B------:R-:W-:Y:S02]  /*3cc50*/  IMAD.MOV.U32 R2, RZ, RZ, R18 ;  /* 0x000000ffff027224 */ /* 0x000fe400078e0012 */
[----:B------:R-:W-:Y:S02]  /*3cc60*/  IMAD.MOV.U32 R28, RZ, RZ, R16 ;  /* 0x000000ffff1c7224 */ /* 0x000fe400078e0010 */
[----:B------:R-:W-:Y:S02]  /*3cc70*/  IMAD.MOV.U32 R3, RZ, RZ, R17 ;  /* 0x000000ffff037224 */ /* 0x000fe400078e0011 */
[----:B------:R-:W3:Y:S01]  /*3cc80*/  LDL.LU.64 R16, [R1+0xa90] ;  /* 0x000a900001107983 */ /* 0x000ee20000300a00 */
[----:B------:R-:W3:Y:S02]  /*3cc90*/  LDL.LU.64 R18, [R1+0xa98] ;  /* 0x000a980001127983 */ /* 0x000ee40000300a00 */
[----:B------:R-:W-:Y:S02]  /*3cca0*/  STL [R1+0x625c], R0 ;  /* 0x00625c0001007387 */ /* 0x000fe40000100800 */
[----:B------:R-:W-:Y:S01]  /*3ccb0*/  STL [R1+0x6258], R2 ;  /* 0x0062580201007387 */ /* 0x000fe20000100800 */
[----:B------:R-:W-:Y:S01]  /*3ccc0*/  STL [R1+0x6254], R3 ;  /* 0x0062540301007387 */ /* 0x000fe20000100800 */
[----:B------:R-:W-:Y:S01]  /*3ccd0*/  STL [R1+0x6250], R28 ;  /* 0x0062501c01007387 */ /* 0x000fe20000100800 */
        /* <DEDUP_REMOVED lines=14> */
[----:B------:R-:W2:Y:S02]  /*3cdc0*/  LDL.LU.64 R24, [R1+0x6b00] ;  /* 0x006b000001187983 */ /* 0x000ea40000300a00 */
[C---:B--2---:R-:W-:Y:S11]  /*3cdd0*/  HMMA.16816.F32 R8, R12.reuse, R24, R8 ;  /* 0x000000180c08723c */ /* 0x044ff60000001808 */
[----:B------:R-:W-:Y:S11]  /*3cde0*/  @!UPT UIADD3 URZ, URZ, URZ, URZ ;  /* 0x0000003f3f3ff290 */ /* 0x000ff6000fffe03f */
[----:B------:R-:W-:Y:S01]  /*3cdf0*/  @!UPT UIADD3 URZ, URZ, URZ, URZ ;  /* 0x0000003f3f3ff290 */ /* 0x000fe2000fffe03f */
[----:B------:R-:W-:Y:S01]  /*3ce00*/  STL.64 [R1+0xf0], R8 ;  /* 0x0000f00801007387 */ /* 0x000fe20000100a00 */
[----:B------:R0:W-:Y:S03]  /*3ce10*/  STL.64 [R1+0xf8], R10 ;  /* 0x0000f80a01007387 */ /* 0x0001e60000100a00 */
[----:B0-----:R-:W2:Y:S01]  /*3ce20*/  LDL.LU.64 R10, [R1+0x6af8] ;  /* 0x006af800010a7983 */ /* 0x001ea20000300a00 */
[----:B------:R-:W3:Y:S02]  /*3ce30*/  LDL.LU.64 R8, [R1+0x6af0] ;  /* 0x006af00001087983 */ /* 0x000ee40000300a00 */
[----:B------:R-:W2:Y:S01]  /*3ce40*/  LDL R25, [R1+0x9d0] ;  /* 0x0009d00001197983 */ /* 0x000ea20000100800 */
[C---:B---3--:R-:W-:Y:S11]  /*3ce50*/  HMMA.16816.F32 R4, R12.reuse, R8, R4 ;  /* 0x000000080c04723c */ /* 0x048ff60000001804 */
[----:B------:R-:W-:Y:S11]  /*3ce60*/  @!UPT UIADD3 URZ, URZ, URZ, URZ ;  /* 0x0000003f3f3ff290 */ /* 0x000ff6000fffe03f */
[----:B------:R-:W-:Y:S01]  /*3ce70*/  @!UPT UIADD3 URZ, URZ, URZ, URZ ;  /* 0x0000003f3f3ff290 */ /* 0x000fe2000fffe03f */
[----:B------:R-:W-:Y:S01]  /*3ce80*/  STL.64 [R1+0xe0], R4 ;  /* 0x0000e00401007387 */ /* 0x000fe20000100a00 */
[----:B------:R0:W-:Y:S03]  /*3ce90*/  STL.64 [R1+0xe8], R6 ;  /* 0x0000e80601007387 */ /* 0x0001e60000100a00 */
[----:B0-----:R-:W3:Y:S01]  /*3cea0*/  LDL.LU.64 R6, [R1+0x6ae8] ;  /* 0x006ae80001067983 */ /* 0x001ee20000300a00 */
[----:B------:R-:W4:Y:S02]  /*3ceb0*/  LDL.LU.64 R4, [R1+0x6ae0] ;  /* 0x006ae00001047983 */ /* 0x000f240000300a00 */
[----:B----4-:R-:W-:Y:S11]  /*3cec0*/  HMMA.16816.F32 R20, R12, R4, R20 ;  /* 0x000000040c14723c */ /* 0x010ff60000001814 */
[----:B------:R-:W-:Y:S11]  /*3ced0*/  @!UPT UIADD3 URZ, URZ, URZ, URZ ;  /* 0x0000003f3f3ff290 */ /* 0x000ff6000fffe03f */
[----:B------:R-:W-:Y:S01]  /*3cee0*/  @!UPT UIADD3 URZ, URZ, URZ, URZ ;  /* 0x0000003f3f3ff290 */ /* 0x000fe2000fffe03f */
[----:B------:R0:W-:Y:S01]  /*3cef0*/  STL [R1+0xd0], R20 ;  /* 0x0000d01401007387 */ /* 0x0001e20000100800 */
[----:B------:R-:W-:Y:S02]  /*3cf00*/  IMAD.MOV.U32 R24, RZ, RZ, R21 ;  /* 0x000000ffff187224 */ /* 0x000fe400078e0015 */
[----:B------:R-:W-:Y:S01]  /*3cf10*/  STL [R1+0xd8], R22 ;  /* 0x0000d81601007387 */ /* 0x000fe20000100800 */
[----:B0-----:R-:W4:Y:S01]  /*3cf20*/  LDL.LU.64 R20, [R1+0x6ad8] ;  /* 0x006ad80001147983 */ /* 0x001f220000300a00 */
[----:B------:R-:W-:Y:S02]  /*3cf30*/  IMAD.MOV.U32 R4, RZ, RZ, R23 ;  /* 0x000000ffff047224 */ /* 0x000fe400078e0017 */
[----:B------:R-:W-:Y:S03]  /*3cf40*/  STL [R1+0x63e0], R24 ;  /* 0x0063e01801007387 */ /* 0x000fe60000100800 */
[----:B------:R0:W-:Y:S01]  /*3cf50*/  STL [R1+0x6260], R4 ;  /* 0x0062600401007387 */ /* 0x0001e20000100800 */
[----:B---3--:R-:W-:Y:S02]  /*3cf60*/  STL.64 [R1+0x69d0], R6 ;  /* 0x0069d00601007387 */ /* 0x008fe40000100a00 */
[----:B0-----:R-:W-:-:S02]  /*3cf70*/  IMAD.MOV.U32 R4, RZ, RZ, R27 ;  /* 0x000000ffff047224 */ /* 0x001fc400078e001b */
[----:B------:R-:W3:Y:S01]  /*3cf80*/  LDL.LU R27, [R1+0x6ad0] ;  /* 0x006ad000011b7983 */ /* 0x000ee20000300800 */
[----:B------:R-:W-:Y:S01]  /*3cf90*/  IMAD.MOV.U32 R5, RZ, RZ, R29 ;  /* 0x000000ffff057224 */ /* 0x000fe200078e001d */
[----:B----4-:R-:W-:Y:S02]  /*3cfa0*/  HMMA.16816.F32 R20, R12, R20, R16 ;  /* 0x000000140c14723c */ /* 0x010fe40000001810 */
[----:B------:R-:W4:Y:S01]  /*3cfb0*/  LDL.LU.64 R18, [R1+0x6ac8] ;  /* 0x006ac80001127983 */ /* 0x000f220000300a00 */
[----:B------:R-:W4:Y:S11]  /*3cfc0*/  LDL.LU.64 R16, [R1+0x6ac0] ;  /* 0x006ac00001107983 */ /* 0x000f360000300a00 */
[----:B------:R-:W-:Y:S09]  /*3cfd0*/  @!UPT UIADD3 URZ, URZ, URZ, URZ ;  /* 0x0000003f3f3ff290 */ /* 0x000ff2000fffe03f */
[----:B------:R-:W-:Y:S01]  /*3cfe0*/  STL [R1+0x830], R20 ;  /* 0x0008301401007387 */ /* 0x000fe20000100800 */
[----:B------:R-:W-:Y:S02]  /*3cff0*/  IMAD.MOV.U32 R29, RZ, RZ, R21 ;  /* 0x000000ffff1d7224 */ /* 0x000fe400078e0015 */
[----:B------:R-:W-:Y:S02]  /*3d000*/  IMAD.MOV.U32 R9, RZ, RZ, R22 ;  /* 0x000000ffff097224 */ /* 0x000fe400078e0016 */
[----:B------:R-:W-:Y:S02]  /*3d010*/  IMAD.MOV.U32 R8, RZ, RZ, R23 ;  /* 0x000000ffff087224 */ /* 0x000fe400078e0017 */
[----:B--2---:R-:W0:Y:S04]  /*3d020*/  LDSM.16.MT88.4 R20, [R25+0x4080] ;  /* 0x004080001914783b */ /* 0x004e280000004200 */
[----:B------:R-:W-:Y:S01]  /*3d030*/  STL [R1+0x63e8], R8 ;  /* 0x0063e80801007387 */ /* 0x000fe20000100800 */
[----:B------:R1:W-:Y:S02]  /*3d040*/  STL [R1+0x63e4], R9 ;  /* 0x0063e40901007387 */ /* 0x0003e40000100800 */
[----:B------:R2:W-:Y:S01]  /*3d050*/  STL.64 [R1+0x6990], R10 ;  /* 0x0069900a01007387 */ /* 0x0005e20000100a00 */
[----:B-1----:R-:W4:Y:S01]  /*3d060*/  LDL.LU.64 R8, [R1+0xa80] ;  /* 0x000a800001087983 */ /* 0x002f220000300a00 */
[----:B--2---:R-:W2:Y:S02]  /*3d070*/  LDL.LU.64 R10, [R1+0xa88] ;  /* 0x000a8800010a7983 */ /* 0x004ea40000300a00 */
[----:B------:R-:W-:Y:S02]  /*3d080*/  STL [R1+0x6264], R29 ;  /* 0x0062641d01007387 */ /* 0x000fe40000100800 */
[----:B---3--:R-:W-:Y:S01]  /*3d090*/  STL.64 [R1+0x69a0], R26 ;  /* 0x0069a01a01007387 */ /* 0x008fe20000100a00 */
[----:B------:R-:W-:Y:S04]  /*3d0a0*/  STL [R1+0x6998], R25 ;  /* 0x0069981901007387 */ /* 0x000fe80000100800 */
[----:B0-----:R-:W-:Y:S01]  /*3d0b0*/  STL.64 [R1+0x68c0], R22 ;  /* 0x0068c01601007387 */ /* 0x001fe20000100a00 */
[----:B------:R4:W-:Y:S02]  /*3d0c0*/  STL.64 [R1+0x68b8], R20 ;  /* 0x0068b81401007387 */ /* 0x0009e40000100a00 */
[----:B----4-:R-:W-:-:S02]  /*3d0d0*/  IMAD.MOV.U32 R20, RZ, RZ, R18 ;  /* 0x000000ffff147224 */ /* 0x010fc400078e0012 */
[----:B------:R-:W-:Y:S01]  /*3d0e0*/  IMAD.MOV.U32 R21, RZ, RZ, R19 ;  /* 0x000000ffff157224 */ /* 0x000fe200078e0013 */
[----:B------:R-:W3:Y:S01]  /*3d0f0*/  LDL.LU R18, [R1+0x6abc] ;  /* 0x006abc0001127983 */ /* 0x000ee20000300800 */
[----:B------:R-:W4:Y:S02]  /*3d100*/  LDL.LU R19, [R1+0x6ab8] ;  /* 0x006ab80001137983 */ /* 0x000f240000300800 */
[----:B------:R-:W2:Y:S02]  /*3d110*/  LDL R22, [R1+0x48] ;  /* 0x0000480001167983 */ /* 0x000ea40000100800 */
[----:B------:R-:W2:Y:S02]  /*3d120*/  LDL R23, [R1+0x4c] ;  /* 0x00004c0001177983 */ /* 0x000ea40000100800 */
[----:B--2---:R-:W-:Y:S01]  /*3d130*/  STL.64 [R1+0x69f0], R22 ;  /* 0x0069f01601007387 */ /* 0x004fe20000100a00 */
[----:B------:R0:W-:Y:S02]  /*3d140*/  STL.64 [R1+0x69e8], R20 ;  /* 0x0069e81401007387 */ /* 0x0001e40000100a00 */
[----:B0-----:R-:W-:-:S02]  /*3d150*/  IMAD.MOV.U32 R20, RZ, RZ, R16 ;  /* 0x000000ffff147224 */ /* 0x001fc400078e0010 */
[----:B------:R-:W-:Y:S01]  /*3d160*/  IMAD.MOV.U32 R21, RZ, RZ, R17 ;  /* 0x000000ffff157224 */ /* 0x000fe200078e0011 */
[----:B------:R-:W2:Y:S01]  /*3d170*/  LDL.LU R16, [R1+0x6ab4] ;  /* 0x006ab40001107983 */ /* 0x000ea20000300800 */
[----:B------:R-:W2:Y:S01]  /*3d180*/  LDL.LU R17, [R1+0x6ab0] ;  /* 0x006ab00001117983 */ /* 0x000ea20000300800 */
[----:B------:R-:W-:Y:S02]  /*3d190*/  HMMA.16816.F32 R4, R12, R4, R8 ;  /* 0x000000040c04723c */ /* 0x000fe40000001808 */
[----:B------:R4:W-:Y:S02]  /*3d1a0*/  STL.64 [R1+0x6a00], R20 ;  /* 0x006a001401007387 */ /* 0x0009e40000100a00 */
[----:B----4-:R-:W-:Y:S02]  /*3d1b0*/  IMAD.MOV.U32 R20, RZ, RZ, R19 ;  /* 0x000000ffff147224 */ /* 0x010fe400078e0013 */
[----:B---3--:R-:W-:Y:S01]  /*3d1c0*/  IMAD.MOV.U32 R21, RZ, RZ, R18 ;  /* 0x000000ffff157224 */ /* 0x008fe200078e0012 */
[----:B------:R-:W3:Y:S11]  /*3d1d0*/  LDL.LU R19, [R1+0x6aac] ;  /* 0x006aac0001137983 */ /* 0x000ef60000300800 */
[----:B------:R-:W-:Y:S05]  /*3d1e0*/  @!UPT UIADD3 URZ, URZ, URZ, URZ ;  /* 0x0000003f3f3ff290 */ /* 0x000fea000fffe03f */
[----:B------:R-:W-:Y:S01]  /*3d1f0*/  STL.64 [R1+0x840], R4 ;  /* 0x0008400401007387 */ /* 0x000fe20000100a00 */
[----:B------:R-:W-:Y:S02]  /*3d200*/  STL.64 [R1+0x848], R6 ;  /* 0x0008480601007387 */ /* 0x000fe40000100a00 */
[----:B------:R-:W4:Y:S02]  /*3d210*/  LDL.LU R18, [R1+0x6aa8] ;  /* 0x006aa80001127983 */ /* 0x000f240000300800 */
[----:B------:R2:W-:Y:S01]  /*3d220*/  STL.64 [R1+0x6a18], R20 ;  /* 0x006a181401007387 */ /* 0x0005e20000100a00 */
[----:B------:R-:W4:Y:S04]  /*3d230*/  LDL R26, [R1+0x8] ;  /* 0x00000800011a7983 */ /* 0x000f280000100800 */
[----:B------:R-:W4:Y:S01]  /*3d240*/  LDL R27, [R1+0xc] ;  /* 0x00000c00011b7983 */ /* 0x000f220000100800 */
[----:B--2---:R-:W-:-:S02]  /*3d250*/  IMAD.MOV.U32 R21, RZ, RZ, R16 ;  /* 0x000000ffff157224 */ /* 0x004fc400078e0010 */
[----:B------:R-:W-:Y:S02]  /*3d260*/  IMAD.MOV.U32 R20, RZ, RZ, R17 ;  /* 0x000000ffff147224 */ /* 0x000fe400078e0011 */
[----:B------:R-:W2:Y:S01]  /*3d270*/  LDL.LU R17, [R1+0x6aa4] ;  /* 0x006aa40001117983 */ /* 0x000ea20000300800 */
[----:B------:R-:W2:Y:S02]  /*3d280*/  LDL.LU R16, [R1+0x6aa0] ;  /* 0x006aa00001107983 */ /* 0x000ea40000300800 */
[----:B------:R3:W-:Y:S02]  /*3d290*/  STL.64 [R1+0x6a30], R20 ;  /* 0x006a301401007387 */ /* 0x0007e40000100a00 */
[----:B---3--:R-:W-:Y:S02]  /*3d2a0*/  IMAD.MOV.U32 R21, RZ, RZ, R19 ;  /* 0x000000ffff157224 */ /* 0x008fe400078e0013 */
[----:B----4-:R-:W-:Y:S01]  /*3d2b0*/  IMAD.MOV.U32 R20, RZ, RZ, R18 ;  /* 0x000000ffff147224 */ /* 0x010fe200078e0012 */
[----:B------:R-:W-:Y:S01]  /*3d2c0*/  STL.64 [R1+0x69b8], R26 ;  /* 0x0069b81a01007387 */ /* 0x000fe20000100a00 */
[----:B------:R-:W3:Y:S02]  /*3d2d0*/  LDL.LU R8, [R1+0x4c0] ;  /* 0x0004c00001087983 */ /* 0x000ee40000300800 */
[----:B------:R-:W3:Y:S02]  /*3d2e0*/  LDL.LU R9, [R1+0x4c4] ;  /* 0x0004c40001097983 */ /* 0x000ee40000300800 */
[----:B------:R-:W4:Y:S01]  /*3d2f0*/  LDL.LU R10, [R1+0x4c8] ;  /* 0x0004c800010a7983 */ /* 0x000f220000300800 */
[----:B------:R-:W4:Y:S01]  /*3d300*/  LDL.LU R11, [R1+0x4cc] ;  /* 0x0004cc00010b7983 */ /* 0x000f220000300800 */
[----:B------:R-:W3:Y:S02]  /*3d310*/  LDL.LU R18, [R1+0x6a9c] ;  /* 0x006a9c0001127983 */ /* 0x000ee40000300800 */
[----:B------:R-:W3:Y:S02]  /*3d320*/  LDL.LU R19, [R1+0x6a98] ;  /* 0x006a980001137983 */ /* 0x000ee40000300800 */
[----:B------:R2:W-:Y:S02]  /*3d330*/  STL.64 [R1+0x6a48], R20 ;  /* 0x006a481401007387 */ /* 0x0005e40000100a00 */
[----:B--2---:R-:W-:-:S02]  /*3d340*/  IMAD.MOV.U32 R21, RZ, RZ, R17 ;  /* 0x000000ffff157224 */ /* 0x004fc400078e0011 */
[----:B------:R-:W-:Y:S02]  /*3d350*/  IMAD.MOV.U32 R20, RZ, RZ, R16 ;  /* 0x000000ffff147224 */ /* 0x000fe400078e0010 */
[----:B------:R-:W2:Y:S01]  /*3d360*/  LDL.LU R16, [R1+0x6a94] ;  /* 0x006a940001107983 */ /* 0x000ea20000300800 */
[----:B------:R-:W2:Y:S02]  /*3d370*/  LDL.LU R17, [R1+0x6a90] ;  /* 0x006a900001117983 */ /* 0x000ea40000300800 */
[----:B------:R3:W-:Y:S02]  /*3d380*/  STL.64 [R1+0x6a60], R20 ;  /* 0x006a601401007387 */ /* 0x0007e40000100a00 */
[----:B------:R-:W2:Y:S02]  /*3d390*/  LDL.64 R6, [R1+0x28] ;  /* 0x0000280001067983 */ /* 0x000ea40000100a00 */
[----:B--2---:R-:W-:Y:S01]  /*3d3a0*/  STL.64 [R1+0x69f8], R6 ;  /* 0x0069f80601007387 */ /* 0x004fe20000100a00 */
[----:B------:R-:W2:Y:S02]  /*3d3b0*/  LDL.LU R24, [R1+0x4e0] ;  /* 0x0004e00001187983 */ /* 0x000ea40000300800 */
[----:B------:R-:W2:Y:S02]  /*3d3c0*/  LDL.LU R25, [R1+0x4e4] ;  /* 0x0004e40001197983 */ /* 0x000ea40000300800 */
[----:B------:R-:W2:Y:S01]  /*3d3d0*/  LDL.LU R26, [R1+0x4e8] ;  /* 0x0004e800011a7983 */ /* 0x000ea20000300800 */
[----:B------:R-:W2:Y:S01]  /*3d3e0*/  LDL.LU R27, [R1+0x4ec] ;  /* 0x0004ec00011b7983 */ /* 0x000ea20000300800 */
[----:B---3--:R-:W-:-:S02]  /*3d3f0*/  IMAD.MOV.U32 R20, RZ, RZ, R19 ;  /* 0x000000ffff147224 */ /* 0x008fc400078e0013 */
[----:B------:R-:W-:-:S05]  /*3d400*/  IMAD.MOV.U32 R21, RZ, RZ, R18 ;  /* 0x000000ffff157224 */ /* 0x000fca00078e0012 */
[----:B------:R-:W-:Y:S04]  /*3d410*/  STL.64 [R1+0x6a78], R20 ;  /* 0x006a781401007387 */ /* 0x000fe80000100a00 */
[----:B--2---:R-:W-:Y:S01]  /*3d420*/  STL.64 [R1+0x6a10], R26 ;  /* 0x006a101a01007387 */ /* 0x004fe20000100a00 */
[----:B------:R0:W-:Y:S03]  /*3d430*/  STL.64 [R1+0x6a08], R24 ;  /* 0x006a081801007387 */ /* 0x0001e60000100a00 */
[----:B0-----:R-:W2:Y:S01]  /*3d440*/  LDL.LU.64 R24, [R1+0x8a0] ;  /* 0x0008a00001187983 */ /* 0x001ea20000300a00 */
[----:B------:R-:W3:Y:S03]  /*3d450*/  LDL.LU.64 R26, [R1+0x8a8] ;  /* 0x0008a800011a7983 */ /* 0x000ee60000300a00 */
[----:B---3--:R-:W-:Y:S01]  /*3d460*/  STL.64 [R1+0x6a28], R26 ;  /* 0x006a281a01007387 */ /* 0x008fe20000100a00 */
[----:B--2---:R0:W-:Y:S03]  /*3d470*/  STL.64 [R1+0x6a20], R24 ;  /* 0x006a201801007387 */ /* 0x0041e60000100a00 */
        /* <DEDUP_REMOVED lines=19> */
[----:B------:R-:W2:Y:S02]  /*3d5b0*/  LDL.LU.64 R26, [R1+0x858] ;  /* 0x00085800011a7983 */ /* 0x000ea40000300a00 */
[----:B------:R-:W3:Y:S02]  /*3d5c0*/  LDL.LU.64 R4, [R1+0x890] ;  /* 0x0008900001047983 */ /* 0x000ee40000300a00 */
[----:B------:R-:W3:Y:S01]  /*3d5d0*/  LDL.LU.64 R6, [R1+0x898] ;  /* 0x0008980001067983 */ /* 0x000ee20000300a00 */
[----:B------:R-:W3:Y:S01]  /*3d5e0*/  LDL.LU.64 R16, [R1+0x880] ;  /* 0x0008800001107983 */ /* 0x000ee20000300a00 */
[----:B------:R-:W3:Y:S02]  /*3d5f0*/  LDL.LU.64 R18, [R1+0x888] ;  /* 0x0008880001127983 */ /* 0x000ee40000300a00 */
[----:B----4-:R-:W-:Y:S02]  /*3d600*/  STL.64 [R1+0x69b0], R10 ;  /* 0x0069b00a01007387 */ /* 0x010fe40000100a00 */
[----:B------:R0:W-:Y:S02]  /*3d610*/  STL.64 [R1+0x69a8], R8 ;  /* 0x0069a80801007387 */ /* 0x0001e40000100a00 */
[----:B0-----:R-:W4:Y:S01]  /*3d620*/  LDL.LU R8, [R1+0x4d0] ;  /* 0x0004d00001087983 */ /* 0x001f220000300800 */
[----:B------:R-:W4:Y:S02]  /*3d630*/  LDL.LU R9, [R1+0x4d4] ;  /* 0x0004d40001097983 */ /* 0x000f240000300800 */
[----:B------:R-:W3:Y:S02]  /*3d640*/  LDL.LU R10, [R1+0x4d8] ;  /* 0x0004d800010a7983 */ /* 0x000ee40000300800 */
[----:B------:R-:W3:Y:S01]  /*3d650*/  LDL.LU R11, [R1+0x4dc] ;  /* 0x0004dc00010b7983 */ /* 0x000ee20000300800 */
[C---:B--2---:R-:W-:Y:S01]  /*3d660*/  HMMA.16816.F32 R20, R12.reuse, R20, R24 ;  /* 0x000000140c14723c */ /* 0x044fe20000001818 */
[----:B---3--:R0:W-:Y:S01]  /*3d670*/  STL.64 [R1+0x69c8], R10 ;  /* 0x0069c80a01007387 */ /* 0x0081e20000100a00 */
[----:B----4-:R-:W-:Y:S03]  /*3d680*/  STL.64 [R1+0x69c0], R8 ;  /* 0x0069c00801007387 */ /* 0x010fe60000100a00 */
[----:B0-----:R-:W2:Y:S01]  /*3d690*/  LDL.64 R10, [R1+0x18] ;  /* 0x00001800010a7983 */ /* 0x001ea20000100a00 */
[----:B------:R-:W3:Y:S02]  /*3d6a0*/  LDL.LU.64 R26, [R1+0x6a88] ;  /* 0x006a8800011a7983 */ /* 0x000ee40000300a00 */
[----:B------:R-:W3:Y:S11]  /*3d6b0*/  LDL.LU.64 R24, [R1+0x6a80] ;  /* 0x006a800001187983 */ /* 0x000ef60000300a00 */
[----:B------:R-:W-:Y:S04]  /*3d6c0*/  @!UPT UIADD3 URZ, URZ, URZ, URZ ;  /* 0x0000003f3f3ff290 */ /* 0x000fe8000fffe03f */
[----:B------:R0:W-:Y:S01]  /*3d6d0*/  STL.64 [R1+0x850], R20 ;  /* 0x0008501401007387 */ /* 0x0001e20000100a00 */
[----:B------:R3:W-:Y:S04]  /*3d6e0*/  STL.64 [R1+0x858], R22 ;  /* 0x0008581601007387 */ /* 0x0007e80000100a00 */
        /* <DEDUP_REMOVED lines=30> */
[----:B------:R-:W2:Y:S01]  /*3d8d0*/  LDL.LU.64 R26, [R1+0x6a10] ;  /* 0x006a1000011a7983 */ /* 0x000ea20000300a00 */
[----:B------:R-:W2:Y:S11]  /*3d8e0*/  LDL.LU.64 R24, [R1+0x6a08] ;  /* 0x006a080001187983 */ /* 0x000eb60000300a00 */
[----:B------:R-:W-:Y:S09]  /*3d8f0*/  @!UPT UIADD3 URZ, URZ, URZ, URZ ;  /* 0x0000003f3f3ff290 */ /* 0x000ff2000fffe03f */
[----:B------:R0:W-:Y:S01]  /*3d900*/  STL.64 [R1+0x950], R20 ;  /* 0x0009501401007387 */ /* 0x0001e20000100a00 */
[----:B------:R1:W-:Y:S03]  /*3d910*/  STL.64 [R1+0x958], R22 ;  /* 0x0009581601007387 */ /* 0x0003e60000100a00 */
[----:B0-----:R-:W1:Y:S02]  /*3d920*/  LDL.LU.64 R20, [R1+0x6a00] ;  /* 0x006a000001147983 */ /* 0x001e640000300a00 */
[C---:B-1----:R-:W-:Y:S02]  /*3d930*/  HMMA.16816.F32 R20, R12.reuse, R20, R4 ;  /* 0x000000140c14723c */ /* 0x042fe40000001804 */
[----:B------:R-:W3:Y:S11]  /*3d940*/  LDL.LU.64 R6, [R1+0x69f8] ;  /* 0x0069f80001067983 */ /* 0x000ef60000300a00 */
[----:B------:R-:W-:Y:S10]  /*3d950*/  @!UPT UIADD3 URZ, URZ, URZ, URZ ;  /* 0x0000003f3f3ff290 */ /* 0x000ff4000fffe03f */
[----:B------:R-:W-:Y:S01]  /*3d960*/  STL.64 [R1+0x980], R20 ;  /* 0x0009801401007387 */ /* 0x000fe20000100a00 */
[----:B------:R0:W-:Y:S03]  /*3d970*/  STL.64 [R1+0x988], R22 ;  /* 0x0009881601007387 */ /* 0x0001e60000100a00 */
[----:B0-----:R-:W4:Y:S01]  /*3d980*/  LDL.LU.64 R22, [R1+0x69f0] ;  /* 0x0069f00001167983 */ /* 0x001f220000300a00 */
[----:B------:R-:W2:Y:S02]  /*3d990*/  LDL.LU.64 R20, [R1+0x69e8] ;  /* 0x0069e80001147983 */ /* 0x000ea40000300a00 */
[----:B--2---:R-:W-:Y:S01]  /*3d9a0*/  HMMA.16816.F32 R12, R12, R20, R16 ;  /* 0x000000140c0c723c */ /* 0x004fe20000001810 */
[----:B------:R-:W2:Y:S01]  /*3d9b0*/  LDL.LU.64 R18, [R1+0x69e0] ;  /* 0x0069e00001127983 */ /* 0x000ea20000300a00 */
[----:B------:R-:W2:Y:S11]  /*3d9c0*/  LDL.LU.64 R16, [R1+0x69d8] ;  /* 0x0069d80001107983 */ /* 0x000eb60000300a00 */
[----:B------:R-:W-:Y:S10]  /*3d9d0*/  @!UPT UIADD3 URZ, URZ, URZ, URZ ;  /* 0x0000003f3f3ff290 */ /* 0x000ff4000fffe03f */
[----:B------:R0:W-:Y:S01]  /*3d9e0*/  STL.64 [R1+0x970], R12 ;  /* 0x0009700c01007387 */ /* 0x0001e20000100a00 */
[----:B------:R1:W-:Y:S03]  /*3d9f0*/  STL.64 [R1+0x978], R14 ;  /* 0x0009780e01007387 */ /* 0x0003e60000100a00 */
[----:B0-----:R-:W2:Y:S01]  /*3da00*/  LDL.LU R12, [R1+0x4a0] ;  /* 0x0004a000010c7983 */ /* 0x001ea20000300800 */
[----:B------:R-:W2:Y:S02]  /*3da10*/  LDL.LU R13, [R1+0x4a4] ;  /* 0x0004a400010d7983 */ /* 0x000ea40000300800 */
[----:B-1----:R-:W2:Y:S02]  /*3da20*/  LDL.LU R14, [R1+0x4a8] ;  /* 0x0004a800010e7983 */ /* 0x002ea40000300800 */
[----:B------:R-:W2:Y:S02]  /*3da30*/  LDL.LU R15, [R1+0x4ac] ;  /* 0x0004ac00010f7983 */ /* 0x000ea40000300800 */
[----:B--2---:R-:W-:Y:S01]  /*3da40*/  STL.64 [R1+0x6988], R14 ;  /* 0x0069880e01007387 */ /* 0x004fe20000100a00 */
[----:B------:R0:W-:Y:S03]  /*3da50*/  STL.64 [R1+0x6980], R12 ;  /* 0x0069800c01007387 */ /* 0x0001e60000100a00 */
[----:B0-----:R-:W2:Y:S01]  /*3da60*/  LDL.LU R12, [R1+0x4b0] ;  /* 0x0004b000010c7983 */ /* 0x001ea20000300800 */
[----:B------:R-:W2:Y:S02]  /*3da70*/  LDL.LU R13, [R1+0x4b4] ;  /* 0x0004b400010d7983 */ /* 0x000ea40000300800 */
[----:B------:R-:W2:Y:S02]  /*3da80*/  LDL.LU R14, [R1+0x4b8] ;  /* 0x0004b800010e7983 */ /* 0x000ea40000300800 */
[----:B------:R-:W2:Y:S01]  /*3da90*/  LDL.LU R15, [R1+0x4bc] ;  /* 0x0004bc00010f7983 */ /* 0x000ea20000300800 */
[----:B----4-:R0:W-:Y:S01]  /*3daa0*/  STL.64 [R1+0x68d0], R22 ;  /* 0x0068d01601007387 */ /* 0x0101e20000100a00 */
[----:B------:R-:W4:Y:S02]  /*3dab0*/  LDL.LU R20, [R1+0x4f0] ;  /* 0x0004f00001147983 */ /* 0x000f240000300800 */
[----:B------:R-:W4:Y:S01]  /*3dac0*/  LDL.LU R21, [R1+0x4f4] ;  /* 0x0004f40001157983 */ /* 0x000f220000300800 */
[----:B0-----:R-:W4:Y:S01]  /*3dad0*/  LDL.LU R22, [R1+0x4f8] ;  /* 0x0004f80001167983 */ /* 0x001f220000300800 */
[----:B------:R-:W4:Y:S01]  /*3dae0*/  LDL.LU R23, [R1+0x4fc] ;  /* 0x0004fc0001177983 */ /* 0x000f220000300800 */
[----:B------:R-:W-:Y:S01]  /*3daf0*/  HMMA.16816.F32 R24, R16, R10, R24 ;  /* 0x0000000a1018723c */ /* 0x000fe20000001818 */
[----:B---3--:R-:W-:-:S02]  /*3db00*/  IMAD.MOV.U32 R4, RZ, RZ, R7 ;  /* 0x000000ffff047224 */ /* 0x008fc400078e0007 */
[----:B------:R-:W-:Y:S02]  /*3db10*/  IMAD.MOV.U32 R29, RZ, RZ, R10 ;  /* 0x000000ffff1d7224 */ /* 0x000fe400078e000a */
[----:B------:R-:W-:Y:S11]  /*3db20*/  IMAD.MOV.U32 R28, RZ, RZ, R11 ;  /* 0x000000ffff1c7224 */ /* 0x000ff600078e000b */
[----:B------:R-:W-:Y:S08]  /*3db30*/  @!UPT UIADD3 URZ, URZ, URZ, URZ ;  /* 0x0000003f3f3ff290 */ /* 0x000ff0000fffe03f */
[----:B------:R-:W-:Y:S01]  /*3db40*/  IMAD.MOV.U32 R5, RZ, RZ, R27 ;  /* 0x000000ffff057224 */ /* 0x000fe200078e001b */
[C---:B----4-:R-:W-:Y:S11]  /*3db50*/  HMMA.16816.F32 R20, R16.reuse, R6, R20 ;  /* 0x000000061014723c */ /* 0x050ff60000001814 */
[----:B------:R-:W-:Y:S11]  /*3db60*/  @!UPT UIADD3 URZ, URZ, URZ, URZ ;  /* 0x0000003f3f3ff290 */ /* 0x000ff6000fffe03f */
[----:B------:R-:W-:Y:S01]  /*3db70*/  @!UPT UIADD3 URZ, URZ, URZ, URZ ;  /* 0x0000003f3f3ff290 */ /* 0x000fe2000fffe03f */
[----:B------:R0:W-:Y:S01]  /*3db80*/  STL.64 [R1+0x4f0], R20 ;  /* 0x0004f01401007387 */ /* 0x0001e20000100a00 */
[----:B------:R1:W-:Y:S02]  /*3db90*/  STL.64 [R1+0x4f8], R22 ;  /* 0x0004f81601007387 */ /* 0x0003e40000100a00 */
[----:B0-----:R-:W-:Y:S02]  /*3dba0*/  IMAD.MOV.U32 R20, RZ, RZ, R6 ;  /* 0x000000ffff147224 */ /* 0x001fe400078e0006 */
[----:B------:R-:W3:Y:S03]  /*3dbb0*/  LDL.LU.64 R6, [R1+0x69d0] ;  /* 0x0069d00001067983 */ /* 0x000ee60000300a00 */
[----:B------:R-:W-:Y:S02]  /*3dbc0*/  STL [R1+0x6970], R20 ;  /* 0x0069701401007387 */ /* 0x000fe40000100800 */
[----:B-1----:R-:W4:Y:S02]  /*3dbd0*/  LDL.64 R22, [R1+0x38] ;  /* 0x0000380001167983 */ /* 0x002f240000100a00 */
[----:B------:R-:W2:Y:S01]  /*3dbe0*/  LDL.LU.64 R10, [R1+0x69c8] ;  /* 0x0069c800010a7983 */ /* 0x000ea20000300a00 */
[----:B------:R-:W2:Y:S01]  /*3dbf0*/  LDL.LU.64 R8, [R1+0x69c0] ;  /* 0x0069c00001087983 */ /* 0x000ea20000300a00 */
[----:B------:R-:W-:Y:S02]  /*3dc00*/  STL.64 [R1+0x4e0], R24 ;  /* 0x0004e01801007387 */ /* 0x000fe40000100a00 */
[----:B------:R0:W-:Y:S02]  /*3dc10*/  STL [R1+0x4e8], R26 ;  /* 0x0004e81a01007387 */ /* 0x0001e40000100800 */
[----:B0-----:R-:W2:Y:S01]  /*3dc20*/  LDL.LU.64 R26, [R1+0x69b8] ;  /* 0x0069b800011a7983 */ /* 0x001ea20000300a00 */
[----:B------:R-:W-:Y:S01]  /*3dc30*/  STL [R1+0x6130], R5 ;  /* 0x0061300501007387 */ /* 0x000fe20000100800 */
[C---:B--2---:R-:W-:Y:S02]  /*3dc40*/  HMMA.16816.F32 R24, R16.reuse, R26, R8 ;  /* 0x0000001a1018723c */ /* 0x044fe40000001808 */
[----:B------:R-:W2:Y:S01]  /*3dc50*/  LDL.LU.64 R10, [R1+0x69b0] ;  /* 0x0069b000010a7983 */ /* 0x000ea20000300a00 */
[----:B------:R-:W2:Y:S11]  /*3dc60*/  LDL.LU.64 R8, [R1+0x69a8] ;  /* 0x0069a80001087983 */ /* 0x000eb60000300a00 */
[----:B------:R-:W-:Y:S09]  /*3dc70*/  @!UPT UIADD3 URZ, URZ, URZ, URZ ;  /* 0x0000003f3f3ff290 */ /* 0x000ff2000fffe03f */
[----:B------:R-:W-:Y:S01]  /*3dc80*/  STL.64 [R1+0x4d0], R24 ;  /* 0x0004d01801007387 */ /* 0x000fe20000100a00 */
[----:B------:R0:W-:Y:S03]  /*3dc90*/  STL.64 [R1+0x4d8], R26 ;  /* 0x0004d81a01007387 */ /* 0x0001e60000100a00 */
[----:B0-----:R-:W2:Y:S01]  /*3dca0*/  LDL.LU.64 R26, [R1+0x69a0] ;  /* 0x0069a000011a7983 */ /* 0x001ea20000300a00 */
[----:B------:R-:W3:Y:S01]  /*3dcb0*/  LDL.LU R25, [R1+0x6998] ;  /* 0x0069980001197983 */ /* 0x000ee20000300800 */
[C---:B--2---:R-:W-:Y:S11]  /*3dcc0*/  HMMA.16816.F32 R8, R16.reuse, R26, R8 ;  /* 0x0000001a1008723c */ /* 0x044ff60000001808 */
[----:B------:R-:W-:Y:S11]  /*3dcd0*/  @!UPT UIADD3 URZ, URZ, URZ, URZ ;  /* 0x0000003f3f3ff290 */ /* 0x000ff6000fffe03f */
[----:B------:R-:W-:Y:S01]  /*3dce0*/  @!UPT UIADD3 URZ, URZ, URZ, URZ ;  /* 0x0000003f3f3ff290 */ /* 0x000fe2000fffe03f */
[----:B------:R-:W-:Y:S01]  /*3dcf0*/  STL.64 [R1+0x4c0], R8 ;  /* 0x0004c00801007387 */ /* 0x000fe20000100a00 */
[----:B------:R0:W-:Y:S03]  /*3dd00*/  STL.64 [R1+0x4c8], R10 ;  /* 0x0004c80a01007387 */ /* 0x0001e60000100a00 */
[----:B0-----:R-:W2:Y:S02]  /*3dd10*/  LDL.LU.64 R10, [R1+0x6990] ;  /* 0x00699000010a7983 */ /* 0x001ea40000300a00 */
[C---:B--2---:R-:W-:Y:S11]  /*3dd20*/  HMMA.16816.F32 R12, R16.reuse, R10, R12 ;  /* 0x0000000a100c723c */ /* 0x044ff6000000180c */
[----:B------:R-:W-:Y:S11]  /*3dd30*/  @!UPT UIADD3 URZ, URZ, URZ, URZ ;  /* 0x0000003f3f3ff290 */ /* 0x000ff6000fffe03f */
[----:B------:R-:W-:Y:S01]  /*3dd40*/  @!UPT UIADD3 URZ, URZ, URZ, URZ ;  /* 0x0000003f3f3ff290 */ /* 0x000fe2000fffe03f */
[----:B------:R-:W-:Y:S01]  /*3dd50*/  STL.64 [R1+0x4b0], R12 ;  /* 0x0004b00c01007387 */ /* 0x000fe20000100a00 */
[----:B------:R0:W-:Y:S03]  /*3dd60*/  STL.64 [R1+0x4b8], R14 ;  /* 0x0004b80e01007387 */ /* 0x0001e60000100a00 */
[----:B0-----:R-:W3:Y:S01]  /*3dd70*/  LDL.LU.64 R14, [R1+0x6988] ;  /* 0x00698800010e7983 */ /* 0x001ee20000300a00 */
[----:B------:R-:W3:Y:S02]  /*3dd80*/  LDL.LU.64 R12, [R1+0x6980] ;  /* 0x00698000010c7983 */ /* 0x000ee40000300a00 */
[----:B------:R0:W-:Y:S02]  /*3dd90*/  STL.64 [R1+0x6860], R10 ;  /* 0x0068600a01007387 */ /* 0x0001e40000100a00 */
[----:B0-----:R-:W2:Y:S04]  /*3dda0*/  LDL.64 R10, [R1+0xc8] ;  /* 0x0000c800010a7983 */ /* 0x001ea80000100a00 */
[----:B--2---:R0:W-:Y:S01]  /*3ddb0*/  STL.64 [R1+0x6978], R10 ;  /* 0x0069780a01007387 */ /* 0x0041e20000100a00 */
[----:B------:R-:W4:Y:S02]  /*3ddc0*/  LDL.LU R8, [R1+0x820] ;  /* 0x0008200001087983 */ /* 0x000f240000300800 */
[----:B------:R-:W4:Y:S01]  /*3ddd0*/  LDL.LU R9, [R1+0x824] ;  /* 0x0008240001097983 */ /* 0x000f220000300800 */
[----:B0-----:R-:W4:Y:S01]  /*3dde0*/  LDL.LU R10, [R1+0x828] ;  /* 0x00082800010a7983 */ /* 0x001f220000300800 */
[----:B------:R-:W4:Y:S01]  /*3ddf0*/  LDL.LU R11, [R1+0x82c] ;  /* 0x00082c00010b7983 */ /* 0x000f220000300800 */
[C---:B---3--:R-:W-:Y:S01]  /*3de00*/  HMMA.16816.F32 R12, R16.reuse, R6, R12 ;  /* 0x00000006100c723c */ /* 0x048fe2000000180c */
[----:B------:R-:W-:Y:S11]  /*3de10*/  STL.64 [R1+0x6858], R6 ;  /* 0x0068580601007387 */ /* 0x000ff60000100a00 */
[----:B------:R-:W-:Y:S11]  /*3de20*/  @!UPT UIADD3 URZ, URZ, URZ, URZ ;  /* 0x0000003f3f3ff290 */ /* 0x000ff6000fffe03f */
[----:B------:R-:W-:Y:S01]  /*3de30*/  STL.64 [R1+0x4a0], R12 ;  /* 0x0004a00c01007387 */ /* 0x000fe20000100a00 */
[----:B------:R-:W-:Y:S02]  /*3de40*/  STL.64 [R1+0x4a8], R14 ;  /* 0x0004a80e01007387 */ /* 0x000fe40000100a00 */
[----:B------:R-:W0:Y:S04]  /*3de50*/  LDSM.16.MT88.4 R12, [R25+0x4100] ;  /* 0x00410000190c783b */ /* 0x000e280000004200 */
[----:B------:R-:W-:Y:S01]  /*3de60*/  STL.64 [R1+0x6870], R26 ;  /* 0x0068701a01007387 */ /* 0x000fe20000100a00 */
[----:B------:R1:W-:Y:S01]  /*3de70*/  STL [R1+0x6868], R25 ;  /* 0x0068681901007387 */ /* 0x0003e20000100800 */
[----:B------:R-:W2:Y:S03]  /*3de80*/  LDL.LU R24, [R1+0x810] ;  /* 0x0008100001187983 */ /* 0x000ea60000300800 */
[----:B-1----:R-:W2:Y:S01]  /*3de90*/  LDL.LU R25, [R1+0x814] ;  /* 0x0008140001197983 */ /* 0x002ea20000300800 */
[----:B------:R-:W2:Y:S02]  /*3dea0*/  LDL.LU R26, [R1+0x818] ;  /* 0x00081800011a7983 */ /* 0x000ea40000300800 */
[----:B------:R-:W2:Y:S01]  /*3deb0*/  LDL.LU R27, [R1+0x81c] ;  /* 0x00081c00011b7983 */ /* 0x000ea20000300800 */
[----:B0-----:R0:W-:Y:S01]  /*3dec0*/  STL.64 [R1+0x67b0], R14 ;  /* 0x0067b00e01007387 */ /* 0x0011e20000100a00 */
[----:B------:R-:W-:Y:S03]  /*3ded0*/  STL.64 [R1+0x67a8], R12 ;  /* 0x0067a80c01007387 */ /* 0x000fe60000100a00 */
[----:B0-----:R-:W3:Y:S04]  /*3dee0*/  LDL R14, [R1+0x88] ;  /* 0x00008800010e7983 */ /* 0x001ee80000100800 */
[----:B------:R-:W3:Y:S01]  /*3def0*/  LDL R15, [R1+0x8c] ;  /* 0x00008c00010f7983 */ /* 0x000ee20000100800 */
[C---:B----4-:R-:W-:Y:S11]  /*3df00*/  HMMA.16816.F32 R8, R16.reuse, R22, R8 ;  /* 0x000000161008723c */ /* 0x050ff60000001808 */
[----:B------:R-:W-:Y:S11]  /*3df10*/  @!UPT UIADD3 URZ, URZ, URZ, URZ ;  /* 0x0000003f3f3ff290 */ /* 0x000ff6000fffe03f */
[----:B------:R-:W-:Y:S01]  /*3df20*/  @!UPT UIADD3 URZ, URZ, URZ, URZ ;  /* 0x0000003f3f3ff290 */ /* 0x000fe2000fffe03f */
[----:B------:R-:W-:Y:S01]  /*3df30*/  STL.64 [R1+0x820], R8 ;  /* 0x0008200801007387 */ /* 0x000fe20000100a00 */
[----:B------:R0:W-:Y:S03]  /*3df40*/  STL.64 [R1+0x828], R10 ;  /* 0x0008280a01007387 */ /* 0x0001e60000100a00 */
[----:B0-----:R-:W2:Y:S01]  /*3df50*/  LDL.LU.64 R10, [R1+0x6978] ;  /* 0x00697800010a7983 */ /* 0x001ea20000300a00 */
[----:B------:R-:W-:Y:S02]  /*3df60*/  IMAD.MOV.U32 R12, RZ, RZ, R22 ;  /* 0x000000ffff0c7224 */ /* 0x000fe400078e0016 */
[----:B------:R-:W4:Y:S01]  /*3df70*/  LDL.LU R20, [R1+0x6970] ;  /* 0x0069700001147983 */ /* 0x000f220000300800 */
[----:B---3--:R-:W-:Y:S02]  /*3df80*/  STL.64 [R1+0x6948], R14 ;  /* 0x0069480e01007387 */ /* 0x008fe40000100a00 */
[----:B------:R2:W-:Y:S02]  /*3df90*/  STL [R1+0x6940], R12 ;  /* 0x0069400c01007387 */ /* 0x0005e40000100800 */
[----:B--2---:R-:W-:Y:S11]  /*3dfa0*/  HMMA.16816.F32 R12, R16, R10, R24 ;  /* 0x0000000a100c723c */ /* 0x004ff60000001818 */
[----:B------:R-:W-:Y:S11]  /*3dfb0*/  @!UPT UIADD3 URZ, URZ, URZ, URZ ;  /* 0x0000003f3f3ff290 */ /* 0x000ff6000fffe03f */
[----:B------:R-:W-:Y:S01]  /*3dfc0*/  @!UPT UIADD3 URZ, URZ, URZ, URZ ;  /* 0x0000003f3f3ff290 */ /* 0x000fe2000fffe03f */
[----:B------:R-:W-:Y:S01]  /*3dfd0*/  STL.64 [R1+0x810], R12 ;  /* 0x0008100c01007387 */ /* 0x000fe20000100a00 */
[----:B------:R-:W-:Y:S02]  /*3dfe0*/  STL.64 [R1+0x818], R14 ;  /* 0x0008180e01007387 */ /* 0x000fe40000100a00 */
[----:B------:R-:W2:Y:S02]  /*3dff0*/  LDL.64 R26, [R1+0x8] ;  /* 0x00000800011a7983 */ /* 0x000ea40000100a00 */
[----:B------:R-:W-:Y:S02]  /*3e000*/  IMAD.MOV.U32 R2, RZ, RZ, R10 ;  /* 0x000000ffff027224 */ /* 0x000fe400078e000a */
[----:B------:R-:W-:Y:S01]  /*3e010*/  IMAD.MOV.U32 R0, RZ, RZ, R11 ;  /* 0x000000ffff007224 */ /* 0x000fe200078e000b */
[----:B--2---:R-:W-:Y:S01]  /*3e020*/  STL.64 [R1+0x6950], R26 ;  /* 0x0069501a01007387 */ /* 0x004fe20000100a00 */
[----:B------:R-:W2:Y:S02]  /*3e030*/  LDL.LU R8, [R1+0x450] ;  /* 0x0004500001087983 */ /* 0x000ea40000300800 */
[----:B------:R-:W2:Y:S02]  /*3e040*/  LDL.LU R9, [R1+0x454] ;  /* 0x0004540001097983 */ /* 0x000ea40000300800 */
[----:B------:R-:W3:Y:S01]  /*3e050*/  LDL.LU R10, [R1+0x458] ;  /* 0x00045800010a7983 */ /* 0x000ee20000300800 */
[----:B------:R-:W3:Y:S01]  /*3e060*/  LDL.LU R11, [R1+0x45c] ;  /* 0x00045c00010b7983 */ /* 0x000ee20000300800 */
[----:B------:R-:W-:-:S03]  /*3e070*/  IMAD.MOV.U32 R3, RZ, RZ, R23 ;  /* 0x000000ffff037224 */ /* 0x000fc600078e0017 */
[----:B---3--:R-:W-:Y:S01]  /*3e080*/  STL.64 [R1+0x6880], R10 ;  /* 0x0068800a01007387 */ /* 0x008fe20000100a00 */
[----:B--2---:R0:W-:Y:S03]  /*3e090*/  STL.64 [R1+0x6878], R8 ;  /* 0x0068780801007387 */ /* 0x0041e60000100a00 */
[----:B0-----:R-:W2:Y:S01]  /*3e0a0*/  LDL.LU R8, [R1+0x460] ;  /* 0x0004600001087983 */ /* 0x001ea20000300800 */
[----:B------:R-:W2:Y:S02]  /*3e0b0*/  LDL.LU R9, [R1+0x464] ;  /* 0x0004640001097983 */ /* 0x000ea40000300800 */
[----:B------:R-:W3:Y:S02]  /*3e0c0*/  LDL.LU R10, [R1+0x468] ;  /* 0x00046800010a7983 */ /* 0x000ee40000300800 */
[----:B------:R-:W3:Y:S01]  /*3e0d0*/  LDL.LU R11, [R1+0x46c] ;  /* 0x00046c00010b7983 */ /* 0x000ee20000300800 */
[----:B------:R-:W2:Y:S04]  /*3e0e0*/  LDL R22, [R1+0x58] ;  /* 0x0000580001167983 */ /* 0x000ea80000100800 */
[----:B------:R-:W2:Y:S04]  /*3e0f0*/  LDL R23, [R1+0x5c] ;  /* 0x00005c0001177983 */ /* 0x000ea80000100800 */
[----:B--2---:R-:W-:Y:S01]  /*3e100*/  STL.64 [R1+0x68e8], R22 ;  /* 0x0068e81601007387 */ /* 0x004fe20000100a00 */
[----:B---3--:R-:W-:Y:S02]  /*3e110*/  STL.64 [R1+0x6890], R10 ;  /* 0x0068900a01007387 */ /* 0x008fe40000100a00 */
[----:B------:R0:W-:Y:S02]  /*3e120*/  STL.64 [R1+0x6888], R8 ;  /* 0x0068880801007387 */ /* 0x0001e40000100a00 */
[----:B0-----:R-:W2:Y:S01]  /*3e130*/  LDL.LU R8, [R1+0x470] ;  /* 0x0004700001087983 */ /* 0x001ea20000300800 */
[----:B------:R-:W2:Y:S02]  /*3e140*/  LDL.LU R9, [R1+0x474] ;  /* 0x0004740001097983 */ /* 0x000ea40000300800 */
[----:B------:R-:W3:Y:S02]  /*3e150*/  LDL.LU R10, [R1+0x478] ;  /* 0x00047800010a7983 */ /* 0x000ee40000300800 */
[----:B------:R-:W3:Y:S01]  /*3e160*/  LDL.LU R11, [R1+0x47c] ;  /* 0x00047c00010b7983 */ /* 0x000ee20000300800 */
[----:B------:R-:W2:Y:S04]  /*3e170*/  LDL R22, [R1+0x68] ;  /* 0x0000680001167983 */ /* 0x000ea80000100800 */
[----:B------:R-:W2:Y:S04]  /*3e180*/  LDL R23, [R1+0x6c] ;  /* 0x00006c0001177983 */ /* 0x000ea80000100800 */
[----:B--2---:R0:W-:Y:S01]  /*3e190*/  STL.64 [R1+0x6900], R22 ;  /* 0x0069001601007387 */ /* 0x0041e20000100a00 */
[----:B---3--:R4:W-:Y:S02]  /*3e1a0*/  STL.64 [R1+0x68a0], R10 ;  /* 0x0068a00a01007387 */ /* 0x0089e40000100a00 */
[----:B------:R1:W-:Y:S01]  /*3e1b0*/  STL.64 [R1+0x6898], R8 ;  /* 0x0068980801007387 */ /* 0x0003e20000100a00 */
[----:B0-----:R-:W2:Y:S04]  /*3e1c0*/  LDL R22, [R1+0x78] ;  /* 0x0000780001167983 */ /* 0x001ea80000100800 */
[----:B------:R-:W2:Y:S01]  /*3e1d0*/  LDL R23, [R1+0x7c] ;  /* 0x00007c0001177983 */ /* 0x000ea20000100800 */
[----:B----4-:R-:W-:-:S02]  /*3e1e0*/  IMAD.MOV.U32 R10, RZ, RZ, R20 ;  /* 0x000000ffff0a7224 */ /* 0x010fc400078e0014 */
[----:B------:R-:W-:Y:S01]  /*3e1f0*/  IMAD.MOV.U32 R11, RZ, RZ, R4 ;  /* 0x000000ffff0b7224 */ /* 0x000fe200078e0004 */
[----:B--2---:R-:W-:Y:S04]  /*3e200*/  STL.64 [R1+0x6918], R22 ;  /* 0x0069181601007387 */ /* 0x004fe80000100a00 */
[----:B------:R0:W-:Y:S02]  /*3e210*/  STL.64 [R1+0x68c8], R10 ;  /* 0x0068c80a01007387 */ /* 0x0001e40000100a00 */
[----:B-1----:R-:W2:Y:S02]  /*3e220*/  LDL.LU R8, [R1+0x490] ;  /* 0x0004900001087983 */ /* 0x002ea40000300800 */
[----:B------:R-:W2:Y:S01]  /*3e230*/  LDL.LU R9, [R1+0x494] ;  /* 0x0004940001097983 */ /* 0x000ea20000300800 */
[----:B0-----:R-:W3:Y:S01]  /*3e240*/  LDL.LU R10, [R1+0x498] ;  /* 0x00049800010a7983 */ /* 0x001ee20000300800 */
[----:B------:R-:W3:Y:S02]  /*3e250*/  LDL.LU R11, [R1+0x49c] ;  /* 0x00049c00010b7983 */ /* 0x000ee40000300800 */
[----:B------:R-:W4:Y:S02]  /*3e260*/  LDL.LU R20, [R1+0x7d0] ;  /* 0x0007d00001147983 */ /* 0x000f240000300800 */
[----:B------:R-:W4:Y:S01]  /*3e270*/  LDL.LU R21, [R1+0x7d4] ;  /* 0x0007d40001157983 */ /* 0x000f220000300800 */
[----:B------:R-:W2:Y:S01]  /*3e280*/  LDL.LU R22, [R1+0x7d8] ;  /* 0x0007d80001167983 */ /* 0x000ea20000300800 */
[----:B------:R-:W2:Y:S03]  /*3e290*/  LDL.LU R23, [R1+0x7dc] ;  /* 0x0007dc0001177983 */ /* 0x000ea60000300800 */
[----:B--2---:R0:W-:Y:S01]  /*3e2a0*/  STL.64 [R1+0x6928], R22 ;  /* 0x0069281601007387 */ /* 0x0041e20000100a00 */
[----:B----4-:R-:W-:Y:S03]  /*3e2b0*/  STL.64 [R1+0x6920], R20 ;  /* 0x0069201401007387 */ /* 0x010fe60000100a00 */
[----:B0-----:R-:W2:Y:S04]  /*3e2c0*/  LDL R22, [R1+0x98] ;  /* 0x0000980001167983 */ /* 0x001ea80000100800 */
[----:B------:R-:W2:Y:S04]  /*3e2d0*/  LDL R23, [R1+0x9c] ;  /* 0x00009c0001177983 */ /* 0x000ea80000100800 */
[----:B--2---:R0:W-:Y:S01]  /*3e2e0*/  STL.64 [R1+0x6958], R22 ;  /* 0x0069581601007387 */ /* 0x0041e20000100a00 */
[----:B------:R-:W2:Y:S02]  /*3e2f0*/  LDL.LU R24, [R1+0x7f0] ;  /* 0x0007f00001187983 */ /* 0x000ea40000300800 */
[----:B------:R-:W2:Y:S02]  /*3e300*/  LDL.LU R25, [R1+0x7f4] ;  /* 0x0007f40001197983 */ /* 0x000ea40000300800 */
[----:B------:R-:W4:Y:S01]  /*3e310*/  LDL.LU R26, [R1+0x7f8] ;  /* 0x0007f800011a7983 */ /* 0x000f220000300800 */
[----:B------:R-:W4:Y:S04]  /*3e320*/  LDL.LU R27, [R1+0x7fc] ;  /* 0x0007fc00011b7983 */ /* 0x000f280000300800 */
[----:B----4-:R-:W-:Y:S01]  /*3e330*/  STL.64 [R1+0x6968], R26 ;  /* 0x0069681a01007387 */ /* 0x010fe20000100a00 */
[----:B--2---:R1:W-:Y:S02]  /*3e340*/  STL.64 [R1+0x6960], R24 ;  /* 0x0069601801007387 */ /* 0x0043e40000100a00 */
[----:B0-----:R-:W2:Y:S02]  /*3e350*/  LDL R22, [R1+0xb8] ;  /* 0x0000b80001167983 */ /* 0x001ea40000100800 */
[----:B------:R-:W2:Y:S01]  /*3e360*/  LDL R23, [R1+0xbc] ;  /* 0x0000bc0001177983 */ /* 0x000ea20000100800 */
[----:B-1----:R-:W2:Y:S01]  /*3e370*/  LDL.LU R24, [R1+0x800] ;  /* 0x0008000001187983 */ /* 0x002ea20000300800 */
[----:B------:R-:W2:Y:S02]  /*3e380*/  LDL.LU R25, [R1+0x804] ;  /* 0x0008040001197983 */ /* 0x000ea40000300800 */
[----:B------:R-:W2:Y:S02]  /*3e390*/  LDL.LU R26, [R1+0x808] ;  /* 0x00080800011a7983 */ /* 0x000ea40000300800 */
[----:B------:R-:W2:Y:S01]  /*3e3a0*/  LDL.LU R27, [R1+0x80c] ;  /* 0x00080c00011b7983 */ /* 0x000ea20000300800 */
[----:B------:R-:W4:Y:S01]  /*3e3b0*/  LDL.64 R14, [R1+0xa8] ;  /* 0x0000a800010e7983 */ /* 0x000f220000100a00 */
[----:B---3--:R-:W-:Y:S02]  /*3e3c0*/  STL.64 [R1+0x68e0], R10 ;  /* 0x0068e00a01007387 */ /* 0x008fe40000100a00 */
[----:B------:R0:W-:Y:S02]  /*3e3d0*/  STL.64 [R1+0x68d8], R8 ;  /* 0x0068d80801007387 */ /* 0x0001e40000100a00 */
[----:B0-----:R-:W3:Y:S01]  /*3e3e0*/  LDL.LU R8, [R1+0x7a0] ;  /* 0x0007a00001087983 */ /* 0x001ee20000300800 */
[----:B------:R-:W3:Y:S02]  /*3e3f0*/  LDL.LU R9, [R1+0x7a4] ;  /* 0x0007a40001097983 */ /* 0x000ee40000300800 */
[----:B------:R-:W2:Y:S02]  /*3e400*/  LDL.LU R10, [R1+0x7a8] ;  /* 0x0007a800010a7983 */ /* 0x000ea40000300800 */
[----:B------:R-:W2:Y:S02]  /*3e410*/  LDL.LU R11, [R1+0x7ac] ;  /* 0x0007ac00010b7983 */ /* 0x000ea40000300800 */
[----:B--2---:R-:W-:Y:S01]  /*3e420*/  STL.64 [R1+0x68f8], R10 ;  /* 0x0068f80a01007387 */ /* 0x004fe20000100a00 */
[----:B---3--:R0:W-:Y:S03]  /*3e430*/  STL.64 [R1+0x68f0], R8 ;  /* 0x0068f00801007387 */ /* 0x0081e60000100a00 */
[----:B0-----:R-:W2:Y:S01]  /*3e440*/  LDL.LU R8, [R1+0x7b0] ;  /* 0x0007b00001087983 */ /* 0x001ea20000300800 */
[----:B------:R-:W2:Y:S02]  /*3e450*/  LDL.LU R9, [R1+0x7b4] ;  /* 0x0007b40001097983 */ /* 0x000ea40000300800 */
[----:B------:R-:W3:Y:S02]  /*3e460*/  LDL.LU R10, [R1+0x7b8] ;  /* 0x0007b800010a7983 */ /* 0x000ee40000300800 */
[----:B------:R-:W3:Y:S02]  /*3e470*/  LDL.LU R11, [R1+0x7bc] ;  /* 0x0007bc00010b7983 */ /* 0x000ee40000300800 */
[----:B---3--:R-:W-:Y:S01]  /*3e480*/  STL.64 [R1+0x6910], R10 ;  /* 0x0069100a01007387 */ /* 0x008fe20000100a00 */
[----:B--2---:R0:W-:Y:S03]  /*3e490*/  STL.64 [R1+0x6908], R8 ;  /* 0x0069080801007387 */ /* 0x0041e60000100a00 */
[----:B0-----:R-:W2:Y:S01]  /*3e4a0*/  LDL.LU R8, [R1+0x7c0] ;  /* 0x0007c00001087983 */ /* 0x001ea20000300800 */
[----:B------:R-:W2:Y:S02]  /*3e4b0*/  LDL.LU R9, [R1+0x7c4] ;  /* 0x0007c40001097983 */ /* 0x000ea40000300800 */
[----:B------:R-:W3:Y:S02]  /*3e4c0*/  LDL.LU R10, [R1+0x7c8] ;  /* 0x0007c800010a7983 */ /* 0x000ee40000300800 */
[----:B------:R-:W3:Y:S01]  /*3e4d0*/  LDL.LU R11, [R1+0x7cc] ;  /* 0x0007cc00010b7983 */ /* 0x000ee20000300800 */
[C---:B------:R-:W-:Y:S01]  /*3e4e0*/  HMMA.16816.F32 R20, R16.reuse, R22, R24 ;  /* 0x000000161014723c */ /* 0x040fe20000001818 */
[----:B---3--:R-:W-:Y:S01]  /*3e4f0*/  STL.64 [R1+0x6938], R10 ;  /* 0x0069380a01007387 */ /* 0x008fe20000100a00 */
[----:B--2---:R0:W-:Y:S03]  /*3e500*/  STL.64 [R1+0x6930], R8 ;  /* 0x0069300801007387 */ /* 0x0041e60000100a00 */
[----:B0-----:R-:W2:Y:S01]  /*3e510*/  LDL.LU R8, [R1+0x7e0] ;  /* 0x0007e00001087983 */ /* 0x001ea20000300800 */
[----:B------:R-:W2:Y:S02]  /*3e520*/  LDL.LU R9, [R1+0x7e4] ;  /* 0x0007e40001097983 */ /* 0x000ea40000300800 */
[----:B------:R-:W2:Y:S02]  /*3e530*/  LDL.LU R10, [R1+0x7e8] ;  /* 0x0007e800010a7983 */ /* 0x000ea40000300800 */
[----:B------:R-:W2:Y:S01]  /*3e540*/  LDL.LU R11, [R1+0x7ec] ;  /* 0x0007ec00010b7983 */ /* 0x000ea20000300800 */
[----:B------:R-:W3:Y:S01]  /*3e550*/  LDL.LU R4, [R1+0x440] ;  /* 0x0004400001047983 */ /* 0x000ee20000300800 */
[----:B------:R-:W3:Y:S02]  /*3e560*/  LDL.LU R5, [R1+0x444] ;  /* 0x0004440001057983 */ /* 0x000ee40000300800 */
[----:B------:R-:W2:Y:S02]  /*3e570*/  LDL.LU R6, [R1+0x448] ;  /* 0x0004480001067983 */ /* 0x000ea40000300800 */
[----:B------:R-:W2:Y:S02]  /*3e580*/  LDL.LU R7, [R1+0x44c] ;  /* 0x00044c0001077983 */ /* 0x000ea40000300800 */
[----:B--2---:R-:W-:Y:S01]  /*3e590*/  STL.64 [R1+0x68b0], R6 ;  /* 0x0068b00601007387 */ /* 0x004fe20000100a00 */
[----:B---3--:R0:W-:Y:S03]  /*3e5a0*/  STL.64 [R1+0x68a8], R4 ;  /* 0x0068a80401007387 */ /* 0x0081e60000100a00 */
[----:B0-----:R-:W2:Y:S01]  /*3e5b0*/  LDL.LU R4, [R1+0x480] ;  /* 0x0004800001047983 */ /* 0x001ea20000300800 */
[----:B------:R-:W2:Y:S02]  /*3e5c0*/  LDL.LU R5, [R1+0x484] ;  /* 0x0004840001057983 */ /* 0x000ea40000300800 */
[----:B------:R-:W2:Y:S02]  /*3e5d0*/  LDL.LU R6, [R1+0x488] ;  /* 0x0004880001067983 */ /* 0x000ea40000300800 */
[----:B------:R-:W2:Y:S01]  /*3e5e0*/  LDL.LU R7, [R1+0x48c] ;  /* 0x00048c0001077983 */ /* 0x000ea20000300800 */
[----:B------:R-:W3:Y:S01]  /*3e5f0*/  LDL.LU.64 R26, [R1+0x6968] ;  /* 0x00696800011a7983 */ /* 0x000ee20000300a00 */
[----:B------:R-:W3:Y:S02]  /*3e600*/  LDL.LU.64 R24, [R1+0x6960] ;  /* 0x0069600001187983 */ /* 0x000ee40000300a00 */
[----:B------:R-:W-:Y:S02]  /*3e610*/  STL.64 [R1+0x800], R20 ;  /* 0x0008001401007387 */ /* 0x000fe40000100a00 */
[----:B------:R0:W-:Y:S02]  /*3e620*/  STL.64 [R1+0x808], R22 ;  /* 0x0008081601007387 */ /* 0x0001e40000100a00 */
[----:B0-----:R-:W2:Y:S01]  /*3e630*/  LDL.LU.64 R22, [R1+0x6958] ;  /* 0x0069580001167983 */ /* 0x001ea20000300a00 */
[----:B----4-:R-:W-:Y:S01]  /*3e640*/  IMAD.MOV.U32 R13, RZ, RZ, R15 ;  /* 0x000000ffff0d7224 */ /* 0x010fe200078e000f */
[C---:B---3--:R-:W-:Y:S08]  /*3e650*/  HMMA.16816.F32 R24, R16.reuse, R14, R24 ;  /* 0x0000000e1018723c */ /* 0x048ff00000001818 */
[C---:B--2---:R-:W-:Y:S11]  /*3e660*/  HMMA.16816.F32 R20, R16.reuse, R22, R8 ;  /* 0x000000161014723c */ /* 0x044ff60000001808 */
[----:B------:R-:W-:Y:S04]  /*3e670*/  @!UPT UIADD3 URZ, URZ, URZ, URZ ;  /* 0x0000003f3f3ff290 */ /* 0x000fe8000fffe03f */
[----:B------:R0:W-:Y:S01]  /*3e680*/  STL.64 [R1+0x7f0], R24 ;  /* 0x0007f01801007387 */ /* 0x0001e20000100a00 */
[----:B------:R1:W-:Y:S02]  /*3e690*/  STL.64 [R1+0x7f8], R26 ;  /* 0x0007f81a01007387 */ /* 0x0003e40000100a00 */
[----:B0-----:R-:W-:Y:S01]  /*3e6a0*/  IMAD.MOV.U32 R24, RZ, RZ, R14 ;  /* 0x000000ffff187224 */ /* 0x001fe200078e000e */
[----:B-1----:R-:W2:Y:S01]  /*3e6b0*/  LDL.LU.64 R26, [R1+0x6950] ;  /* 0x00695000011a7983 */ /* 0x002ea20000300a00 */
[----:B------:R-:W3:Y:S02]  /*3e6c0*/  LDL.LU.64 R14, [R1+0x6948] ;  /* 0x00694800010e7983 */ /* 0x000ee40000300a00 */
[----:B------:R-:W4:Y:S02]  /*3e6d0*/  LDL.LU R12, [R1+0x6940] ;  /* 0x00694000010c7983 */ /* 0x000f240000300800 */
[----:B------:R-:W2:Y:S01]  /*3e6e0*/  LDL.LU.64 R10, [R1+0x6938] ;  /* 0x00693800010a7983 */ /* 0x000ea20000300a00 */
[----:B------:R-:W2:Y:S01]  /*3e6f0*/  LDL.LU.64 R8, [R1+0x6930] ;  /* 0x0069300001087983 */ /* 0x000ea20000300a00 */
[----:B------:R-:W-:Y:S02]  /*3e700*/  STL.64 [R1+0x7e0], R20 ;  /* 0x0007e01401007387 */ /* 0x000fe40000100a00 */
[----:B------:R0:W-:Y:S02]  /*3e710*/  STL.64 [R1+0x7e8], R22 ;  /* 0x0007e81601007387 */ /* 0x0001e40000100a00 */
[----:B0-----:R-:W3:Y:S01]  /*3e720*/  LDL.LU.64 R22, [R1+0x6928] ;  /* 0x0069280001167983 */ /* 0x001ee20000300a00 */
[----:B------:R-:W3:Y:S02]  /*3e730*/  LDL.LU.64 R20, [R1+0x6920] ;  /* 0x0069200001147983 */ /* 0x000ee40000300a00 */
[C---:B---3--:R-:W-:Y:S11]  /*3e740*/  HMMA.16816.F32 R20, R16.reuse, R14, R20 ;  /* 0x0000000e1014723c */ /* 0x048ff60000001814 */
[----:B------:R-:W-:Y:S11]  /*3e750*/  @!UPT UIADD3 URZ, URZ, URZ, URZ ;  /* 0x0000003f3f3ff290 */ /* 0x000ff6000fffe03f */
[----:B------:R-:W-:Y:S01]  /*3e760*/  @!UPT UIADD3 URZ, URZ, URZ, URZ ;  /* 0x0000003f3f3ff290 */ /* 0x000fe2000fffe03f */
[----:B------:R-:W-:Y:S01]  /*3e770*/  STL.64 [R1+0x7d0], R20 ;  /* 0x0007d01401007387 */ /* 0x000fe20000100a00 */
[----:B------:R0:W-:Y:S03]  /*3e780*/  STL.64 [R1+0x7d8], R22 ;  /* 0x0007d81601007387 */ /* 0x0001e60000100a00 */
[----:B0-----:R-:W2:Y:S01]  /*3e790*/  LDL.LU.64 R22, [R1+0x6918] ;  /* 0x0069180001167983 */ /* 0x001ea20000300a00 */
[----:B------:R-:W-:Y:S01]  /*3e7a0*/  STL.64 [R1+0x6800], R14 ;  /* 0x0068000e01007387 */ /* 0x000fe20000100a00 */
[C---:B--2---:R-:W-:Y:S02]  /*3e7b0*/  HMMA.16816.F32 R20, R16.reuse, R22, R8 ;  /* 0x000000161014723c */ /* 0x044fe40000001808 */
[----:B------:R-:W2:Y:S01]  /*3e7c0*/  LDL.LU.64 R10, [R1+0x6910] ;  /* 0x00691000010a7983 */ /* 0x000ea20000300a00 */
[----:B------:R-:W2:Y:S11]  /*3e7d0*/  LDL.LU.64 R8, [R1+0x6908] ;  /* 0x0069080001087983 */ /* 0x000eb60000300a00 */
[----:B------:R-:W-:Y:S09]  /*3e7e0*/  @!UPT UIADD3 URZ, URZ, URZ, URZ ;  /* 0x0000003f3f3ff290 */ /* 0x000ff2000fffe03f */
[----:B------:R-:W-:Y:S01]  /*3e7f0*/  STL.64 [R1+0x7c0], R20 ;  /* 0x0007c01401007387 */ /* 0x000fe20000100a00 */
        /* <DEDUP_REMOVED lines=16> */
[----:B--2---:R-:W-:Y:S02]  /*3e900*/  HMMA.16816.F32 R16, R16, R22, R8 ;  /* 0x000000161010723c */ /* 0x004fe40000001808 */
[----:B------:R-:W2:Y:S01]  /*3e910*/  LDL.LU.64 R10, [R1+0x68c8] ;  /* 0x0068c800010a7983 */ /* 0x000ea20000300a00 */
[----:B------:R-:W2:Y:S02]  /*3e920*/  LDL.LU.64 R22, [R1+0x68c0] ;  /* 0x0068c00001167983 */ /* 0x000ea40000300a00 */
[----:B------:R-:W2:Y:S11]  /*3e930*/  LDL.LU.64 R20, [R1+0x68b8] ;  /* 0x0068b80001147983 */ /* 0x000eb60000300a00 */
[----:B------:R-:W-:Y:S07]  /*3e940*/  @!UPT UIADD3 URZ, URZ, URZ, URZ ;  /* 0x0000003f3f3ff290 */ /* 0x000fee000fffe03f */
[----:B------:R-:W-:Y:S01]  /*3e950*/  STL.64 [R1+0x490], R16 ;  /* 0x0004901001007387 */ /* 0x000fe20000100a00 */
[----:B------:R-:W-:Y:S01]  /*3e960*/  STL.64 [R1+0x498], R18 ;  /* 0x0004981201007387 */ /* 0x000fe20000100a00 */
[----:B--2---:R-:W-:Y:S02]  /*3e970*/  HMMA.16816.F32 R8, R20, R10, R4 ;  /* 0x0000000a1408723c */ /* 0x004fe40000001804 */
[----:B------:R-:W2:Y:S01]  /*3e980*/  LDL.LU.64 R6, [R1+0x68b0] ;  /* 0x0068b00001067983 */ /* 0x000ea20000300a00 */
[----:B------:R-:W2:Y:S11]  /*3e990*/  LDL.LU.64 R4, [R1+0x68a8] ;  /* 0x0068a80001047983 */ /* 0x000eb60000300a00 */
[----:B------:R-:W-:Y:S09]  /*3e9a0*/  @!UPT UIADD3 URZ, URZ, URZ, URZ ;  /* 0x0000003f3f3ff290 */ /* 0x000ff2000fffe03f */
[----:B------:R-:W-:Y:S01]  /*3e9b0*/  STL.64 [R1+0x480], R8 ;  /* 0x0004800801007387 */ /* 0x000fe20000100a00 */
[----:B------:R0:W-:Y:S03]  /*3e9c0*/  STL.64 [R1+0x488], R10 ;  /* 0x0004880a01007387 */ /* 0x0001e60000100a00 */
[----:B0-----:R-:W3:Y:S01]  /*3e9d0*/  LDL.LU.64 R10, [R1+0x68a0] ;  /* 0x0068a000010a7983 */ /* 0x001ee20000300a00 */
[----:B------:R-:W3:Y:S02]  /*3e9e0*/  LDL.LU.64 R8, [R1+0x6898] ;  /* 0x0068980001087983 */ /* 0x000ee40000300a00 */
[----:B------:R-:W-:Y:S02]  /*3e9f0*/  IMAD.MOV.U32 R18, RZ, RZ, R29 ;  /* 0x000000ffff127224 */ /* 0x000fe400078e001d */
[----:B------:R-:W-:Y:S02]  /*3ea00*/  IMAD.MOV.U32 R19, RZ, RZ, R28 ;  /* 0x000000ffff137224 */ /* 0x000fe400078e001c */
[----:B------:R-:W-:-:S02]  /*3ea10*/  IMAD.MOV.U32 R14, RZ, RZ, R24 ;  /* 0x000000ffff0e7224 */ /* 0x000fc400078e0018 */
[----:B------:R-:W-:-:S03]  /*3ea20*/  IMAD.MOV.U32 R15, RZ, RZ, R13 ;  /* 0x000000ffff0f7224 */ /* 0x000fc600078e000d */
[C---:B---3--:R-:W-:Y:S01]  /*3ea30*/  HMMA.16816.F32 R16, R20.reuse, R18, R8 ;  /* 0x000000121410723c */ /* 0x048fe20000001808 */
[----:B------:R-:W3:Y:S01]  /*3ea40*/  LDL.LU.64 R10, [R1+0x6890] ;  /* 0x00689000010a7983 */ /* 0x000ee20000300a00 */
[----:B------:R-:W3:Y:S11]  /*3ea50*/  LDL.LU.64 R8, [R1+0x6888] ;  /* 0x0068880001087983 */ /* 0x000ef60000300a00 */
[----:B------:R-:W-:Y:S10]  /*3ea60*/  @!UPT UIADD3 URZ, URZ, URZ, URZ ;  /* 0x0000003f3f3ff290 */ /* 0x000ff4000fffe03f */
[----:B------:R-:W-:Y:S01]  /*3ea70*/  STL.64 [R1+0x470], R16 ;  /* 0x0004701001007387 */ /* 0x000fe20000100a00 */
[----:B------:R-:W-:Y:S02]  /*3ea80*/  STL.64 [R1+0x478], R18 ;  /* 0x0004781201007387 */ /* 0x000fe40000100a00 */
[----:B------:R0:W-:Y:S02]  /*3ea90*/  STL.64 [R1+0x6810], R14 ;  /* 0x0068100e01007387 */ /* 0x0001e40000100a00 */
[----:B0-----:R-:W2:Y:S01]  /*3eaa0*/  LDL.64 R14, [R1+0xb8] ;  /* 0x0000b800010e7983 */ /* 0x001ea20000100a00 */
[----:B---3--:R-:W-:Y:S03]  /*3eab0*/  HMMA.16816.F32 R8, R20, R26, R8 ;  /* 0x0000001a1408723c */ /* 0x008fe60000001808 */
[----:B--2---:R0:W-:Y:S01]  /*3eac0*/  STL.64 [R1+0x6828], R14 ;  /* 0x0068280e01007387 */ /* 0x0041e20000100a00 */
[----:B------:R-:W2:Y:S02]  /*3ead0*/  LDL.LU R16, [R1+0x430] ;  /* 0x0004300001107983 */ /* 0x000ea40000300800 */
[----:B------:R-:W2:Y:S02]  /*3eae0*/  LDL.LU R17, [R1+0x434] ;  /* 0x0004340001117983 */ /* 0x000ea40000300800 */
[----:B------:R-:W2:Y:S01]  /*3eaf0*/  LDL.LU R18, [R1+0x438] ;  /* 0x0004380001127983 */ /* 0x000ea20000300800 */
[----:B------:R-:W2:Y:S01]  /*3eb00*/  LDL.LU R19, [R1+0x43c] ;  /* 0x00043c0001137983 */ /* 0x000ea20000300800 */
[----:B0-----:R-:W-:-:S02]  /*3eb10*/  IMAD.MOV.U32 R14, RZ, RZ, R2 ;  /* 0x000000ffff0e7224 */ /* 0x001fc400078e0002 */
[----:B------:R-:W-:Y:S02]  /*3eb20*/  IMAD.MOV.U32 R15, RZ, RZ, R0 ;  /* 0x000000ffff0f7224 */ /* 0x000fe400078e0000 */
[----:B------:R-:W-:-:S03]  /*3eb30*/  IMAD.MOV.U32 R2, RZ, RZ, R26 ;  /* 0x000000ffff027224 */ /* 0x000fc600078e001a */
[----:B------:R-:W-:Y:S06]  /*3eb40*/  STL.64 [R1+0x6840], R14 ;  /* 0x0068400e01007387 */ /* 0x000fec0000100a00 */
[----:B------:R-:W-:Y:S02]  /*3eb50*/  STL.64 [R1+0x460], R8 ;  /* 0x0004600801007387 */ /* 0x000fe40000100a00 */
[----:B------:R0:W-:Y:S02]  /*3eb60*/  STL.64 [R1+0x468], R10 ;  /* 0x0004680a01007387 */ /* 0x0001e40000100a00 */
[----:B------:R-:W-:Y:S01]  /*3eb70*/  IMAD.MOV.U32 R0, RZ, RZ, R27 ;  /* 0x000000ffff007224 */ /* 0x000fe200078e001b */
[----:B0-----:R-:W3:Y:S01]  /*3eb80*/  LDL.LU.64 R10, [R1+0x6880] ;  /* 0x00688000010a7983 */ /* 0x001ee20000300a00 */
[----:B------:R-:W3:Y:S02]  /*3eb90*/  LDL.LU.64 R8, [R1+0x6878] ;  /* 0x0068780001087983 */ /* 0x000ee40000300a00 */
[----:B------:R-:W3:Y:S02]  /*3eba0*/  LDL.LU.64 R26, [R1+0x6870] ;  /* 0x00687000011a7983 */ /* 0x000ee40000300a00 */
[----:B------:R-:W2:Y:S01]  /*3ebb0*/  LDL.LU R25, [R1+0x6868] ;  /* 0x0068680001197983 */ /* 0x000ea20000300800 */
[C---:B---3--:R-:W-:Y:S11]  /*3ebc0*/  HMMA.16816.F32 R8, R20.reuse, R26, R8 ;  /* 0x0000001a1408723c */ /* 0x048ff60000001808 */
[----:B------:R-:W-:Y:S11]  /*3ebd0*/  @!UPT UIADD3 URZ, URZ, URZ, URZ ;  /* 0x0000003f3f3ff290 */ /* 0x000ff6000fffe03f */
[----:B------:R-:W-:Y:S01]  /*3ebe0*/  @!UPT UIADD3 URZ, URZ, URZ, URZ ;  /* 0x0000003f3f3ff290 */ /* 0x000fe2000fffe03f */
[----:B------:R-:W-:Y:S01]  /*3ebf0*/  STL.64 [R1+0x450], R8 ;  /* 0x0004500801007387 */ /* 0x000fe20000100a00 */
[----:B------:R0:W-:Y:S03]  /*3ec00*/  STL.64 [R1+0x458], R10 ;  /* 0x0004580a01007387 */ /* 0x0001e60000100a00 */
[----:B0-----:R-:W3:Y:S01]  /*3ec10*/  LDL.LU.64 R10, [R1+0x6860] ;  /* 0x00686000010a7983 */ /* 0x001ee20000300a00 */
[----:B------:R-:W-:Y:S01]  /*3ec20*/  STL [R1+0x6770], R27 ;  /* 0x0067701b01007387 */ /* 0x000fe20000100800 */
[C---:B---3--:R-:W-:Y:S11]  /*3ec30*/  HMMA.16816.F32 R4, R20.reuse, R10, R4 ;  /* 0x0000000a1404723c */ /* 0x048ff60000001804 */
[----:B------:R-:W-:Y:S11]  /*3ec40*/  @!UPT UIADD3 URZ, URZ, URZ, URZ ;  /* 0x0000003f3f3ff290 */ /* 0x000ff6000fffe03f */
[----:B------:R-:W-:Y:S01]  /*3ec50*/  @!UPT UIADD3 URZ, URZ, URZ, URZ ;  /* 0x0000003f3f3ff290 */ /* 0x000fe2000fffe03f */
[----:B------:R-:W-:Y:S01]  /*3ec60*/  STL.64 [R1+0x440], R4 ;  /* 0x0004400401007387 */ /* 0x000fe20000100a00 */
[----:B------:R0:W-:Y:S03]  /*3ec70*/  STL.64 [R1+0x448], R6 ;  /* 0x0004480601007387 */ /* 0x0001e60000100a00 */
[----:B0-----:R-:W2:Y:S01]  /*3ec80*/  LDL.LU.64 R6, [R1+0x6858] ;  /* 0x0068580001067983 */ /* 0x001ea20000300a00 */
[----:B------:R0:W-:Y:S02]  /*3ec90*/  STL.64 [R1+0x6808], R10 ;  /* 0x0068080a01007387 */ /* 0x0001e40000100a00 */
[----:B------:R-:W3:Y:S02]  /*3eca0*/  LDL.LU R8, [R1+0x760] ;  /* 0x0007600001087983 */ /* 0x000ee40000300800 */
[----:B------:R-:W3:Y:S01]  /*3ecb0*/  LDL.LU R9, [R1+0x764] ;  /* 0x0007640001097983 */ /* 0x000ee20000300800 */
[----:B0-----:R-:W2:Y:S01]  /*3ecc0*/  LDL.LU R10, [R1+0x768] ;  /* 0x00076800010a7983 */ /* 0x001ea20000300800 */
[----:B------:R-:W2:Y:S03]  /*3ecd0*/  LDL.LU R11, [R1+0x76c] ;  /* 0x00076c00010b7983 */ /* 0x000ea60000300800 */
        /* <DEDUP_REMOVED lines=12> */
[----:B------:R-:W-:Y:S01]  /*3eda0*/  HMMA.16816.F32 R16, R20, R6, R16 ;  /* 0x000000061410723c */ /* 0x000fe20000001810 */
[----:B----4-:R-:W-:Y:S01]  /*3edb0*/  IMAD.MOV.U32 R14, RZ, RZ, R12 ;  /* 0x000000ffff0e7224 */ /* 0x010fe200078e000c */
[----:B---3--:R-:W-:Y:S01]  /*3edc0*/  STL.64 [R1+0x6850], R10 ;  /* 0x0068500a01007387 */ /* 0x008fe20000100a00 */
[----:B--2---:R0:W-:Y:S03]  /*3edd0*/  STL.64 [R1+0x6848], R8 ;  /* 0x0068480801007387 */ /* 0x0041e60000100a00 */
[----:B0-----:R-:W2:Y:S01]  /*3ede0*/  LDL.LU R8, [R1+0x790] ;  /* 0x0007900001087983 */ /* 0x001ea20000300800 */
[----:B------:R-:W2:Y:S02]  /*3edf0*/  LDL.LU R9, [R1+0x794] ;  /* 0x0007940001097983 */ /* 0x000ea40000300800 */
[----:B------:R-:W2:Y:S02]  /*3ee00*/  LDL.LU R10, [R1+0x798] ;  /* 0x00079800010a7983 */ /* 0x000ea40000300800 */
[----:B------:R-:W2:Y:S01]  /*3ee10*/  LDL.LU R11, [R1+0x79c] ;  /* 0x00079c00010b7983 */ /* 0x000ea20000300800 */
[----:B------:R0:W-:Y:S01]  /*3ee20*/  STL.64 [R1+0x6738], R6 ;  /* 0x0067380601007387 */ /* 0x0001e20000100a00 */
[----:B------:R-:W3:Y:S10]  /*3ee30*/  LDL.LU R4, [R1+0x740] ;  /* 0x0007400001047983 */ /* 0x000ef40000300800 */
[----:B------:R-:W-:Y:S02]  /*3ee40*/  STL.64 [R1+0x430], R16 ;  /* 0x0004301001007387 */ /* 0x000fe40000100a00 */
[----:B------:R-:W-:Y:S02]  /*3ee50*/  STL.64 [R1+0x438], R18 ;  /* 0x0004381201007387 */ /* 0x000fe40000100a00 */
[----:B------:R-:W1:Y:S01]  /*3ee60*/  LDSM.16.MT88.4 R16, [R25+0x4180] ;  /* 0x004180001910783b */ /* 0x000e620000004200 */
[----:B------:R-:W-:-:S03]  /*3ee70*/  IMAD.MOV.U32 R15, RZ, RZ, R3 ;  /* 0x000000ffff0f7224 */ /* 0x000fc600078e0003 */
[----:B------:R-:W3:Y:S04]  /*3ee80*/  LDL.LU R5, [R1+0x744] ;  /* 0x0007440001057983 */ /* 0x000ee80000300800 */
[----:B0-----:R-:W3:Y:S01]  /*3ee90*/  LDL.LU R6, [R1+0x748] ;  /* 0x0007480001067983 */ /* 0x001ee20000300800 */
[----:B------:R-:W3:Y:S03]  /*3eea0*/  LDL.LU R7, [R1+0x74c] ;  /* 0x00074c0001077983 */ /* 0x000ee60000300800 */
[----:B-1----:R0:W-:Y:S01]  /*3eeb0*/  STL.64 [R1+0x6680], R18 ;  /* 0x0066801201007387 */ /* 0x0021e20000100a00 */
[----:B------:R-:W-:Y:S03]  /*3eec0*/  STL.64 [R1+0x6678], R16 ;  /* 0x0066781001007387 */ /* 0x000fe60000100a00 */
[----:B0-----:R-:W4:Y:S01]  /*3eed0*/  LDL.64 R18, [R1+0x48] ;  /* 0x0000480001127983 */ /* 0x001f220000100a00 */
[C---:B--2---:R-:W-:Y:S03]  /*3eee0*/  HMMA.16816.F32 R12, R20.reuse, R14, R8 ;  /* 0x0000000e140c723c */ /* 0x044fe60000001808 */
[----:B------:R-:W2:Y:S01]  /*3eef0*/  LDL.LU.64 R10, [R1+0x6850] ;  /* 0x00685000010a7983 */ /* 0x000ea20000300a00 */
[----:B------:R-:W2:Y:S11]  /*3ef00*/  LDL.LU.64 R8, [R1+0x6848] ;  /* 0x0068480001087983 */ /* 0x000eb60000300a00 */
[----:B------:R-:W-:Y:S08]  /*3ef10*/  @!UPT UIADD3 URZ, URZ, URZ, URZ ;  /* 0x0000003f3f3ff290 */ /* 0x000ff0000fffe03f */
        /* <DEDUP_REMOVED lines=10> */
[C---:B--2---:R-:W-:Y:S01]  /*3efc0*/  HMMA.16816.F32 R8, R20.reuse, R14, R8 ;  /* 0x0000000e1408723c */ /* 0x044fe20000001808 */
[----:B------:R-:W-:Y:S02]  /*3efd0*/  IMAD.MOV.U32 R27, RZ, RZ, R14 ;  /* 0x000000ffff1b7224 */ /* 0x000fe400078e000e */
[----:B------:R-:W-:Y:S11]  /*3efe0*/  IMAD.MOV.U32 R17, RZ, RZ, R15 ;  /* 0x000000ffff117224 */ /* 0x000ff600078e000f */
[----:B------:R-:W-:Y:S09]  /*3eff0*/  @!UPT UIADD3 URZ, URZ, URZ, URZ ;  /* 0x0000003f3f3ff290 */ /* 0x000ff2000fffe03f */
[----:B------:R-:W-:Y:S01]  /*3f000*/  STL.64 [R1+0x770], R8 ;  /* 0x0007700801007387 */ /* 0x000fe20000100a00 */
[----:B------:R0:W-:Y:S03]  /*3f010*/  STL.64 [R1+0x778], R10 ;  /* 0x0007780a01007387 */ /* 0x0001e60000100a00 */
[----:B0-----:R-:W2:Y:S01]  /*3f020*/  LDL.LU.64 R10, [R1+0x6820] ;  /* 0x00682000010a7983 */ /* 0x001ea20000300a00 */
[----:B------:R-:W2:Y:S02]  /*3f030*/  LDL.LU.64 R8, [R1+0x6818] ;  /* 0x0068180001087983 */ /* 0x000ea40000300a00 */
[----:B------:R-:W2:Y:S02]  /*3f040*/  LDL.LU.64 R14, [R1+0x6810] ;  /* 0x00681000010e7983 */ /* 0x000ea40000300a00 */
[----:B----4-:R0:W-:Y:S01]  /*3f050*/  STL.64 [R1+0x67e0], R18 ;  /* 0x0067e01201007387 */ /* 0x0101e20000100a00 */
[----:B------:R-:W-:Y:S04]  /*3f060*/  STL [R1+0x67d8], R17 ;  /* 0x0067d81101007387 */ /* 0x000fe80000100800 */
[----:B0-----:R-:W4:Y:S01]  /*3f070*/  LDL.64 R18, [R1+0x98] ;  /* 0x0000980001127983 */ /* 0x001f220000100a00 */
[----:B------:R-:W-:Y:S02]  /*3f080*/  STL.64 [R1+0x6798], R26 ;  /* 0x0067981a01007387 */ /* 0x000fe40000100a00 */
[----:B------:R0:W-:Y:S02]  /*3f090*/  STL [R1+0x6790], R25 ;  /* 0x0067901901007387 */ /* 0x0001e40000100800 */
[----:B------:R-:W4:Y:S01]  /*3f0a0*/  LDL.LU R24, [R1+0x750] ;  /* 0x0007500001187983 */ /* 0x000f220000300800 */
[----:B0-----:R-:W4:Y:S01]  /*3f0b0*/  LDL.LU R25, [R1+0x754] ;  /* 0x0007540001197983 */ /* 0x001f220000300800 */
[----:B------:R-:W4:Y:S02]  /*3f0c0*/  LDL.LU R26, [R1+0x758] ;  /* 0x00075800011a7983 */ /* 0x000f240000300800 */
[----:B------:R-:W4:Y:S01]  /*3f0d0*/  LDL.LU R27, [R1+0x75c] ;  /* 0x00075c00011b7983 */ /* 0x000f220000300800 */
[C---:B--2---:R-:W-:Y:S01]  /*3f0e0*/  HMMA.16816.F32 R12, R20.reuse, R14, R8 ;  /* 0x0000000e140c723c */ /* 0x044fe20000001808 */
[----:B------:R-:W2:Y:S11]  /*3f0f0*/  LDL.LU.64 R10, [R1+0x6808] ;  /* 0x00680800010a7983 */ /* 0x000eb60000300a00 */
[----:B------:R-:W-:Y:S11]  /*3f100*/  @!UPT UIADD3 URZ, URZ, URZ, URZ ;  /* 0x0000003f3f3ff290 */ /* 0x000ff6000fffe03f */
[----:B------:R-:W-:Y:S01]  /*3f110*/  STL.64 [R1+0x760], R12 ;  /* 0x0007600c01007387 */ /* 0x000fe20000100a00 */
[----:B------:R0:W-:Y:S03]  /*3f120*/  STL.64 [R1+0x768], R14 ;  /* 0x0007680e01007387 */ /* 0x0001e60000100a00 */
[----:B0-----:R-:W3:Y:S01]  /*3f130*/  LDL.LU.64 R14, [R1+0x6800] ;  /* 0x00680000010e7983 */ /* 0x001ee20000300a00 */
[C---:B----4-:R-:W-:Y:S01]  /*3f140*/  HMMA.16816.F32 R24, R20.reuse, R18, R24 ;  /* 0x000000121418723c */ /* 0x050fe20000001818 */
[----:B------:R-:W-:Y:S02]  /*3f150*/  IMAD.MOV.U32 R8, RZ, RZ, R19 ;  /* 0x000000ffff087224 */ /* 0x000fe400078e0013 */
[----:B------:R-:W-:Y:S11]  /*3f160*/  IMAD.MOV.U32 R9, RZ, RZ, R18 ;  /* 0x000000ffff097224 */ /* 0x000ff600078e0012 */
[----:B------:R-:W-:Y:S09]  /*3f170*/  @!UPT UIADD3 URZ, URZ, URZ, URZ ;  /* 0x0000003f3f3ff290 */ /* 0x000ff2000fffe03f */
[----:B------:R-:W-:Y:S01]  /*3f180*/  STL.64 [R1+0x750], R24 ;  /* 0x0007501801007387 */ /* 0x000fe20000100a00 */
[----:B------:R-:W-:Y:S02]  /*3f190*/  STL.64 [R1+0x758], R26 ;  /* 0x0007581a01007387 */ /* 0x000fe40000100a00 */
[----:B------:R-:W-:Y:S02]  /*3f1a0*/  STL [R1+0x6704], R8 ;  /* 0x0067040801007387 */ /* 0x000fe40000100800 */
[----:B------:R-:W-:Y:S01]  /*3f1b0*/  STL [R1+0x6700], R9 ;  /* 0x0067000901007387 */ /* 0x000fe20000100800 */
[----:B--2---:R-:W-:Y:S01]  /*3f1c0*/  STL.64 [R1+0x67e8], R10 ;  /* 0x0067e80a01007387 */ /* 0x004fe20000100a00 */
[----:B------:R-:W2:Y:S01]  /*3f1d0*/  LDL.LU R12, [R1+0x420] ;  /* 0x00042000010c7983 */ /* 0x000ea20000300800 */
[C---:B---3--:R-:W-:Y:S11]  /*3f1e0*/  HMMA.16816.F32 R4, R20.reuse, R14, R4 ;  /* 0x0000000e1404723c */ /* 0x048ff60000001804 */
[----:B------:R-:W-:Y:S11]  /*3f1f0*/  @!UPT UIADD3 URZ, URZ, URZ, URZ ;  /* 0x0000003f3f3ff290 */ /* 0x000ff6000fffe03f */
[----:B------:R-:W-:Y:S01]  /*3f200*/  @!UPT UIADD3 URZ, URZ, URZ, URZ ;  /* 0x0000003f3f3ff290 */ /* 0x000fe2000fffe03f */
[----:B------:R-:W-:Y:S01]  /*3f210*/  STL.64 [R1+0x740], R4 ;  /* 0x0007400401007387 */ /* 0x000fe20000100a00 */
[----:B------:R-:W-:Y:S02]  /*3f220*/  STL.64 [R1+0x748], R6 ;  /* 0x0007480601007387 */ /* 0x000fe40000100a00 */
[----:B------:R-:W2:Y:S02]  /*3f230*/  LDL.LU R13, [R1+0x424] ;  /* 0x00042400010d7983 */ /* 0x000ea40000300800 */
[----:B------:R-:W3:Y:S01]  /*3f240*/  LDL.LU R14, [R1+0x428] ;  /* 0x00042800010e7983 */ /* 0x000ee20000300800 */
[----:B------:R-:W3:Y:S01]  /*3f250*/  LDL.LU R15, [R1+0x42c] ;  /* 0x00042c00010f7983 */ /* 0x000ee20000300800 */
[----:B------:R-:W4:Y:S02]  /*3f260*/  LDL.LU R16, [R1+0x720] ;  /* 0x0007200001107983 */ /* 0x000f240000300800 */
[----:B------:R-:W4:Y:S02]  /*3f270*/  LDL.LU R17, [R1+0x724] ;  /* 0x0007240001117983 */ /* 0x000f240000300800 */
[----:B------:R-:W2:Y:S01]  /*3f280*/  LDL.LU R18, [R1+0x728] ;  /* 0x0007280001127983 */ /* 0x000ea20000300800 */
[----:B------:R-:W2:Y:S04]  /*3f290*/  LDL.LU R19, [R1+0x72c] ;  /* 0x00072c0001137983 */ /* 0x000ea80000300800 */
[----:B--2---:R-:W-:Y:S01]  /*3f2a0*/  STL.64 [R1+0x67f8], R18 ;  /* 0x0067f81201007387 */ /* 0x004fe20000100a00 */
[----:B----4-:R0:W-:Y:S03]  /*3f2b0*/  STL.64 [R1+0x67f0], R16 ;  /* 0x0067f01001007387 */ /* 0x0101e60000100a00 */
[----:B0-----:R-:W2:Y:S01]  /*3f2c0*/  LDL.LU R16, [R1+0x730] ;  /* 0x0007300001107983 */ /* 0x001ea20000300800 */
[----:B------:R-:W2:Y:S02]  /*3f2d0*/  LDL.LU R17, [R1+0x734] ;  /* 0x0007340001117983 */ /* 0x000ea40000300800 */
[----:B------:R-:W2:Y:S02]  /*3f2e0*/  LDL.LU R18, [R1+0x738] ;  /* 0x0007380001127983 */ /* 0x000ea40000300800 */
[----:B------:R-:W2:Y:S01]  /*3f2f0*/  LDL.LU R19, [R1+0x73c] ;  /* 0x00073c0001137983 */ /* 0x000ea20000300800 */
[----:B------:R-:W2:Y:S01]  /*3f300*/  LDL.64 R10, [R1+0x78] ;  /* 0x00007800010a7983 */ /* 0x000ea20000100a00 */
[----:B---3--:R0:W-:Y:S02]  /*3f310*/  STL.64 [R1+0x67c0], R14 ;  /* 0x0067c00e01007387 */ /* 0x0081e40000100a00 */
[----:B------:R-:W-:Y:S01]  /*3f320*/  STL.64 [R1+0x67b8], R12 ;  /* 0x0067b80c01007387 */ /* 0x000fe20000100a00 */
[----:B0-----:R-:W3:Y:S04]  /*3f330*/  LDL.64 R14, [R1+0x58] ;  /* 0x00005800010e7983 */ /* 0x001ee80000100a00 */
[----:B---3--:R0:W-:Y:S04]  /*3f340*/  STL.64 [R1+0x67d0], R14 ;  /* 0x0067d00e01007387 */ /* 0x0081e80000100a00 */
[----:B0-----:R-:W3:Y:S01]  /*3f350*/  LDL.64 R14, [R1+0x68] ;  /* 0x00006800010e7983 */ /* 0x001ee20000100a00 */
        /* <DEDUP_REMOVED lines=8> */
[----:B------:R-:W4:Y:S02]  /*3f3e0*/  LDL.LU R6, [R1+0x3e8] ;  /* 0x0003e80001067983 */ /* 0x000f240000300800 */
[----:B------:R-:W4:Y:S01]  /*3f3f0*/  LDL.LU R7, [R1+0x3ec] ;  /* 0x0003ec0001077983 */ /* 0x000f220000300800 */
[----:B------:R-:W2:Y:S01]  /*3f400*/  LDL.64 R26, [R1+0x28] ;  /* 0x00002800011a7983 */ /* 0x000ea20000100a00 */
[----:B------:R-:W-:Y:S03]  /*3f410*/  HMMA.16816.F32 R16, R20, R10, R16 ;  /* 0x0000000a1410723c */ /* 0x000fe60000001810 */
[----:B--2---:R0:W-:Y:S01]  /*3f420*/  STL.64 [R1+0x67c8], R26 ;  /* 0x0067c81a01007387 */ /* 0x0041e20000100a00 */
[----:B------:R-:W2:Y:S02]  /*3f430*/  LDL.LU R24, [R1+0x710] ;  /* 0x0007100001187983 */ /* 0x000ea40000300800 */
[----:B------:R-:W2:Y:S01]  /*3f440*/  LDL.LU R25, [R1+0x714] ;  /* 0x0007140001197983 */ /* 0x000ea20000300800 */
[----:B0-----:R-:W2:Y:S01]  /*3f450*/  LDL.LU R26, [R1+0x718] ;  /* 0x00071800011a7983 */ /* 0x001ea20000300800 */
[----:B------:R-:W2:Y:S02]  /*3f460*/  LDL.LU R27, [R1+0x71c] ;  /* 0x00071c00011b7983 */ /* 0x000ea40000300800 */
[----:B----4-:R0:W-:Y:S02]  /*3f470*/  STL.64 [R1+0x6758], R6 ;  /* 0x0067580601007387 */ /* 0x0101e40000100a00 */
[----:B------:R-:W-:Y:S02]  /*3f480*/  STL.64 [R1+0x6750], R4 ;  /* 0x0067500401007387 */ /* 0x000fe40000100a00 */
[----:B0-----:R-:W-:-:S02]  /*3f490*/  IMAD.MOV.U32 R6, RZ, RZ, R2 ;  /* 0x000000ffff067224 */ /* 0x001fc400078e0002 */
[----:B------:R-:W-:-:S05]  /*3f4a0*/  IMAD.MOV.U32 R7, RZ, RZ, R0 ;  /* 0x000000ffff077224 */ /* 0x000fca00078e0000 */
[----:B------:R0:W-:Y:S04]  /*3f4b0*/  STL.64 [R1+0x6778], R6 ;  /* 0x0067780601007387 */ /* 0x0001e80000100a00 */
[----:B0-----:R-:W4:Y:S04]  /*3f4c0*/  LDL.64 R6, [R1+0x18] ;  /* 0x0000180001067983 */ /* 0x001f280000100a00 */
[----:B----4-:R0:W-:Y:S01]  /*3f4d0*/  STL.64 [R1+0x67a0], R6 ;  /* 0x0067a00601007387 */ /* 0x0101e20000100a00 */
[----:B------:R-:W4:Y:S02]  /*3f4e0*/  LDL.LU R4, [R1+0x410] ;  /* 0x0004100001047983 */ /* 0x000f240000300800 */
[----:B------:R-:W4:Y:S01]  /*3f4f0*/  LDL.LU R5, [R1+0x414] ;  /* 0x0004140001057983 */ /* 0x000f220000300800 */
[----:B0-----:R-:W4:Y:S01]  /*3f500*/  LDL.LU R6, [R1+0x418] ;  /* 0x0004180001067983 */ /* 0x001f220000300800 */
[----:B------:R-:W4:Y:S02]  /*3f510*/  LDL.LU R7, [R1+0x41c] ;  /* 0x00041c0001077983 */ /* 0x000f240000300800 */
[----:B------:R-:W-:Y:S02]  /*3f520*/  STL.64 [R1+0x730], R16 ;  /* 0x0007301001007387 */ /* 0x000fe40000100a00 */
[----:B------:R0:W-:Y:S02]  /*3f530*/  STL.64 [R1+0x738], R18 ;  /* 0x0007381201007387 */ /* 0x0001e40000100a00 */
[----:B0-----:R-:W2:Y:S01]  /*3f540*/  LDL.LU.64 R18, [R1+0x67f8] ;  /* 0x0067f80001127983 */ /* 0x001ea20000300a00 */
[----:B------:R-:W2:Y:S02]  /*3f550*/  LDL.LU.64 R16, [R1+0x67f0] ;  /* 0x0067f00001107983 */ /* 0x000ea40000300a00 */
[----:B------:R-:W-:-:S02]  /*3f560*/  IMAD.MOV.U32 R8, RZ, RZ, R11 ;  /* 0x000000ffff087224 */ /* 0x000fc400078e000b */
[----:B------:R-:W4:Y:S01]  /*3f570*/  LDL.LU.64 R10, [R1+0x67e8] ;  /* 0x0067e800010a7983 */ /* 0x000f220000300a00 */
[----:B---3--:R-:W-:Y:S01]  /*3f580*/  IMAD.MOV.U32 R3, RZ, RZ, R15 ;  /* 0x000000ffff037224 */ /* 0x008fe200078e000f */
[C---:B--2---:R-:W-:Y:S11]  /*3f590*/  HMMA.16816.F32 R16, R20.reuse, R14, R16 ;  /* 0x0000000e1410723c */ /* 0x044ff60000001810 */
[----:B------:R-:W-:Y:S11]  /*3f5a0*/  @!UPT UIADD3 URZ, URZ, URZ, URZ ;  /* 0x0000003f3f3ff290 */ /* 0x000ff6000fffe03f */
[----:B------:R-:W-:Y:S01]  /*3f5b0*/  @!UPT UIADD3 URZ, URZ, URZ, URZ ;  /* 0x0000003f3f3ff290 */ /* 0x000fe2000fffe03f */
[----:B------:R0:W-:Y:S01]  /*3f5c0*/  STL.64 [R1+0x720], R16 ;  /* 0x0007201001007387 */ /* 0x0001e20000100a00 */
[----:B------:R1:W-:Y:S02]  /*3f5d0*/  STL.64 [R1+0x728], R18 ;  /* 0x0007281201007387 */ /* 0x0003e40000100a00 */
[----:B0-----:R-:W-:Y:S01]  /*3f5e0*/  IMAD.MOV.U32 R16, RZ, RZ, R14 ;  /* 0x000000ffff107224 */ /* 0x001fe200078e000e */
[----:B-1----:R-:W2:Y:S01]  /*3f5f0*/  LDL.LU.64 R18, [R1+0x67e0] ;  /* 0x0067e00001127983 */ /* 0x002ea20000300a00 */
[----:B------:R-:W3:Y:S02]  /*3f600*/  LDL.LU R17, [R1+0x67d8] ;  /* 0x0067d80001117983 */ /* 0x000ee40000300800 */
[----:B------:R-:W2:Y:S02]  /*3f610*/  LDL.LU.64 R14, [R1+0x67d0] ;  /* 0x0067d000010e7983 */ /* 0x000ea40000300a00 */
[----:B--2---:R-:W-:Y:S01]  /*3f620*/  HMMA.16816.F32 R24, R20, R14, R24 ;  /* 0x0000000e1418723c */ /* 0x004fe20000001818 */
[----:B------:R-:W-:-:S02]  /*3f630*/  IMAD.MOV.U32 R29, RZ, RZ, R14 ;  /* 0x000000ffff1d7224 */ /* 0x000fc400078e000e */
[----:B------:R-:W-:Y:S11]  /*3f640*/  IMAD.MOV.U32 R28, RZ, RZ, R15 ;  /* 0x000000ffff1c7224 */ /* 0x000ff600078e000f */
[----:B------:R-:W-:Y:S09]  /*3f650*/  @!UPT UIADD3 URZ, URZ, URZ, URZ ;  /* 0x0000003f3f3ff290 */ /* 0x000ff2000fffe03f */
[----:B------:R-:W-:Y:S01]  /*3f660*/  STL.64 [R1+0x710], R24 ;  /* 0x0007101801007387 */ /* 0x000fe20000100a00 */
[----:B------:R0:W-:Y:S03]  /*3f670*/  STL.64 [R1+0x718], R26 ;  /* 0x0007181a01007387 */ /* 0x0001e60000100a00 */
[----:B0-----:R-:W4:Y:S01]  /*3f680*/  LDL.LU.64 R26, [R1+0x67c8] ;  /* 0x0067c800011a7983 */ /* 0x001f220000300a00 */
[----:B------:R-:W2:Y:S02]  /*3f690*/  LDL.LU.64 R14, [R1+0x67c0] ;  /* 0x0067c000010e7983 */ /* 0x000ea40000300a00 */
[----:B------:R-:W2:Y:S02]  /*3f6a0*/  LDL.LU.64 R12, [R1+0x67b8] ;  /* 0x0067b800010c7983 */ /* 0x000ea40000300a00 */
[----:B--2---:R-:W-:Y:S01]  /*3f6b0*/  HMMA.16816.F32 R20, R20, R18, R12 ;  /* 0x000000121414723c */ /* 0x004fe2000000180c */
[----:B------:R-:W4:Y:S01]  /*3f6c0*/  LDL.LU.64 R14, [R1+0x67b0] ;  /* 0x0067b000010e7983 */ /* 0x000f220000300a00 */
[----:B------:R-:W4:Y:S11]  /*3f6d0*/  LDL.LU.64 R12, [R1+0x67a8] ;  /* 0x0067a800010c7983 */ /* 0x000f360000300a00 */
        /* <DEDUP_REMOVED lines=13> */
[----:B----4-:R-:W-:Y:S01]  /*3f7b0*/  HMMA.16816.F32 R4, R12, R26, R4 ;  /* 0x0000001a0c04723c */ /* 0x010fe20000001804 */
[----:B------:R-:W-:-:S02]  /*3f7c0*/  IMAD.MOV.U32 R9, RZ, RZ, R26 ;  /* 0x000000ffff097224 */ /* 0x000fc400078e001a */
[----:B------:R-:W-:Y:S01]  /*3f7d0*/  IMAD.MOV.U32 R24, RZ, RZ, R27 ;  /* 0x000000ffff187224 */ /* 0x000fe200078e001b */
[----:B--2---:R-:W-:Y:S01]  /*3f7e0*/  STL.64 [R1+0x6788], R22 ;  /* 0x0067881601007387 */ /* 0x004fe20000100a00 */
[----:B------:R0:W-:Y:S03]  /*3f7f0*/  STL.64 [R1+0x6780], R20 ;  /* 0x0067801401007387 */ /* 0x0001e60000100a00 */
[----:B0-----:R-:W2:Y:S01]  /*3f800*/  LDL.LU R20, [R1+0x400] ;  /* 0x0004000001147983 */ /* 0x001ea20000300800 */
[----:B------:R-:W2:Y:S02]  /*3f810*/  LDL.LU R21, [R1+0x404] ;  /* 0x0004040001157983 */ /* 0x000ea40000300800 */
[----:B------:R-:W2:Y:S02]  /*3f820*/  LDL.LU R22, [R1+0x408] ;  /* 0x0004080001167983 */ /* 0x000ea40000300800 */
[----:B------:R-:W2:Y:S01]  /*3f830*/  LDL.LU R23, [R1+0x40c] ;  /* 0x00040c0001177983 */ /* 0x000ea20000300800 */
[----:B------:R-:W-:Y:S09]  /*3f840*/  STL.64 [R1+0x6708], R18 ;  /* 0x0067081201007387 */ /* 0x000ff20000100a00 */
[----:B------:R-:W-:Y:S02]  /*3f850*/  STL.64 [R1+0x410], R4 ;  /* 0x0004100401007387 */ /* 0x000fe40000100a00 */
[----:B------:R0:W-:Y:S02]  /*3f860*/  STL.64 [R1+0x418], R6 ;  /* 0x0004180601007387 */ /* 0x0001e40000100a00 */
[----:B0-----:R-:W2:Y:S01]  /*3f870*/  LDL.LU.64 R6, [R1+0x67a0] ;  /* 0x0067a00001067983 */ /* 0x001ea20000300a00 */
[----:B------:R-:W4:Y:S02]  /*3f880*/  LDL.LU.64 R26, [R1+0x6798] ;  /* 0x00679800011a7983 */ /* 0x000f240000300a00 */
[----:B------:R-:W4:Y:S02]  /*3f890*/  LDL.LU R25, [R1+0x6790] ;  /* 0x0067900001197983 */ /* 0x000f240000300800 */
[----:B---3--:R-:W-:Y:S01]  /*3f8a0*/  IMAD.MOV.U32 R19, RZ, RZ, R17 ;  /* 0x000000ffff137224 */ /* 0x008fe200078e0011 */
[----:B--2---:R-:W-:Y:S01]  /*3f8b0*/  HMMA.16816.F32 R20, R12, R6, R20 ;  /* 0x000000060c14723c */ /* 0x004fe20000001814 */
[----:B------:R-:W-:-:S02]  /*3f8c0*/  IMAD.MOV.U32 R2, RZ, RZ, R6 ;  /* 0x000000ffff027224 */ /* 0x000fc400078e0006 */
[----:B------:R-:W-:Y:S02]  /*3f8d0*/  IMAD.MOV.U32 R0, RZ, RZ, R7 ;  /* 0x000000ffff007224 */ /* 0x000fe400078e0007 */
[----:B----4-:R-:W-:Y:S11]  /*3f8e0*/  IMAD.MOV.U32 R18, RZ, RZ, R27 ;  /* 0x000000ffff127224 */ /* 0x010ff600078e001b */
[----:B------:R-:W-:Y:S07]  /*3f8f0*/  @!UPT UIADD3 URZ, URZ, URZ, URZ ;  /* 0x0000003f3f3ff290 */ /* 0x000fee000fffe03f */
[----:B------:R-:W-:Y:S01]  /*3f900*/  STL.64 [R1+0x400], R20 ;  /* 0x0004001401007387 */ /* 0x000fe20000100a00 */
[----:B------:R0:W-:Y:S03]  /*3f910*/  STL.64 [R1+0x408], R22 ;  /* 0x0004081601007387 */ /* 0x0001e60000100a00 */
[----:B0-----:R-:W2:Y:S01]  /*3f920*/  LDL.LU.64 R22, [R1+0x6788] ;  /* 0x0067880001167983 */ /* 0x001ea20000300a00 */
[----:B------:R-:W2:Y:S02]  /*3f930*/  LDL.LU.64 R20, [R1+0x6780] ;  /* 0x0067800001147983 */ /* 0x000ea40000300a00 */
[----:B------:R-:W2:Y:S02]  /*3f940*/  LDL.LU.64 R6, [R1+0x6778] ;  /* 0x0067780001067983 */ /* 0x000ea40000300a00 */
[----:B------:R-:W3:Y:S01]  /*3f950*/  LDL.LU R27, [R1+0x6770] ;  /* 0x00677000011b7983 */ /* 0x000ee20000300800 */
[----:B------:R0:W-:Y:S04]  /*3f960*/  STL.64 [R1+0x6718], R18 ;  /* 0x0067181201007387 */ /* 0x0001e80000100a00 */
[----:B0-----:R-:W4:Y:S01]  /*3f970*/  LDL.64 R18, [R1+0xc8] ;  /* 0x0000c80001127983 */ /* 0x001f220000100a00 */
[C---:B--2---:R-:W-:Y:S03]  /*3f980*/  HMMA.16816.F32 R4, R12.reuse, R6, R20 ;  /* 0x000000060c04723c */ /* 0x044fe60000001814 */
[----:B----4-:R0:W-:Y:S04]  /*3f990*/  STL.64 [R1+0x6730], R18 ;  /* 0x0067301201007387 */ /* 0x0101e80000100a00 */
[----:B0-----:R-:W2:Y:S01]  /*3f9a0*/  LDL.64 R18, [R1+0x38] ;  /* 0x0000380001127983 */ /* 0x001ea20000100a00 */
[----:B------:R-:W-:Y:S02]  /*3f9b0*/  STL [R1+0x66a4], R0 ;  /* 0x0066a40001007387 */ /* 0x000fe40000100800 */
[----:B------:R-:W-:Y:S02]  /*3f9c0*/  STL [R1+0x66a0], R2 ;  /* 0x0066a00201007387 */ /* 0x000fe40000100800 */
[----:B------:R-:W4:Y:S01]  /*3f9d0*/  LDL.LU.64 R22, [R1+0x6768] ;  /* 0x0067680001167983 */ /* 0x000f220000300a00 */
[----:B------:R-:W4:Y:S10]  /*3f9e0*/  LDL.LU.64 R20, [R1+0x6760] ;  /* 0x0067600001147983 */ /* 0x000f340000300a00 */
        /* <DEDUP_REMOVED lines=9> */
[----:B0-----:R-:W3:Y:S01]  /*3fa80*/  LDL.LU.64 R6, [R1+0x6748] ;  /* 0x0067480001067983 */ /* 0x001ee20000300a00 */
[----:B------:R-:W3:Y:S02]  /*3fa90*/  LDL.LU.64 R4, [R1+0x6740] ;  /* 0x0067400001047983 */ /* 0x000ee40000300a00 */
[C---:B---3--:R-:W-:Y:S11]  /*3faa0*/  HMMA.16816.F32 R4, R12.reuse, R10, R4 ;  /* 0x0000000a0c04723c */ /* 0x048ff60000001804 */
[----:B------:R-:W-:Y:S11]  /*3fab0*/  @!UPT UIADD3 URZ, URZ, URZ, URZ ;  /* 0x0000003f3f3ff290 */ /* 0x000ff6000fffe03f */
[----:B------:R-:W-:Y:S01]  /*3fac0*/  @!UPT UIADD3 URZ, URZ, URZ, URZ ;  /* 0x0000003f3f3ff290 */ /* 0x000fe2000fffe03f */
[----:B------:R-:W-:Y:S01]  /*3fad0*/  STL.64 [R1+0x3d0], R4 ;  /* 0x0003d00401007387 */ /* 0x000fe20000100a00 */
[----:B------:R0:W-:Y:S03]  /*3fae0*/  STL.64 [R1+0x3d8], R6 ;  /* 0x0003d80601007387 */ /* 0x0001e60000100a00 */
[----:B0-----:R-:W4:Y:S01]  /*3faf0*/  LDL.LU.64 R6, [R1+0x6738] ;  /* 0x0067380001067983 */ /* 0x001f220000300a00 */
[----:B------:R-:W-:Y:S01]  /*3fb00*/  STL.64 [R1+0x6648], R10 ;  /* 0x0066480a01007387 */ /* 0x000fe20000100a00 */
[C---:B----4-:R-:W-:Y:S02]  /*3fb10*/  HMMA.16816.F32 R20, R12.reuse, R6, R20 ;  /* 0x000000060c14723c */ /* 0x050fe40000001814 */
[----:B------:R0:W-:Y:S01]  /*3fb20*/  STL.64 [R1+0x6640], R6 ;  /* 0x0066400601007387 */ /* 0x0001e20000100a00 */
[----:B------:R-:W2:Y:S11]  /*3fb30*/  LDL.LU R4, [R1+0x700] ;  /* 0x0007000001047983 */ /* 0x000eb60000300800 */
[----:B------:R-:W-:Y:S09]  /*3fb40*/  @!UPT UIADD3 URZ, URZ, URZ, URZ ;  /* 0x0000003f3f3ff290 */ /* 0x000ff2000fffe03f */
[----:B------:R-:W-:Y:S01]  /*3fb50*/  STL.64 [R1+0x3c0], R20 ;  /* 0x0003c01401007387 */ /* 0x000fe20000100a00 */
[----:B------:R-:W-:Y:S02]  /*3fb60*/  STL.64 [R1+0x3c8], R22 ;  /* 0x0003c81601007387 */ /* 0x000fe40000100a00 */
[----:B------:R-:W2:Y:S02]  /*3fb70*/  LDL.LU R5, [R1+0x704] ;  /* 0x0007040001057983 */ /* 0x000ea40000300800 */
[----:B0-----:R-:W2:Y:S01]  /*3fb80*/  LDL.LU R6, [R1+0x708] ;  /* 0x0007080001067983 */ /* 0x001ea20000300800 */
[----:B------:R-:W2:Y:S01]  /*3fb90*/  LDL.LU R7, [R1+0x70c] ;  /* 0x00070c0001077983 */ /* 0x000ea20000300800 */
[----:B------:R-:W-:Y:S02]  /*3fba0*/  STL.64 [R1+0x6658], R26 ;  /* 0x0066581a01007387 */ /* 0x000fe40000100a00 */
[----:B------:R-:W-:Y:S02]  /*3fbb0*/  STL [R1+0x6650], R25 ;  /* 0x0066501901007387 */ /* 0x000fe40000100800 */
[----:B------:R0:W-:Y:S01]  /*3fbc0*/  STL [R1+0x6710], R24 ;  /* 0x0067101801007387 */ /* 0x0001e20000100800 */
[----:B------:R1:W3:Y:S04]  /*3fbd0*/  LDSM.16.MT88.4 R20, [R25+0x4200] ;  /* 0x004200001914783b */ /* 0x0002e80000004200 */
[----:B0-----:R-:W4:Y:S01]  /*3fbe0*/  LDL.LU R24, [R1+0x6e0] ;  /* 0x0006e00001187983 */ /* 0x001f220000300800 */
[----:B-1----:R-:W4:Y:S02]  /*3fbf0*/  LDL.LU R25, [R1+0x6e4] ;  /* 0x0006e40001197983 */ /* 0x002f240000300800 */
[----:B------:R-:W3:Y:S02]  /*3fc00*/  LDL.LU R26, [R1+0x6e8] ;  /* 0x0006e800011a7983 */ /* 0x000ee40000300800 */
[----:B------:R-:W3:Y:S01]  /*3fc10*/  LDL.LU R27, [R1+0x6ec] ;  /* 0x0006ec00011b7983 */ /* 0x000ee20000300800 */
[----:B--2---:R-:W-:Y:S01]  /*3fc20*/  HMMA.16816.F32 R4, R12, R18, R4 ;  /* 0x000000120c04723c */ /* 0x004fe20000001804 */
[----:B---3--:R-:W-:Y:S01]  /*3fc30*/  STL.64 [R1+0x6728], R26 ;  /* 0x0067281a01007387 */ /* 0x008fe20000100a00 */
[----:B----4-:R0:W-:Y:S03]  /*3fc40*/  STL.64 [R1+0x6720], R24 ;  /* 0x0067201801007387 */ /* 0x0101e60000100a00 */
[----:B0-----:R-:W2:Y:S01]  /*3fc50*/  LDL.LU R24, [R1+0x6f0] ;  /* 0x0006f00001187983 */ /* 0x001ea20000300800 */
[----:B------:R-:W2:Y:S02]  /*3fc60*/  LDL.LU R25, [R1+0x6f4] ;  /* 0x0006f40001197983 */ /* 0x000ea40000300800 */
[----:B------:R-:W2:Y:S02]  /*3fc70*/  LDL.LU R26, [R1+0x6f8] ;  /* 0x0006f800011a7983 */ /* 0x000ea40000300800 */
[----:B------:R-:W2:Y:S01]  /*3fc80*/  LDL.LU R27, [R1+0x6fc] ;  /* 0x0006fc00011b7983 */ /* 0x000ea20000300800 */
[----:B------:R0:W-:Y:S01]  /*3fc90*/  STL.64 [R1+0x6580], R22 ;  /* 0x0065801601007387 */ /* 0x0001e20000100a00 */
[----:B------:R-:W-:Y:S02]  /*3fca0*/  STL.64 [R1+0x6578], R20 ;  /* 0x0065781401007387 */ /* 0x000fe40000100a00 */
[----:B0-----:R-:W-:-:S02]  /*3fcb0*/  IMAD.MOV.U32 R22, RZ, RZ, R16 ;  /* 0x000000ffff167224 */ /* 0x001fc400078e0010 */
[----:B------:R-:W-:Y:S02]  /*3fcc0*/  IMAD.MOV.U32 R23, RZ, RZ, R3 ;  /* 0x000000ffff177224 */ /* 0x000fe400078e0003 */
[----:B------:R-:W-:-:S03]  /*3fcd0*/  IMAD.MOV.U32 R3, RZ, RZ, R19 ;  /* 0x000000ffff037224 */ /* 0x000fc600078e0013 */
[----:B------:R0:W-:Y:S04]  /*3fce0*/  STL.64 [R1+0x66b8], R22 ;  /* 0x0066b81601007387 */ /* 0x0001e80000100a00 */
[----:B0-----:R-:W3:Y:S01]  /*3fcf0*/  LDL.64 R22, [R1+0xa8] ;  /* 0x0000a80001167983 */ /* 0x001ee20000100a00 */
[----:B------:R0:W-:Y:S02]  /*3fd00*/  STL.64 [R1+0x700], R4 ;  /* 0x0007000401007387 */ /* 0x0001e40000100a00 */
[----:B------:R1:W-:Y:S02]  /*3fd10*/  STL.64 [R1+0x708], R6 ;  /* 0x0007080601007387 */ /* 0x0003e40000100a00 */
[----:B0-----:R-:W-:Y:S02]  /*3fd20*/  IMAD.MOV.U32 R4, RZ, RZ, R18 ;  /* 0x000000ffff047224 */ /* 0x001fe400078e0012 */
[----:B------:R-:W2:Y:S01]  /*3fd30*/  LDL.LU.64 R18, [R1+0x6730] ;  /* 0x0067300001127983 */ /* 0x000ea20000300a00 */
[----:B------:R-:W4:Y:S01]  /*3fd40*/  LDL.64 R10, [R1+0x8] ;  /* 0x00000800010a7983 */ /* 0x000f220000100a00 */
[----:B--2---:R-:W-:Y:S02]  /*3fd50*/  HMMA.16816.F32 R24, R12, R18, R24 ;  /* 0x000000120c18723c */ /* 0x004fe40000001818 */
[----:B----4-:R-:W-:Y:S01]  /*3fd60*/  STL.64 [R1+0x6660], R10 ;  /* 0x0066600a01007387 */ /* 0x010fe20000100a00 */
[----:B-1----:R-:W-:-:S02]  /*3fd70*/  IMAD.MOV.U32 R6, RZ, RZ, R18 ;  /* 0x000000ffff067224 */ /* 0x002fc400078e0012 */
[----:B------:R-:W-:Y:S11]  /*3fd80*/  IMAD.MOV.U32 R5, RZ, RZ, R19 ;  /* 0x000000ffff057224 */ /* 0x000ff600078e0013 */
[----:B------:R-:W-:Y:S07]  /*3fd90*/  @!UPT UIADD3 URZ, URZ, URZ, URZ ;  /* 0x0000003f3f3ff290 */ /* 0x000fee000fffe03f */
[----:B------:R-:W-:Y:S01]  /*3fda0*/  STL.64 [R1+0x6f0], R24 ;  /* 0x0006f01801007387 */ /* 0x000fe20000100a00 */
[----:B------:R0:W-:Y:S03]  /*3fdb0*/  STL.64 [R1+0x6f8], R26 ;  /* 0x0006f81a01007387 */ /* 0x0001e60000100a00 */
[----:B0-----:R-:W2:Y:S01]  /*3fdc0*/  LDL.LU.64 R26, [R1+0x6728] ;  /* 0x00672800011a7983 */ /* 0x001ea20000300a00 */
[----:B------:R-:W2:Y:S02]  /*3fdd0*/  LDL.LU.64 R24, [R1+0x6720] ;  /* 0x0067200001187983 */ /* 0x000ea40000300a00 */
[----:B------:R-:W2:Y:S02]  /*3fde0*/  LDL.LU.64 R18, [R1+0x6718] ;  /* 0x0067180001127983 */ /* 0x000ea40000300a00 */
[----:B------:R-:W-:Y:S01]  /*3fdf0*/  STL [R1+0x6670], R6 ;  /* 0x0066700601007387 */ /* 0x000fe20000100800 */
[----:B------:R0:W-:Y:S04]  /*3fe00*/  STL.64 [R1+0x6668], R4 ;  /* 0x0066680401007387 */ /* 0x0001e80000100a00 */
[----:B0-----:R-:W3:Y:S01]  /*3fe10*/  LDL.LU R4, [R1+0x6d0] ;  /* 0x0006d00001047983 */ /* 0x001ee20000300800 */
[----:B------:R-:W3:Y:S02]  /*3fe20*/  LDL.LU R5, [R1+0x6d4] ;  /* 0x0006d40001057983 */ /* 0x000ee40000300800 */
[----:B------:R-:W3:Y:S02]  /*3fe30*/  LDL.LU R6, [R1+0x6d8] ;  /* 0x0006d80001067983 */ /* 0x000ee40000300800 */
[----:B------:R-:W3:Y:S01]  /*3fe40*/  LDL.LU R7, [R1+0x6dc] ;  /* 0x0006dc0001077983 */ /* 0x000ee20000300800 */
[C---:B--2---:R-:W-:Y:S01]  /*3fe50*/  HMMA.16816.F32 R16, R12.reuse, R18, R24 ;  /* 0x000000120c10723c */ /* 0x044fe20000001818 */
[----:B------:R-:W2:Y:S07]  /*3fe60*/  LDL.LU R24, [R1+0x6710] ;  /* 0x0067100001187983 */ /* 0x000eae0000300800 */
[----:B---3--:R-:W-:Y:S11]  /*3fe70*/  HMMA.16816.F32 R4, R12, R22, R4 ;  /* 0x000000160c04723c */ /* 0x008ff60000001804 */
[----:B------:R-:W-:Y:S04]  /*3fe80*/  @!UPT UIADD3 URZ, URZ, URZ, URZ ;  /* 0x0000003f3f3ff290 */ /* 0x000fe8000fffe03f */
[----:B------:R-:W-:Y:S01]  /*3fe90*/  STL.64 [R1+0x6e0], R16 ;  /* 0x0006e01001007387 */ /* 0x000fe20000100a00 */
[----:B------:R0:W-:Y:S03]  /*3fea0*/  STL.64 [R1+0x6e8], R18 ;  /* 0x0006e81201007387 */ /* 0x0001e60000100a00 */
[----:B0-----:R-:W3:Y:S01]  /*3feb0*/  LDL.LU.64 R18, [R1+0x6708] ;  /* 0x0067080001127983 */ /* 0x001ee20000300a00 */
[----:B------:R-:W-:-:S03]  /*3fec0*/  IMAD.MOV.U32 R17, RZ, RZ, R22 ;  /* 0x000000ffff117224 */ /* 0x000fc600078e0016 */
[----:B------:R-:W-:Y:S01]  /*3fed0*/  STL.64 [R1+0x6d0], R4 ;  /* 0x0006d00401007387 */ /* 0x000fe20000100a00 */
[----:B------:R-:W-:Y:S02]  /*3fee0*/  STL.64 [R1+0x6d8], R6 ;  /* 0x0006d80601007387 */ /* 0x000fe40000100a00 */
[----:B------:R-:W4:Y:S02]  /*3fef0*/  LDL R22, [R1+0x78] ;  /* 0x0000780001167983 */ /* 0x000f240000100800 */
[----:B------:R-:W-:Y:S02]  /*3ff00*/  IMAD.MOV.U32 R16, RZ, RZ, R23 ;  /* 0x000000ffff107224 */ /* 0x000fe400078e0017 */
[----:B------:R-:W-:Y:S02]  /*3ff10*/  IMAD.MOV.U32 R23, RZ, RZ, R8 ;  /* 0x000000ffff177224 */ /* 0x000fe400078e0008 */
[----:B------:R-:W2:Y:S01]  /*3ff20*/  LDL.LU R8, [R1+0x6704] ;  /* 0x0067040001087983 */ /* 0x000ea20000300800 */
[----:B------:R-:W-:-:S03]  /*3ff30*/  IMAD.MOV.U32 R10, RZ, RZ, R9 ;  /* 0x000000ffff0a7224 */ /* 0x000fc600078e0009 */
[----:B----4-:R0:W-:Y:S01]  /*3ff40*/  STL.64 [R1+0x66d0], R22 ;  /* 0x0066d01601007387 */ /* 0x0101e20000100a00 */
[----:B---3--:R-:W-:Y:S02]  /*3ff50*/  STL.64 [R1+0x6698], R18 ;  /* 0x0066981201007387 */ /* 0x008fe40000100a00 */
[----:B------:R1:W-:Y:S02]  /*3ff60*/  STL.64 [R1+0x6690], R16 ;  /* 0x0066901001007387 */ /* 0x0003e40000100a00 */
[----:B------:R-:W3:Y:S01]  /*3ff70*/  LDL.LU R9, [R1+0x6700] ;  /* 0x0067000001097983 */ /* 0x000ee20000300800 */
[----:B0-----:R-:W4:Y:S04]  /*3ff80*/  LDL.64 R22, [R1+0x88] ;  /* 0x0000880001167983 */ /* 0x001f280000100a00 */
[----:B----4-:R-:W-:Y:S01]  /*3ff90*/  STL.64 [R1+0x66e8], R22 ;  /* 0x0066e81601007387 */ /* 0x010fe20000100a00 */
[----:B-1----:R-:W4:Y:S02]  /*3ffa0*/  LDL.LU R16, [R1+0x680] ;  /* 0x0006800001107983 */ /* 0x002f240000300800 */
        /* <DEDUP_REMOVED lines=8> */
[----:B------:R-:W4:Y:S02]  /*40030*/  LDL.LU R19, [R1+0x69c] ;  /* 0x00069c0001137983 */ /* 0x000f240000300800 */
[----:B----4-:R-:W-:Y:S01]  /*40040*/  STL.64 [R1+0x66c8], R18 ;  /* 0x0066c81201007387 */ /* 0x010fe20000100a00 */
[----:B--2---:R0:W-:Y:S03]  /*40050*/  STL.64 [R1+0x66c0], R16 ;  /* 0x0066c01001007387 */ /* 0x0041e60000100a00 */
        /* <DEDUP_REMOVED lines=10> */
[----:B---3--:R-:W-:-:S02]  /*40100*/  IMAD.MOV.U32 R22, RZ, RZ, R9 ;  /* 0x000000ffff167224 */ /* 0x008fc400078e0009 */
[----:B------:R-:W-:Y:S01]  /*40110*/  IMAD.MOV.U32 R23, RZ, RZ, R8 ;  /* 0x000000ffff177224 */ /* 0x000fe200078e0008 */
[----:B----4-:R-:W-:Y:S01]  /*40120*/  STL.64 [R1+0x66f8], R18 ;  /* 0x0066f81201007387 */ /* 0x010fe20000100a00 */
[----:B--2---:R0:W-:Y:S03]  /*40130*/  STL.64 [R1+0x66f0], R16 ;  /* 0x0066f01001007387 */ /* 0x0041e60000100a00 */
[----:B0-----:R-:W2:Y:S01]  /*40140*/  LDL.LU R16, [R1+0x6c0] ;  /* 0x0006c00001107983 */ /* 0x001ea20000300800 */
[----:B------:R-:W2:Y:S02]  /*40150*/  LDL.LU R17, [R1+0x6c4] ;  /* 0x0006c40001117983 */ /* 0x000ea40000300800 */
[----:B------:R-:W2:Y:S02]  /*40160*/  LDL.LU R18, [R1+0x6c8] ;  /* 0x0006c80001127983 */ /* 0x000ea40000300800 */
[----:B------:R-:W2:Y:S02]  /*40170*/  LDL.LU R19, [R1+0x6cc] ;  /* 0x0006cc0001137983 */ /* 0x000ea40000300800 */
[----:B------:R-:W-:-:S05]  /*40180*/  IMAD.MOV.U32 R11, RZ, RZ, R24 ;  /* 0x000000ffff0b7224 */ /* 0x000fca00078e0018 */
[----:B------:R0:W-:Y:S01]  /*40190*/  STL.64 [R1+0x6688], R10 ;  /* 0x0066880a01007387 */ /* 0x0001e20000100a00 */
[----:B------:R-:W3:Y:S02]  /*401a0*/  LDL.LU R8, [R1+0x3b0] ;  /* 0x0003b00001087983 */ /* 0x000ee40000300800 */
[----:B------:R-:W3:Y:S01]  /*401b0*/  LDL.LU R9, [R1+0x3b4] ;  /* 0x0003b40001097983 */ /* 0x000ee20000300800 */
[----:B0-----:R-:W3:Y:S01]  /*401c0*/  LDL.LU R10, [R1+0x3b8] ;  /* 0x0003b800010a7983 */ /* 0x001ee20000300800 */
[----:B------:R-:W3:Y:S02]  /*401d0*/  LDL.LU R11, [R1+0x3bc] ;  /* 0x0003bc00010b7983 */ /* 0x000ee40000300800 */
[----:B------:R-:W4:Y:S02]  /*401e0*/  LDL.LU R4, [R1+0x3a0] ;  /* 0x0003a00001047983 */ /* 0x000f240000300800 */
[----:B------:R-:W4:Y:S01]  /*401f0*/  LDL.LU R5, [R1+0x3a4] ;  /* 0x0003a40001057983 */ /* 0x000f220000300800 */
[----:B------:R-:W4:Y:S01]  /*40200*/  LDL.LU R6, [R1+0x3a8] ;  /* 0x0003a80001067983 */ /* 0x000f220000300800 */
[----:B------:R-:W4:Y:S02]  /*40210*/  LDL.LU R7, [R1+0x3ac] ;  /* 0x0003ac0001077983 */ /* 0x000f240000300800 */
[----:B------:R-:W3:Y:S02]  /*40220*/  LDL.LU R24, [R1+0x390] ;  /* 0x0003900001187983 */ /* 0x000ee40000300800 */
[----:B------:R-:W3:Y:S01]  /*40230*/  LDL.LU R25, [R1+0x394] ;  /* 0x0003940001197983 */ /* 0x000ee20000300800 */
[----:B------:R-:W3:Y:S01]  /*40240*/  LDL.LU R26, [R1+0x398] ;  /* 0x00039800011a7983 */ /* 0x000ee20000300800 */
[----:B------:R-:W3:Y:S01]  /*40250*/  LDL.LU R27, [R1+0x39c] ;  /* 0x00039c00011b7983 */ /* 0x000ee20000300800 */
        /* <DEDUP_REMOVED lines=16> */
[C---:B--2---:R-:W-:Y:S01]  /*40360*/  HMMA.16816.F32 R20, R12.reuse, R22, R16 ;  /* 0x000000160c14723c */ /* 0x044fe20000001810 */
[----:B------:R-:W2:Y:S01]  /*40370*/  LDL.LU.64 R18, [R1+0x66c8] ;  /* 0x0066c80001127983 */ /* 0x000ea20000300a00 */
[----:B------:R-:W2:Y:S11]  /*40380*/  LDL.LU.64 R16, [R1+0x66c0] ;  /* 0x0066c00001107983 */ /* 0x000eb60000300a00 */
[----:B------:R-:W-:Y:S10]  /*40390*/  @!UPT UIADD3 URZ, URZ, URZ, URZ ;  /* 0x0000003f3f3ff290 */ /* 0x000ff4000fffe03f */
[----:B------:R-:W-:Y:S01]  /*403a0*/  STL.64 [R1+0x6a0], R20 ;  /* 0x0006a01401007387 */ /* 0x000fe20000100a00 */
[----:B------:R0:W-:Y:S03]  /*403b0*/  STL.64 [R1+0x6a8], R22 ;  /* 0x0006a81601007387 */ /* 0x0001e60000100a00 */
[----:B0-----:R-:W2:Y:S02]  /*403c0*/  LDL.LU.64 R22, [R1+0x66b8] ;  /* 0x0066b80001167983 */ /* 0x001ea40000300a00 */
[----:B--2---:R-:W-:Y:S11]  /*403d0*/  HMMA.16816.F32 R16, R12, R22, R16 ;  /* 0x000000160c10723c */ /* 0x004ff60000001810 */
[----:B------:R-:W-:Y:S11]  /*403e0*/  @!UPT UIADD3 URZ, URZ, URZ, URZ ;  /* 0x0000003f3f3ff290 */ /* 0x000ff6000fffe03f */
[----:B------:R-:W-:Y:S01]  /*403f0*/  @!UPT UIADD3 URZ, URZ, URZ, URZ ;  /* 0x0000003f3f3ff290 */ /* 0x000fe2000fffe03f */
[----:B------:R-:W-:Y:S01]  /*40400*/  STL.64 [R1+0x690], R16 ;  /* 0x0006901001007387 */ /* 0x000fe20000100a00 */
[----:B------:R0:W-:Y:S03]  /*40410*/  STL.64 [R1+0x698], R18 ;  /* 0x0006981201007387 */ /* 0x0001e60000100a00 */
[----:B0-----:R-:W2:Y:S01]  /*40420*/  LDL.LU.64 R18, [R1+0x66b0] ;  /* 0x0066b00001127983 */ /* 0x001ea20000300a00 */
[----:B------:R-:W2:Y:S02]  /*40430*/  LDL.LU.64 R16, [R1+0x66a8] ;  /* 0x0066a80001107983 */ /* 0x000ea40000300a00 */
[----:B------:R0:W-:Y:S02]  /*40440*/  STL.64 [R1+0x65a0], R22 ;  /* 0x0065a01601007387 */ /* 0x0001e40000100a00 */
[----:B------:R-:W2:Y:S01]  /*40450*/  LDL.LU R20, [R1+0x2e0] ;  /* 0x0002e00001147983 */ /* 0x000ea20000300800 */
[----:B------:R-:W2:Y:S04]  /*40460*/  LDL.LU R21, [R1+0x2e4] ;  /* 0x0002e40001157983 */ /* 0x000ea80000300800 */
[----:B0-----:R-:W2:Y:S01]  /*40470*/  LDL.LU R22, [R1+0x2e8] ;  /* 0x0002e80001167983 */ /* 0x001ea20000300800 */
[----:B------:R-:W2:Y:S03]  /*40480*/  LDL.LU R23, [R1+0x2ec] ;  /* 0x0002ec0001177983 */ /* 0x000ea60000300800 */
[----:B--2---:R0:W-:Y:S01]  /*40490*/  STL.64 [R1+0x65b0], R22 ;  /* 0x0065b01601007387 */ /* 0x0041e20000100a00 */
[----:B------:R-:W-:Y:S02]  /*404a0*/  STL.64 [R1+0x65a8], R20 ;  /* 0x0065a81401007387 */ /* 0x000fe40000100a00 */
[----:B0-----:R-:W-:-:S02]  /*404b0*/  IMAD.MOV.U32 R22, RZ, RZ, R0 ;  /* 0x000000ffff167224 */ /* 0x001fc400078e0000 */
[----:B------:R-:W-:Y:S01]  /*404c0*/  IMAD.MOV.U32 R23, RZ, RZ, R2 ;  /* 0x000000ffff177224 */ /* 0x000fe200078e0002 */
[----:B------:R-:W2:Y:S01]  /*404d0*/  LDL.LU R0, [R1+0x66a4] ;  /* 0x0066a40001007983 */ /* 0x000ea20000300800 */
[----:B------:R-:W2:Y:S03]  /*404e0*/  LDL.LU R2, [R1+0x66a0] ;  /* 0x0066a00001027983 */ /* 0x000ea60000300800 */
[----:B------:R0:W-:Y:S04]  /*404f0*/  STL.64 [R1+0x65c0], R22 ;  /* 0x0065c01601007387 */ /* 0x0001e80000100a00 */
[----:B0-----:R-:W2:Y:S04]  /*40500*/  LDL.64 R22, [R1+0x98] ;  /* 0x0000980001167983 */ /* 0x001ea80000100a00 */
[----:B--2---:R0:W-:Y:S02]  /*40510*/  STL.64 [R1+0x65d8], R22 ;  /* 0x0065d81601007387 */ /* 0x0041e40000100a00 */
[----:B0-----:R-:W-:-:S02]  /*40520*/  IMAD.MOV.U32 R22, RZ, RZ, R29 ;  /* 0x000000ffff167224 */ /* 0x001fc400078e001d */
[----:B------:R-:W-:-:S07]  /*40530*/  IMAD.MOV.U32 R23, RZ, RZ, R28 ;  /* 0x000000ffff177224 */ /* 0x000fce00078e001c */
[C---:B------:R-:W-:Y:S01]  /*40540*/  HMMA.16816.F32 R20, R12.reuse, R22, R16 ;  /* 0x000000160c14723c */ /* 0x040fe20000001810 */
[----:B------:R-:W3:Y:S01]  /*40550*/  LDL.LU.64 R18, [R1+0x6698] ;  /* 0x0066980001127983 */ /* 0x000ee20000300a00 */
[----:B------:R-:W2:Y:S11]  /*40560*/  LDL.LU.64 R16, [R1+0x6690] ;  /* 0x0066900001107983 */ /* 0x000eb60000300a00 */
[----:B------:R-:W-:Y:S10]  /*40570*/  @!UPT UIADD3 URZ, URZ, URZ, URZ ;  /* 0x0000003f3f3ff290 */ /* 0x000ff4000fffe03f */
[----:B------:R-:W-:Y:S01]  /*40580*/  STL.64 [R1+0x680], R20 ;  /* 0x0006801401007387 */ /* 0x000fe20000100a00 */
[----:B------:R2:W-:Y:S01]  /*40590*/  STL.64 [R1+0x688], R22 ;  /* 0x0006881601007387 */ /* 0x0005e20000100a00 */
[----:B---3--:R-:W-:Y:S01]  /*405a0*/  HMMA.16816.F32 R12, R12, R18, R8 ;  /* 0x000000120c0c723c */ /* 0x008fe20000001808 */
[----:B--2---:R-:W-:Y:S02]  /*405b0*/  IMAD.MOV.U32 R22, RZ, RZ, R17 ;  /* 0x000000ffff167224 */ /* 0x004fe400078e0011 */
[----:B------:R-:W-:-:S05]  /*405c0*/  IMAD.MOV.U32 R23, RZ, RZ, R16 ;  /* 0x000000ffff177224 */ /* 0x000fca00078e0010 */
[----:B------:R0:W-:Y:S01]  /*405d0*/  STL.64 [R1+0x65f0], R22 ;  /* 0x0065f01601007387 */ /* 0x0001e20000100a00 */
[----:B------:R-:W4:Y:S02]  /*405e0*/  LDL.LU.64 R10, [R1+0x6688] ;  /* 0x00668800010a7983 */ /* 0x000f240000300a00 */
[----:B0-----:R-:W-:Y:S02]  /*405f0*/  IMAD.MOV.U32 R22, RZ, RZ, R2 ;  /* 0x000000ffff167224 */ /* 0x001fe400078e0002 */
[----:B------:R-:W-:Y:S02]  /*40600*/  IMAD.MOV.U32 R23, RZ, RZ, R0 ;  /* 0x000000ffff177224 */ /* 0x000fe400078e0000 */
[----:B------:R-:W-:Y:S02]  /*40610*/  IMAD.MOV.U32 R2, RZ, RZ, R18 ;  /* 0x000000ffff027224 */ /* 0x000fe400078e0012 */
[----:B------:R-:W-:-:S06]  /*40620*/  IMAD.MOV.U32 R0, RZ, RZ, R19 ;  /* 0x000000ffff007224 */ /* 0x000fcc00078e0013 */
[----:B------:R0:W-:Y:S01]  /*40630*/  STL.64 [R1+0x3b0], R12 ;  /* 0x0003b00c01007387 */ /* 0x0001e20000100a00 */
[----:B------:R1:W-:Y:S02]  /*40640*/  STL.64 [R1+0x3b8], R14 ;  /* 0x0003b80e01007387 */ /* 0x0003e40000100a00 */
[----:B------:R-:W4:Y:S02]  /*40650*/  LDL.LU.64 R18, [R1+0x6680] ;  /* 0x0066800001127983 */ /* 0x000f240000300a00 */
[----:B------:R-:W4:Y:S01]  /*40660*/  LDL.LU.64 R16, [R1+0x6678] ;  /* 0x0066780001107983 */ /* 0x000f220000300a00 */
[----:B0-----:R-:W2:Y:S01]  /*40670*/  LDL.LU R12, [R1+0x380] ;  /* 0x00038000010c7983 */ /* 0x001ea20000300800 */
[----:B------:R-:W2:Y:S02]  /*40680*/  LDL.LU R13, [R1+0x384] ;  /* 0x00038400010d7983 */ /* 0x000ea40000300800 */
[----:B-1----:R-:W2:Y:S02]  /*40690*/  LDL.LU R14, [R1+0x388] ;  /* 0x00038800010e7983 */ /* 0x002ea40000300800 */
[----:B------:R-:W2:Y:S01]  /*406a0*/  LDL.LU R15, [R1+0x38c] ;  /* 0x00038c00010f7983 */ /* 0x000ea20000300800 */
[C---:B----4-:R-:W-:Y:S08]  /*406b0*/  HMMA.16816.F32 R8, R16.reuse, R10, R4 ;  /* 0x0000000a1008723c */ /* 0x050ff00000001804 */
[C---:B------:R-:W-:Y:S01]  /*406c0*/  HMMA.16816.F32 R20, R16.reuse, R22, R24 ;  /* 0x000000161014723c */ /* 0x040fe20000001818 */
[----:B------:R-:W3:Y:S01]  /*406d0*/  LDL.LU R6, [R1+0x6670] ;  /* 0x0066700001067983 */ /* 0x000ee20000300800 */
[----:B------:R-:W4:Y:S11]  /*406e0*/  LDL.LU.64 R4, [R1+0x6668] ;  /* 0x0066680001047983 */ /* 0x000f360000300a00 */
[----:B------:R-:W-:Y:S02]  /*406f0*/  @!UPT UIADD3 URZ, URZ, URZ, URZ ;  /* 0x0000003f3f3ff290 */ /* 0x000fe4000fffe03f */
[----:B------:R-:W-:Y:S01]  /*40700*/  STL.64 [R1+0x3a0], R8 ;  /* 0x0003a00801007387 */ /* 0x000fe20000100a00 */
[----:B------:R0:W-:Y:S03]  /*40710*/  STL.64 [R1+0x3a8], R10 ;  /* 0x0003a80a01007387 */ /* 0x0001e60000100a00 */
[----:B0-----:R-:W2:Y:S01]  /*40720*/  LDL.LU.64 R10, [R1+0x6660] ;  /* 0x00666000010a7983 */ /* 0x001ea20000300a00 */
[----:B------:R-:W2:Y:S02]  /*40730*/  LDL.LU.64 R26, [R1+0x6658] ;  /* 0x00665800011a7983 */ /* 0x000ea40000300a00 */
[----:B------:R-:W2:Y:S02]  /*40740*/  LDL.LU R25, [R1+0x6650] ;  /* 0x0066500001197983 */ /* 0x000ea40000300800 */
[----:B------:R-:W-:Y:S01]  /*40750*/  STL.64 [R1+0x390], R20 ;  /* 0x0003901401007387 */ /* 0x000fe20000100a00 */
[----:B------:R0:W-:Y:S04]  /*40760*/  STL.64 [R1+0x398], R22 ;  /* 0x0003981601007387 */ /* 0x0001e80000100a00 */
[----:B0-----:R-:W2:Y:S04]  /*40770*/  LDL.64 R22, [R1+0xb8] ;  /* 0x0000b80001167983 */ /* 0x001ea80000100a00 */
[----:B--2---:R0:W-:Y:S02]  /*40780*/  STL.64 [R1+0x6608], R22 ;  /* 0x0066081601007387 */ /* 0x0041e40000100a00 */
[----:B0-----:R-:W-:Y:S07]  /*40790*/  HMMA.16816.F32 R20, R16, R10, R12 ;  /* 0x0000000a1014723c */ /* 0x001fee000000180c */
[----:B------:R-:W-:-:S02]  /*407a0*/  IMAD.MOV.U32 R13, RZ, RZ, R10 ;  /* 0x000000ffff0d7224 */ /* 0x000fc400078e000a */
[----:B------:R-:W-:Y:S11]  /*407b0*/  IMAD.MOV.U32 R12, RZ, RZ, R11 ;  /* 0x000000ffff0c7224 */ /* 0x000ff600078e000b */
[----:B------:R-:W-:Y:S03]  /*407c0*/  @!UPT UIADD3 URZ, URZ, URZ, URZ ;  /* 0x0000003f3f3ff290 */ /* 0x000fe6000fffe03f */
[----:B------:R-:W-:Y:S01]  /*407d0*/  STL.64 [R1+0x380], R20 ;  /* 0x0003801401007387 */ /* 0x000fe20000100a00 */
[----:B------:R3:W-:Y:S02]  /*407e0*/  STL.64 [R1+0x388], R22 ;  /* 0x0003881601007387 */ /* 0x0007e40000100a00 */
[----:B---3--:R-:W-:Y:S02]  /*407f0*/  IMAD.MOV.U32 R22, RZ, RZ, R6 ;  /* 0x000000ffff167224 */ /* 0x008fe400078e0006 */
[----:B----4-:R-:W-:-:S05]  /*40800*/  IMAD.MOV.U32 R23, RZ, RZ, R5 ;  /* 0x000000ffff177224 */ /* 0x010fca00078e0005 */
[----:B------:R-:W-:Y:S01]  /*40810*/  STL.64 [R1+0x6620], R22 ;  /* 0x0066201601007387 */ /* 0x000fe20000100a00 */
[----:B------:R0:W-:Y:S03]  /*40820*/  STL.64 [R1+0x65b8], R12 ;  /* 0x0065b80c01007387 */ /* 0x0001e60000100a00 */
[----:B0-----:R-:W2:Y:S01]  /*40830*/  LDL.LU R12, [R1+0x2f0] ;  /* 0x0002f000010c7983 */ /* 0x001ea20000300800 */
[----:B------:R-:W2:Y:S02]  /*40840*/  LDL.LU R13, [R1+0x2f4] ;  /* 0x0002f400010d7983 */ /* 0x000ea40000300800 */
[----:B------:R-:W3:Y:S02]  /*40850*/  LDL.LU R14, [R1+0x2f8] ;  /* 0x0002f800010e7983 */ /* 0x000ee40000300800 */
[----:B------:R-:W3:Y:S02]  /*40860*/  LDL.LU R15, [R1+0x2fc] ;  /* 0x0002fc00010f7983 */ /* 0x000ee40000300800 */
[----:B------:R-:W-:-:S02]  /*40870*/  IMAD.MOV.U32 R22, RZ, RZ, R4 ;  /* 0x000000ffff167224 */ /* 0x000fc400078e0004 */
[----:B------:R-:W4:Y:S01]  /*40880*/  LDL.LU R4, [R1+0x360] ;  /* 0x0003600001047983 */ /* 0x000f220000300800 */
[----:B------:R-:W4:Y:S02]  /*40890*/  LDL.LU R5, [R1+0x364] ;  /* 0x0003640001057983 */ /* 0x000f240000300800 */
[----:B------:R-:W4:Y:S02]  /*408a0*/  LDL.LU R6, [R1+0x368] ;  /* 0x0003680001067983 */ /* 0x000f240000300800 */
[----:B------:R-:W-:Y:S01]  /*408b0*/  IMAD.MOV.U32 R23, RZ, RZ, R3 ;  /* 0x000000ffff177224 */ /* 0x000fe200078e0003 */
[----:B------:R-:W4:Y:S01]  /*408c0*/  LDL.LU R7, [R1+0x36c] ;  /* 0x00036c0001077983 */ /* 0x000f220000300800 */
[----:B------:R-:W4:Y:S02]  /*408d0*/  LDL.LU R8, [R1+0x370] ;  /* 0x0003700001087983 */ /* 0x000f240000300800 */
[----:B------:R-:W4:Y:S02]  /*408e0*/  LDL.LU R9, [R1+0x374] ;  /* 0x0003740001097983 */ /* 0x000f240000300800 */
[----:B------:R-:W4:Y:S01]  /*408f0*/  LDL.LU R10, [R1+0x378] ;  /* 0x00037800010a7983 */ /* 0x000f220000300800 */
[----:B------:R-:W4:Y:S01]  /*40900*/  LDL.LU R11, [R1+0x37c] ;  /* 0x00037c00010b7983 */ /* 0x000f220000300800 */
[----:B------:R-:W-:Y:S03]  /*40910*/  STL.64 [R1+0x6638], R22 ;  /* 0x0066381601007387 */ /* 0x000fe60000100a00 */
[----:B---3--:R-:W-:Y:S01]  /*40920*/  STL.64 [R1+0x65d0], R14 ;  /* 0x0065d00e01007387 */ /* 0x008fe20000100a00 */
[----:B--2---:R0:W-:Y:S03]  /*40930*/  STL.64 [R1+0x65c8], R12 ;  /* 0x0065c80c01007387 */ /* 0x0041e60000100a00 */
[----:B0-----:R-:W2:Y:S01]  /*40940*/  LDL.LU R12, [R1+0x300] ;  /* 0x00030000010c7983 */ /* 0x001ea20000300800 */
[----:B------:R-:W2:Y:S02]  /*40950*/  LDL.LU R13, [R1+0x304] ;  /* 0x00030400010d7983 */ /* 0x000ea40000300800 */
[----:B------:R-:W3:Y:S02]  /*40960*/  LDL.LU R14, [R1+0x308] ;  /* 0x00030800010e7983 */ /* 0x000ee40000300800 */
[----:B------:R-:W3:Y:S01]  /*40970*/  LDL.LU R15, [R1+0x30c] ;  /* 0x00030c00010f7983 */ /* 0x000ee20000300800 */
[----:B------:R-:W2:Y:S01]  /*40980*/  LDL.LU R20, [R1+0x350] ;  /* 0x0003500001147983 */ /* 0x000ea20000300800 */
[----:B------:R-:W4:Y:S02]  /*40990*/  LDL.LU R21, [R1+0x354] ;  /* 0x0003540001157983 */ /* 0x000f240000300800 */
[----:B------:R-:W4:Y:S02]  /*409a0*/  LDL.LU R22, [R1+0x358] ;  /* 0x0003580001167983 */ /* 0x000f240000300800 */
[----:B------:R-:W4:Y:S01]  /*409b0*/  LDL.LU R23, [R1+0x35c] ;  /* 0x00035c0001177983 */ /* 0x000f220000300800 */
[----:B---3--:R-:W-:Y:S01]  /*409c0*/  STL.64 [R1+0x65e8], R14 ;  /* 0x0065e80e01007387 */ /* 0x008fe20000100a00 */
[----:B--2---:R0:W-:Y:S03]  /*409d0*/  STL.64 [R1+0x65e0], R12 ;  /* 0x0065e00c01007387 */ /* 0x0041e60000100a00 */
        /* <DEDUP_REMOVED lines=10> */
[C---:B----4-:R-:W-:Y:S01]  /*40a80*/  HMMA.16816.F32 R8, R16.reuse, R26, R8 ;  /* 0x0000001a1008723c */ /* 0x050fe20000001808 */
        /* <DEDUP_REMOVED lines=10> */
[----:B------:R-:W2:Y:S02]  /*40b30*/  LDL.LU R14, [R1+0x348] ;  /* 0x00034800010e7983 */ /* 0x000ea40000300800 */
[----:B------:R-:W2:Y:S02]  /*40b40*/  LDL.LU R15, [R1+0x34c] ;  /* 0x00034c00010f7983 */ /* 0x000ea40000300800 */
[----:B------:R-:W-:Y:S01]  /*40b50*/  STL.64 [R1+0x370], R8 ;  /* 0x0003700801007387 */ /* 0x000fe20000100a00 */
[----:B------:R0:W-:Y:S03]  /*40b60*/  STL.64 [R1+0x378], R10 ;  /* 0x0003780a01007387 */ /* 0x0001e60000100a00 */
[----:B0-----:R-:W3:Y:S02]  /*40b70*/  LDL.LU.64 R10, [R1+0x6648] ;  /* 0x00664800010a7983 */ /* 0x001ee40000300a00 */
[C---:B---3--:R-:W-:Y:S11]  /*40b80*/  HMMA.16816.F32 R4, R16.reuse, R10, R4 ;  /* 0x0000000a1004723c */ /* 0x048ff60000001804 */
[----:B------:R-:W-:Y:S11]  /*40b90*/  @!UPT UIADD3 URZ, URZ, URZ, URZ ;  /* 0x0000003f3f3ff290 */ /* 0x000ff6000fffe03f */
[----:B------:R-:W-:Y:S01]  /*40ba0*/  @!UPT UIADD3 URZ, URZ, URZ, URZ ;  /* 0x0000003f3f3ff290 */ /* 0x000fe2000fffe03f */
[----:B------:R-:W-:Y:S01]  /*40bb0*/  STL.64 [R1+0x360], R4 ;  /* 0x0003600401007387 */ /* 0x000fe20000100a00 */
[----:B------:R0:W-:Y:S03]  /*40bc0*/  STL.64 [R1+0x368], R6 ;  /* 0x0003680601007387 */ /* 0x0001e60000100a00 */
[----:B0-----:R-:W3:Y:S01]  /*40bd0*/  LDL.LU.64 R6, [R1+0x6640] ;  /* 0x0066400001067983 */ /* 0x001ee20000300a00 */
[----:B------:R0:W-:Y:S02]  /*40be0*/  STL.64 [R1+0x6598], R10 ;  /* 0x0065980a01007387 */ /* 0x0001e40000100a00 */
[----:B------:R-:W4:Y:S02]  /*40bf0*/  LDL.LU R8, [R1+0x2d0] ;  /* 0x0002d00001087983 */ /* 0x000f240000300800 */
[----:B------:R-:W4:Y:S01]  /*40c00*/  LDL.LU R9, [R1+0x2d4] ;  /* 0x0002d40001097983 */ /* 0x000f220000300800 */
[----:B0-----:R-:W4:Y:S01]  /*40c10*/  LDL.LU R10, [R1+0x2d8] ;  /* 0x0002d800010a7983 */ /* 0x001f220000300800 */
[----:B------:R-:W4:Y:S01]  /*40c20*/  LDL.LU R11, [R1+0x2dc] ;  /* 0x0002dc00010b7983 */ /* 0x000f220000300800 */
[C---:B---3--:R-:W-:Y:S11]  /*40c30*/  HMMA.16816.F32 R20, R16.reuse, R6, R20 ;  /* 0x000000061014723c */ /* 0x048ff60000001814 */
[----:B------:R-:W-:Y:S11]  /*40c40*/  @!UPT UIADD3 URZ, URZ, URZ, URZ ;  /* 0x0000003f3f3ff290 */ /* 0x000ff6000fffe03f */
[----:B------:R-:W-:Y:S01]  /*40c50*/  @!UPT UIADD3 URZ, URZ, URZ, URZ ;  /* 0x0000003f3f3ff290 */ /* 0x000fe2000fffe03f */
        /* <DEDUP_REMOVED lines=42> */
[----:B------:R0:W-:Y:S01]  /*40f00*/  STL.64 [R1+0x6520], R6 ;  /* 0x0065200601007387 */ /* 0x0001e20000100a00 */
[----:B------:R-:W-:Y:S04]  /*40f10*/  STL.64 [R1+0x6518], R4 ;  /* 0x0065180401007387 */ /* 0x000fe80000100a00 */
[----:B0-----:R-:W3:Y:S01]  /*40f20*/  LDL.64 R6, [R1+0x78] ;  /* 0x0000780001067983 */ /* 0x001ee20000100a00 */
[C---:B--2---:R-:W-:Y:S03]  /*40f30*/  HMMA.16816.F32 R20, R16.reuse, R22, R12 ;  /* 0x000000161014723c */ /* 0x044fe6000000180c */
[----:B------:R-:W2:Y:S11]  /*40f40*/  LDL.LU.64 R12, [R1+0x65b8] ;  /* 0x0065b800010c7983 */ /* 0x000eb60000300a00 */
[----:B------:R-:W-:Y:S09]  /*40f50*/  @!UPT UIADD3 URZ, URZ, URZ, URZ ;  /* 0x0000003f3f3ff290 */ /* 0x000ff2000fffe03f */
        /* <DEDUP_REMOVED lines=10> */
[----:B------:R-:W3:Y:S02]  /*41000*/  LDL.LU R4, [R1+0x270] ;  /* 0x0002700001047983 */ /* 0x000ee40000300800 */
[----:B------:R-:W-:Y:S02]  /*41010*/  IMAD.MOV.U32 R29, RZ, RZ, R6 ;  /* 0x000000ffff1d7224 */ /* 0x000fe400078e0006 */
[----:B------:R-:W-:Y:S01]  /*41020*/  IMAD.MOV.U32 R24, RZ, RZ, R7 ;  /* 0x000000ffff187224 */ /* 0x000fe200078e0007 */
[----:B----4-:R-:W-:Y:S11]  /*41030*/  HMMA.16816.F32 R8, R16, R22, R8 ;  /* 0x000000161008723c */ /* 0x010ff60000001808 */
[----:B------:R-:W-:Y:S11]  /*41040*/  @!UPT UIADD3 URZ, URZ, URZ, URZ ;  /* 0x0000003f3f3ff290 */ /* 0x000ff6000fffe03f */
[----:B------:R-:W-:Y:S01]  /*41050*/  @!UPT UIADD3 URZ, URZ, URZ, URZ ;  /* 0x0000003f3f3ff290 */ /* 0x000fe2000fffe03f */
[----:B------:R0:W-:Y:S01]  /*41060*/  STL.64 [R1+0x2d0], R8 ;  /* 0x0002d00801007387 */ /* 0x0001e20000100a00 */
[----:B------:R1:W-:Y:S02]  /*41070*/  STL.64 [R1+0x2d8], R10 ;  /* 0x0002d80a01007387 */ /* 0x0003e40000100a00 */
[----:B------:R-:W3:Y:S02]  /*41080*/  LDL.LU R5, [R1+0x274] ;  /* 0x0002740001057983 */ /* 0x000ee40000300800 */
[----:B------:R-:W4:Y:S01]  /*41090*/  LDL.LU R6, [R1+0x278] ;  /* 0x0002780001067983 */ /* 0x000f220000300800 */
[----:B------:R-:W4:Y:S01]  /*410a0*/  LDL.LU R7, [R1+0x27c] ;  /* 0x00027c0001077983 */ /* 0x000f220000300800 */
[----:B------:R-:W2:Y:S02]  /*410b0*/  LDL.LU R20, [R1+0x2c0] ;  /* 0x0002c00001147983 */ /* 0x000ea40000300800 */
[----:B------:R-:W2:Y:S02]  /*410c0*/  LDL.LU R21, [R1+0x2c4] ;  /* 0x0002c40001157983 */ /* 0x000ea40000300800 */
[----:B------:R-:W2:Y:S01]  /*410d0*/  LDL.LU R22, [R1+0x2c8] ;  /* 0x0002c80001167983 */ /* 0x000ea20000300800 */
[----:B------:R-:W2:Y:S04]  /*410e0*/  LDL.LU R23, [R1+0x2cc] ;  /* 0x0002cc0001177983 */ /* 0x000ea80000300800 */
[----:B0-----:R-:W3:Y:S01]  /*410f0*/  LDL.LU R8, [R1+0x670] ;  /* 0x0006700001087983 */ /* 0x001ee20000300800 */
[----:B------:R-:W3:Y:S02]  /*41100*/  LDL.LU R9, [R1+0x674] ;  /* 0x0006740001097983 */ /* 0x000ee40000300800 */
[----:B-1----:R-:W3:Y:S02]  /*41110*/  LDL.LU R10, [R1+0x678] ;  /* 0x00067800010a7983 */ /* 0x002ee40000300800 */
[----:B------:R-:W3:Y:S01]  /*41120*/  LDL.LU R11, [R1+0x67c] ;  /* 0x00067c00010b7983 */ /* 0x000ee20000300800 */
[----:B--2---:R0:W-:Y:S01]  /*41130*/  STL.64 [R1+0x6590], R22 ;  /* 0x0065901601007387 */ /* 0x0041e20000100a00 */
[----:B------:R-:W-:Y:S03]  /*41140*/  STL.64 [R1+0x6588], R20 ;  /* 0x0065881401007387 */ /* 0x000fe60000100a00 */
[----:B0-----:R-:W2:Y:S01]  /*41150*/  LDL.64 R22, [R1+0x58] ;  /* 0x0000580001167983 */ /* 0x001ea20000100a00 */
[----:B----4-:R-:W-:Y:S02]  /*41160*/  STL.64 [R1+0x6530], R6 ;  /* 0x0065300601007387 */ /* 0x010fe40000100a00 */
[----:B---3--:R0:W-:Y:S02]  /*41170*/  STL.64 [R1+0x6528], R4 ;  /* 0x0065280401007387 */ /* 0x0081e40000100a00 */
[----:B0-----:R-:W3:Y:S01]  /*41180*/  LDL.LU R4, [R1+0x280] ;  /* 0x0002800001047983 */ /* 0x001ee20000300800 */
[----:B------:R-:W3:Y:S02]  /*41190*/  LDL.LU R5, [R1+0x284] ;  /* 0x0002840001057983 */ /* 0x000ee40000300800 */
[----:B------:R-:W4:Y:S02]  /*411a0*/  LDL.LU R6, [R1+0x288] ;  /* 0x0002880001067983 */ /* 0x000f240000300800 */
[----:B------:R-:W4:Y:S02]  /*411b0*/  LDL.LU R7, [R1+0x28c] ;  /* 0x00028c0001077983 */ /* 0x000f240000300800 */
[----:B----4-:R0:W-:Y:S01]  /*411c0*/  STL.64 [R1+0x6540], R6 ;  /* 0x0065400601007387 */ /* 0x0101e20000100a00 */
[----:B---3--:R-:W-:Y:S02]  /*411d0*/  STL.64 [R1+0x6538], R4 ;  /* 0x0065380401007387 */ /* 0x008fe40000100a00 */
[----:B0-----:R-:W-:-:S02]  /*411e0*/  IMAD.MOV.U32 R6, RZ, RZ, R13 ;  /* 0x000000ffff067224 */ /* 0x001fc400078e000d */
[----:B------:R-:W-:Y:S02]  /*411f0*/  IMAD.MOV.U32 R7, RZ, RZ, R12 ;  /* 0x000000ffff077224 */ /* 0x000fe400078e000c */
[----:B------:R-:W0:Y:S04]  /*41200*/  LDSM.16.MT88.4 R12, [R25+0x4280] ;  /* 0x00428000190c783b */ /* 0x000e280000004200 */
[----:B------:R1:W-:Y:S04]  /*41210*/  STL.64 [R1+0x6558], R6 ;  /* 0x0065580601007387 */ /* 0x0003e80000100a00 */
[----:B-1----:R-:W3:Y:S01]  /*41220*/  LDL.64 R6, [R1+0x18] ;  /* 0x0000180001067983 */ /* 0x002ee20000100a00 */
[----:B--2---:R-:W-:Y:S03]  /*41230*/  HMMA.16816.F32 R8, R16, R22, R8 ;  /* 0x000000161008723c */ /* 0x004fe60000001808 */
[----:B---3--:R1:W-:Y:S04]  /*41240*/  STL.64 [R1+0x6570], R6 ;  /* 0x0065700601007387 */ /* 0x0083e80000100a00 */
[----:B-1----:R-:W2:Y:S01]  /*41250*/  LDL.64 R6, [R1+0x28] ;  /* 0x0000280001067983 */ /* 0x002ea20000100a00 */
[----:B------:R-:W-:Y:S02]  /*41260*/  STL.64 [R1+0x6550], R26 ;  /* 0x0065501a01007387 */ /* 0x000fe40000100a00 */
[----:B------:R1:W-:Y:S02]  /*41270*/  STL.64 [R1+0x6548], R24 ;  /* 0x0065481801007387 */ /* 0x0003e40000100a00 */
[----:B-1----:R-:W3:Y:S01]  /*41280*/  LDL.LU R24, [R1+0x290] ;  /* 0x0002900001187983 */ /* 0x002ee20000300800 */
[----:B------:R-:W3:Y:S02]  /*41290*/  LDL.LU R25, [R1+0x294] ;  /* 0x0002940001197983 */ /* 0x000ee40000300800 */
[----:B------:R-:W4:Y:S02]  /*412a0*/  LDL.LU R26, [R1+0x298] ;  /* 0x00029800011a7983 */ /* 0x000f240000300800 */
[----:B------:R-:W4:Y:S02]  /*412b0*/  LDL.LU R27, [R1+0x29c] ;  /* 0x00029c00011b7983 */ /* 0x000f240000300800 */
[----:B----4-:R-:W-:Y:S01]  /*412c0*/  STL.64 [R1+0x6568], R26 ;  /* 0x0065681a01007387 */ /* 0x010fe20000100a00 */
[----:B---3--:R1:W-:Y:S03]  /*412d0*/  STL.64 [R1+0x6560], R24 ;  /* 0x0065601801007387 */ /* 0x0083e60000100a00 */
[----:B-1----:R-:W3:Y:S01]  /*412e0*/  LDL.LU R24, [R1+0x2a0] ;  /* 0x0002a00001187983 */ /* 0x002ee20000300800 */
[----:B------:R-:W3:Y:S02]  /*412f0*/  LDL.LU R25, [R1+0x2a4] ;  /* 0x0002a40001197983 */ /* 0x000ee40000300800 */
[----:B------:R-:W3:Y:S02]  /*41300*/  LDL.LU R26, [R1+0x2a8] ;  /* 0x0002a800011a7983 */ /* 0x000ee40000300800 */
[----:B------:R-:W3:Y:S01]  /*41310*/  LDL.LU R27, [R1+0x2ac] ;  /* 0x0002ac00011b7983 */ /* 0x000ee20000300800 */
[----:B0-----:R-:W-:Y:S01]  /*41320*/  STL.64 [R1+0x6440], R14 ;  /* 0x0064400e01007387 */ /* 0x001fe20000100a00 */
[----:B------:R-:W-:Y:S02]  /*41330*/  STL.64 [R1+0x6438], R12 ;  /* 0x0064380c01007387 */ /* 0x000fe40000100a00 */
[----:B------:R0:W-:Y:S02]  /*41340*/  STL.64 [R1+0x670], R8 ;  /* 0x0006700801007387 */ /* 0x0001e40000100a00 */
[----:B------:R1:W-:Y:S02]  /*41350*/  STL.64 [R1+0x678], R10 ;  /* 0x0006780a01007387 */ /* 0x0003e40000100a00 */
[----:B0-----:R-:W-:Y:S01]  /*41360*/  IMAD.MOV.U32 R9, RZ, RZ, R22 ;  /* 0x000000ffff097224 */ /* 0x001fe200078e0016 */
[----:B-1----:R-:W4:Y:S01]  /*41370*/  LDL.LU.64 R10, [R1+0x6598] ;  /* 0x00659800010a7983 */ /* 0x002f220000300a00 */
[----:B------:R-:W-:-:S02]  /*41380*/  IMAD.MOV.U32 R8, RZ, RZ, R23 ;  /* 0x000000ffff087224 */ /* 0x000fc400078e0017 */
[----:B------:R-:W2:Y:S02]  /*41390*/  LDL.LU.64 R22, [R1+0x6590] ;  /* 0x0065900001167983 */ /* 0x000ea40000300a00 */
[----:B------:R-:W2:Y:S02]  /*413a0*/  LDL.LU.64 R20, [R1+0x6588] ;  /* 0x0065880001147983 */ /* 0x000ea40000300a00 */
[----:B------:R-:W-:Y:S02]  /*413b0*/  IMAD.MOV.U32 R14, RZ, RZ, R2 ;  /* 0x000000ffff0e7224 */ /* 0x000fe400078e0002 */
[----:B------:R-:W-:-:S07]  /*413c0*/  IMAD.MOV.U32 R15, RZ, RZ, R0 ;  /* 0x000000ffff0f7224 */ /* 0x000fce00078e0000 */
[----:B--2---:R-:W-:Y:S01]  /*413d0*/  HMMA.16816.F32 R16, R16, R14, R20 ;  /* 0x0000000e1010723c */ /* 0x004fe20000001814 */
[----:B------:R-:W2:Y:S01]  /*413e0*/  LDL.LU.64 R22, [R1+0x6580] ;  /* 0x0065800001167983 */ /* 0x000ea20000300a00 */
[----:B------:R-:W2:Y:S11]  /*413f0*/  LDL.LU.64 R20, [R1+0x6578] ;  /* 0x0065780001147983 */ /* 0x000eb60000300a00 */
[----:B------:R-:W-:Y:S10]  /*41400*/  @!UPT UIADD3 URZ, URZ, URZ, URZ ;  /* 0x0000003f3f3ff290 */ /* 0x000ff4000fffe03f */
[----:B------:R-:W-:Y:S01]  /*41410*/  STL.64 [R1+0x2c0], R16 ;  /* 0x0002c01001007387 */ /* 0x000fe20000100a00 */
[----:B------:R0:W-:Y:S03]  /*41420*/  STL.64 [R1+0x2c8], R18 ;  /* 0x0002c81201007387 */ /* 0x0001e60000100a00 */
[----:B0-----:R-:W2:Y:S04]  /*41430*/  LDL.64 R18, [R1+0x38] ;  /* 0x0000380001127983 */ /* 0x001ea80000100a00 */
[----:B--2---:R0:W-:Y:S01]  /*41440*/  STL.64 [R1+0x6510], R18 ;  /* 0x0065101201007387 */ /* 0x0041e20000100a00 */
[----:B------:R-:W2:Y:S02]  /*41450*/  LDL.LU R16, [R1+0x260] ;  /* 0x0002600001107983 */ /* 0x000ea40000300800 */
[----:B------:R-:W2:Y:S01]  /*41460*/  LDL.LU R17, [R1+0x264] ;  /* 0x0002640001117983 */ /* 0x000ea20000300800 */
[----:B0-----:R-:W2:Y:S01]  /*41470*/  LDL.LU R18, [R1+0x268] ;  /* 0x0002680001127983 */ /* 0x001ea20000300800 */
[----:B------:R-:W2:Y:S02]  /*41480*/  LDL.LU R19, [R1+0x26c] ;  /* 0x00026c0001137983 */ /* 0x000ea40000300800 */
[----:B------:R0:W-:Y:S02]  /*41490*/  STL.64 [R1+0x6450], R14 ;  /* 0x0064500e01007387 */ /* 0x0001e40000100a00 */
[----:B------:R-:W2:Y:S01]  /*414a0*/  LDL.LU R12, [R1+0x2b0] ;  /* 0x0002b000010c7983 */ /* 0x000ea20000300800 */
[----:B------:R-:W2:Y:S04]  /*414b0*/  LDL.LU R13, [R1+0x2b4] ;  /* 0x0002b400010d7983 */ /* 0x000ea80000300800 */
[----:B0-----:R-:W2:Y:S01]  /*414c0*/  LDL.LU R14, [R1+0x2b8] ;  /* 0x0002b800010e7983 */ /* 0x001ea20000300800 */
[----:B------:R-:W2:Y:S02]  /*414d0*/  LDL.LU R15, [R1+0x2bc] ;  /* 0x0002bc00010f7983 */ /* 0x000ea40000300800 */
[C---:B--2---:R-:W-:Y:S11]  /*414e0*/  HMMA.16816.F32 R12, R20.reuse, R6, R12 ;  /* 0x00000006140c723c */ /* 0x044ff6000000180c */
[----:B------:R-:W-:Y:S11]  /*414f0*/  @!UPT UIADD3 URZ, URZ, URZ, URZ ;  /* 0x0000003f3f3ff290 */ /* 0x000ff6000fffe03f */
[----:B------:R-:W-:Y:S01]  /*41500*/  @!UPT UIADD3 URZ, URZ, URZ, URZ ;  /* 0x0000003f3f3ff290 */ /* 0x000fe2000fffe03f */
[----:B------:R0:W-:Y:S01]  /*41510*/  STL.64 [R1+0x2b0], R12 ;  /* 0x0002b00c01007387 */ /* 0x0001e20000100a00 */
[----:B------:R1:W-:Y:S02]  /*41520*/  STL.64 [R1+0x2b8], R14 ;  /* 0x0002b80e01007387 */ /* 0x0003e40000100a00 */
[----:B0-----:R-:W-:Y:S02]  /*41530*/  IMAD.MOV.U32 R13, RZ, RZ, R6 ;  /* 0x000000ffff0d7224 */ /* 0x001fe400078e0006 */
[----:B------:R-:W-:Y:S02]  /*41540*/  IMAD.MOV.U32 R12, RZ, RZ, R7 ;  /* 0x000000ffff0c7224 */ /* 0x000fe400078e0007 */
[----:B------:R-:W3:Y:S02]  /*41550*/  LDL.LU.64 R6, [R1+0x6570] ;  /* 0x0065700001067983 */ /* 0x000ee40000300a00 */
[----:B---3--:R-:W-:Y:S01]  /*41560*/  HMMA.16816.F32 R24, R20, R6, R24 ;  /* 0x000000061418723c */ /* 0x008fe20000001818 */
[----:B-1----:R-:W-:-:S02]  /*41570*/  IMAD.MOV.U32 R15, RZ, RZ, R6 ;  /* 0x000000ffff0f7224 */ /* 0x002fc400078e0006 */
[----:B------:R-:W-:Y:S11]  /*41580*/  IMAD.MOV.U32 R14, RZ, RZ, R7 ;  /* 0x000000ffff0e7224 */ /* 0x000ff600078e0007 */
[----:B------:R-:W-:Y:S09]  /*41590*/  @!UPT UIADD3 URZ, URZ, URZ, URZ ;  /* 0x0000003f3f3ff290 */ /* 0x000ff2000fffe03f */
[----:B------:R-:W-:Y:S01]  /*415a0*/  STL.64 [R1+0x2a0], R24 ;  /* 0x0002a01801007387 */ /* 0x000fe20000100a00 */
[----:B------:R0:W-:Y:S03]  /*415b0*/  STL.64 [R1+0x2a8], R26 ;  /* 0x0002a81a01007387 */ /* 0x0001e60000100a00 */
[----:B0-----:R-:W2:Y:S01]  /*415c0*/  LDL.LU.64 R26, [R1+0x6568] ;  /* 0x00656800011a7983 */ /* 0x001ea20000300a00 */
[----:B------:R-:W2:Y:S02]  /*415d0*/  LDL.LU.64 R24, [R1+0x6560] ;  /* 0x0065600001187983 */ /* 0x000ea40000300a00 */
[----:B------:R-:W2:Y:S02]  /*415e0*/  LDL.LU.64 R6, [R1+0x6558] ;  /* 0x0065580001067983 */ /* 0x000ea40000300a00 */
[----:B------:R-:W-:Y:S01]  /*415f0*/  STL.64 [R1+0x6508], R14 ;  /* 0x0065080e01007387 */ /* 0x000fe20000100a00 */
[----:B------:R0:W-:Y:S04]  /*41600*/  STL.64 [R1+0x6500], R12 ;  /* 0x0065000c01007387 */ /* 0x0001e80000100a00 */
[----:B0-----:R-:W3:Y:S01]  /*41610*/  LDL.LU R12, [R1+0x250] ;  /* 0x00025000010c7983 */ /* 0x001ee20000300800 */
[----:B------:R-:W3:Y:S02]  /*41620*/  LDL.LU R13, [R1+0x254] ;  /* 0x00025400010d7983 */ /* 0x000ee40000300800 */
[----:B------:R-:W3:Y:S02]  /*41630*/  LDL.LU R14, [R1+0x258] ;  /* 0x00025800010e7983 */ /* 0x000ee40000300800 */
[----:B------:R-:W3:Y:S01]  /*41640*/  LDL.LU R15, [R1+0x25c] ;  /* 0x00025c00010f7983 */ /* 0x000ee20000300800 */
[C---:B--2---:R-:W-:Y:S01]  /*41650*/  HMMA.16816.F32 R4, R20.reuse, R6, R24 ;  /* 0x000000061404723c */ /* 0x044fe20000001818 */
[----:B------:R-:W2:Y:S01]  /*41660*/  LDL.LU.64 R26, [R1+0x6550] ;  /* 0x00655000011a7983 */ /* 0x000ea20000300a00 */
[----:B------:R-:W2:Y:S11]  /*41670*/  LDL.LU.64 R24, [R1+0x6548] ;  /* 0x0065480001187983 */ /* 0x000eb60000300a00 */
[----:B------:R-:W-:Y:S10]  /*41680*/  @!UPT UIADD3 URZ, URZ, URZ, URZ ;  /* 0x0000003f3f3ff290 */ /* 0x000ff4000fffe03f */
        /* <DEDUP_REMOVED lines=9> */
[----:B0-----:R-:W4:Y:S01]  /*41720*/  LDL.LU.64 R6, [R1+0x6530] ;  /* 0x0065300001067983 */ /* 0x001f220000300a00 */
[----:B------:R-:W4:Y:S02]  /*41730*/  LDL.LU.64 R4, [R1+0x6528] ;  /* 0x0065280001047983 */ /* 0x000f240000300a00 */
[C---:B----4-:R-:W-:Y:S11]  /*41740*/  HMMA.16816.F32 R4, R20.reuse, R10, R4 ;  /* 0x0000000a1404723c */ /* 0x050ff60000001804 */
[----:B------:R-:W-:Y:S11]  /*41750*/  @!UPT UIADD3 URZ, URZ, URZ, URZ ;  /* 0x0000003f3f3ff290 */ /* 0x000ff6000fffe03f */
[----:B------:R-:W-:Y:S01]  /*41760*/  @!UPT UIADD3 URZ, URZ, URZ, URZ ;  /* 0x0000003f3f3ff290 */ /* 0x000fe2000fffe03f */
[----:B------:R-:W-:Y:S01]  /*41770*/  STL.64 [R1+0x270], R4 ;  /* 0x0002700401007387 */ /* 0x000fe20000100a00 */
[----:B------:R0:W-:Y:S03]  /*41780*/  STL.64 [R1+0x278], R6 ;  /* 0x0002780601007387 */ /* 0x0001e60000100a00 */
[----:B0-----:R-:W2:Y:S01]  /*41790*/  LDL.LU.64 R6, [R1+0x6520] ;  /* 0x0065200001067983 */ /* 0x001ea20000300a00 */
[----:B------:R-:W4:Y:S02]  /*417a0*/  LDL.LU.64 R4, [R1+0x6518] ;  /* 0x0065180001047983 */ /* 0x000f240000300a00 */
[----:B------:R-:W-:Y:S01]  /*417b0*/  STL.64 [R1+0x6470], R10 ;  /* 0x0064700a01007387 */ /* 0x000fe20000100a00 */
[C---:B--2---:R-:W-:Y:S11]  /*417c0*/  HMMA.16816.F32 R16, R20.reuse, R6, R16 ;  /* 0x000000061410723c */ /* 0x044ff60000001810 */
[----:B------:R-:W-:Y:S11]  /*417d0*/  @!UPT UIADD3 URZ, URZ, URZ, URZ ;  /* 0x0000003f3f3ff290 */ /* 0x000ff6000fffe03f */
[----:B------:R-:W-:Y:S01]  /*417e0*/  @!UPT UIADD3 URZ, URZ, URZ, URZ ;  /* 0x0000003f3f3ff290 */ /* 0x000fe2000fffe03f */
[----:B------:R-:W-:Y:S01]  /*417f0*/  STL.64 [R1+0x260], R16 ;  /* 0x0002601001007387 */ /* 0x000fe20000100a00 */
[----:B------:R0:W-:Y:S03]  /*41800*/  STL.64 [R1+0x268], R18 ;  /* 0x0002681201007387 */ /* 0x0001e60000100a00 */
[----:B0-----:R-:W3:Y:S01]  /*41810*/  LDL.LU.64 R18, [R1+0x6510] ;  /* 0x0065100001127983 */ /* 0x001ee20000300a00 */
[----:B------:R-:W-:Y:S01]  /*41820*/  STL.64 [R1+0x64f8], R6 ;  /* 0x0064f80601007387 */ /* 0x000fe20000100a00 */
[----:B---3--:R-:W-:Y:S01]  /*41830*/  HMMA.16816.F32 R12, R20, R18, R12 ;  /* 0x00000012140c723c */ /* 0x008fe2000000180c */
[----:B------:R-:W-:Y:S02]  /*41840*/  IMAD.MOV.U32 R2, RZ, RZ, R18 ;  /* 0x000000ffff027224 */ /* 0x000fe400078e0012 */
[----:B------:R-:W-:Y:S02]  /*41850*/  IMAD.MOV.U32 R0, RZ, RZ, R19 ;  /* 0x000000ffff007224 */ /* 0x000fe400078e0013 */
[----:B------:R-:W0:Y:S11]  /*41860*/  LDSM.16.MT88.4 R16, [R25+0x4300] ;  /* 0x004300001910783b */ /* 0x000e360000004200 */
[----:B------:R-:W-:Y:S07]  /*41870*/  @!UPT UIADD3 URZ, URZ, URZ, URZ ;  /* 0x0000003f3f3ff290 */ /* 0x000fee000fffe03f */
[----:B------:R-:W-:Y:S01]  /*41880*/  STL.64 [R1+0x250], R12 ;  /* 0x0002500c01007387 */ /* 0x000fe20000100a00 */
[----:B------:R1:W-:Y:S03]  /*41890*/  STL.64 [R1+0x258], R14 ;  /* 0x0002580e01007387 */ /* 0x0003e60000100a00 */
[----:B-1----:R-:W2:Y:S01]  /*418a0*/  LDL.LU.64 R14, [R1+0x6508] ;  /* 0x00650800010e7983 */ /* 0x002ea20000300a00 */
[----:B------:R-:W3:Y:S02]  /*418b0*/  LDL.LU.64 R12, [R1+0x6500] ;  /* 0x00650000010c7983 */ /* 0x000ee40000300a00 */
[----:B------:R-:W-:Y:S02]  /*418c0*/  STL.64 [R1+0x64a0], R26 ;  /* 0x0064a01a01007387 */ /* 0x000fe40000100a00 */
[----:B------:R-:W-:Y:S01]  /*418d0*/  STL [R1+0x6498], R25 ;  /* 0x0064981901007387 */ /* 0x000fe20000100800 */
[----:B0-----:R-:W-:Y:S01]  /*418e0*/  STL.64 [R1+0x62f8], R18 ;  /* 0x0062f81201007387 */ /* 0x001fe20000100a00 */
[----:B------:R0:W-:Y:S03]  /*418f0*/  STL.64 [R1+0x62f0], R16 ;  /* 0x0062f01001007387 */ /* 0x0001e60000100a00 */
[----:B0-----:R-:W2:Y:S01]  /*41900*/  LDL.LU R16, [R1+0x5b0] ;  /* 0x0005b00001107983 */ /* 0x001ea20000300800 */
[----:B------:R-:W2:Y:S02]  /*41910*/  LDL.LU R17, [R1+0x5b4] ;  /* 0x0005b40001117983 */ /* 0x000ea40000300800 */
[----:B------:R-:W2:Y:S02]  /*41920*/  LDL.LU R18, [R1+0x5b8] ;  /* 0x0005b80001127983 */ /* 0x000ea40000300800 */
[----:B------:R-:W2:Y:S02]  /*41930*/  LDL.LU R19, [R1+0x5bc] ;  /* 0x0005bc0001137983 */ /* 0x000ea40000300800 */
[----:B--2---:R-:W-:Y:S01]  /*41940*/  STL.64 [R1+0x63f8], R18 ;  /* 0x0063f81201007387 */ /* 0x004fe20000100a00 */
[----:B------:R0:W-:Y:S03]  /*41950*/  STL.64 [R1+0x63f0], R16 ;  /* 0x0063f01001007387 */ /* 0x0001e60000100a00 */
[----:B0-----:R-:W2:Y:S01]  /*41960*/  LDL.LU R16, [R1+0x5c0] ;  /* 0x0005c00001107983 */ /* 0x001ea20000300800 */
[----:B------:R-:W2:Y:S02]  /*41970*/  LDL.LU R17, [R1+0x5c4] ;  /* 0x0005c40001117983 */ /* 0x000ea40000300800 */
[----:B------:R-:W2:Y:S02]  /*41980*/  LDL.LU R18, [R1+0x5c8] ;  /* 0x0005c80001127983 */ /* 0x000ea40000300800 */
[----:B------:R-:W2:Y:S02]  /*41990*/  LDL.LU R19, [R1+0x5cc] ;  /* 0x0005cc0001137983 */ /* 0x000ea40000300800 */
[----:B--2---:R0:W-:Y:S01]  /*419a0*/  STL.64 [R1+0x6408], R18 ;  /* 0x0064081201007387 */ /* 0x0041e20000100a00 */
[----:B------:R-:W-:Y:S02]  /*419b0*/  STL.64 [R1+0x6400], R16 ;  /* 0x0064001001007387 */ /* 0x000fe40000100a00 */
[----:B0-----:R-:W-:-:S02]  /*419c0*/  IMAD.MOV.U32 R18, RZ, RZ, R15 ;  /* 0x000000ffff127224 */ /* 0x001fc400078e000f */
[----:B------:R-:W-:Y:S02]  /*419d0*/  IMAD.MOV.U32 R19, RZ, RZ, R14 ;  /* 0x000000ffff137224 */ /* 0x000fe400078e000e */
[----:B------:R-:W-:Y:S02]  /*419e0*/  IMAD.MOV.U32 R14, RZ, RZ, R9 ;  /* 0x000000ffff0e7224 */ /* 0x000fe400078e0009 */
[----:B------:R-:W-:Y:S01]  /*419f0*/  IMAD.MOV.U32 R15, RZ, RZ, R8 ;  /* 0x000000ffff0f7224 */ /* 0x000fe200078e0008 */
[----:B------:R3:W-:Y:S04]  /*41a00*/  STL.64 [R1+0x6420], R18 ;  /* 0x0064201201007387 */ /* 0x0007e80000100a00 */
[----:B------:R-:W-:Y:S02]  /*41a10*/  STL.64 [R1+0x6468], R14 ;  /* 0x0064680e01007387 */ /* 0x000fe40000100a00 */
[----:B---3--:R-:W-:-:S02]  /*41a20*/  IMAD.MOV.U32 R18, RZ, RZ, R13 ;  /* 0x000000ffff127224 */ /* 0x008fc400078e000d */
[----:B------:R-:W-:-:S05]  /*41a30*/  IMAD.MOV.U32 R19, RZ, RZ, R12 ;  /* 0x000000ffff137224 */ /* 0x000fca00078e000c */
[----:B------:R0:W-:Y:S01]  /*41a40*/  STL.64 [R1+0x6448], R18 ;  /* 0x0064481201007387 */ /* 0x0001e20000100a00 */
[----:B------:R-:W2:Y:S02]  /*41a50*/  LDL.LU R16, [R1+0x240] ;  /* 0x0002400001107983 */ /* 0x000ea40000300800 */
[----:B------:R-:W2:Y:S01]  /*41a60*/  LDL.LU R17, [R1+0x244] ;  /* 0x0002440001117983 */ /* 0x000ea20000300800 */
[----:B0-----:R-:W3:Y:S01]  /*41a70*/  LDL.LU R18, [R1+0x248] ;  /* 0x0002480001127983 */ /* 0x001ee20000300800 */
[----:B------:R-:W3:Y:S02]  /*41a80*/  LDL.LU R19, [R1+0x24c] ;  /* 0x00024c0001137983 */ /* 0x000ee40000300800 */
[----:B------:R-:W2:Y:S02]  /*41a90*/  LDL.LU R8, [R1+0x600] ;  /* 0x0006000001087983 */ /* 0x000ea40000300800 */
[----:B------:R-:W2:Y:S01]  /*41aa0*/  LDL.LU R9, [R1+0x604] ;  /* 0x0006040001097983 */ /* 0x000ea20000300800 */
[----:B------:R-:W2:Y:S01]  /*41ab0*/  LDL.LU R10, [R1+0x608] ;  /* 0x00060800010a7983 */ /* 0x000ea20000300800 */
[----:B------:R-:W2:Y:S03]  /*41ac0*/  LDL.LU R11, [R1+0x60c] ;  /* 0x00060c00010b7983 */ /* 0x000ea60000300800 */
[----:B--2---:R0:W-:Y:S01]  /*41ad0*/  STL.64 [R1+0x6480], R10 ;  /* 0x0064800a01007387 */ /* 0x0041e20000100a00 */
[----:B------:R-:W-:Y:S02]  /*41ae0*/  STL.64 [R1+0x6478], R8 ;  /* 0x0064780801007387 */ /* 0x000fe40000100a00 */
[----:B0-----:R-:W-:-:S02]  /*41af0*/  IMAD.MOV.U32 R11, RZ, RZ, R24 ;  /* 0x000000ffff0b7224 */ /* 0x001fc400078e0018 */
[----:B------:R-:W2:Y:S01]  /*41b00*/  LDL.LU R24, [R1+0x620] ;  /* 0x0006200001187983 */ /* 0x000ea20000300800 */
[----:B------:R-:W2:Y:S02]  /*41b10*/  LDL.LU R25, [R1+0x624] ;  /* 0x0006240001197983 */ /* 0x000ea40000300800 */
[----:B------:R-:W2:Y:S02]  /*41b20*/  LDL.LU R26, [R1+0x628] ;  /* 0x00062800011a7983 */ /* 0x000ea40000300800 */
[----:B------:R-:W2:Y:S02]  /*41b30*/  LDL.LU R27, [R1+0x62c] ;  /* 0x00062c00011b7983 */ /* 0x000ea40000300800 */
[----:B--2---:R0:W-:Y:S01]  /*41b40*/  STL.64 [R1+0x64b0], R26 ;  /* 0x0064b01a01007387 */ /* 0x0041e20000100a00 */
[----:B------:R-:W-:Y:S02]  /*41b50*/  STL.64 [R1+0x64a8], R24 ;  /* 0x0064a81801007387 */ /* 0x000fe40000100a00 */
[----:B0-----:R-:W-:-:S02]  /*41b60*/  IMAD.MOV.U32 R26, RZ, RZ, R28 ;  /* 0x000000ffff1a7224 */ /* 0x001fc400078e001c */
[----:B----4-:R-:W-:-:S05]  /*41b70*/  IMAD.MOV.U32 R27, RZ, RZ, R5 ;  /* 0x000000ffff1b7224 */ /* 0x010fca00078e0005 */
[----:B------:R0:W-:Y:S04]  /*41b80*/  STL.64 [R1+0x64c0], R26 ;  /* 0x0064c01a01007387 */ /* 0x0001e80000100a00 */
[----:B0-----:R-:W2:Y:S01]  /*41b90*/  LDL.64 R26, [R1+0xa8] ;  /* 0x0000a800011a7983 */ /* 0x001ea20000100a00 */
[----:B------:R-:W-:-:S03]  /*41ba0*/  IMAD.MOV.U32 R10, RZ, RZ, R29 ;  /* 0x000000ffff0a7224 */ /* 0x000fc600078e001d */
[----:B--2---:R0:W-:Y:S02]  /*41bb0*/  STL.64 [R1+0x64d8], R26 ;  /* 0x0064d81a01007387 */ /* 0x0041e40000100a00 */
[----:B0-----:R-:W-:Y:S02]  /*41bc0*/  IMAD.MOV.U32 R26, RZ, RZ, R4 ;  /* 0x000000ffff1a7224 */ /* 0x001fe400078e0004 */
[----:B------:R-:W-:Y:S01]  /*41bd0*/  IMAD.MOV.U32 R27, RZ, RZ, R3 ;  /* 0x000000ffff1b7224 */ /* 0x000fe200078e0003 */
[----:B------:R-:W2:Y:S01]  /*41be0*/  LDL.LU R4, [R1+0x660] ;  /* 0x0006600001047983 */ /* 0x000ea20000300800 */
[----:B------:R-:W2:Y:S02]  /*41bf0*/  LDL.LU R5, [R1+0x664] ;  /* 0x0006640001057983 */ /* 0x000ea40000300800 */
[----:B------:R-:W2:Y:S02]  /*41c00*/  LDL.LU R6, [R1+0x668] ;  /* 0x0006680001067983 */ /* 0x000ea40000300800 */
[----:B------:R-:W2:Y:S01]  /*41c10*/  LDL.LU R7, [R1+0x66c] ;  /* 0x00066c0001077983 */ /* 0x000ea20000300800 */
[----:B------:R0:W-:Y:S04]  /*41c20*/  STL.64 [R1+0x64f0], R26 ;  /* 0x0064f01a01007387 */ /* 0x0001e80000100a00 */
[----:B0-----:R-:W2:Y:S01]  /*41c30*/  LDL.64 R26, [R1+0xc8] ;  /* 0x0000c800011a7983 */ /* 0x001ea20000100a00 */
[----:B------:R0:W-:Y:S03]  /*41c40*/  STL.64 [R1+0x6490], R10 ;  /* 0x0064900a01007387 */ /* 0x0001e60000100a00 */
[----:B0-----:R-:W4:Y:S04]  /*41c50*/  LDL.64 R10, [R1+0x88] ;  /* 0x00008800010a7983 */ /* 0x001f280000100a00 */
[----:B----4-:R0:W-:Y:S01]  /*41c60*/  STL.64 [R1+0x64b8], R10 ;  /* 0x0064b80a01007387 */ /* 0x0101e20000100a00 */
[----:B------:R-:W4:Y:S02]  /*41c70*/  LDL.LU R8, [R1+0x630] ;  /* 0x0006300001087983 */ /* 0x000f240000300800 */
[----:B------:R-:W4:Y:S01]  /*41c80*/  LDL.LU R9, [R1+0x634] ;  /* 0x0006340001097983 */ /* 0x000f220000300800 */
[----:B0-----:R-:W2:Y:S01]  /*41c90*/  LDL.LU R10, [R1+0x638] ;  /* 0x00063800010a7983 */ /* 0x001ea20000300800 */
[----:B------:R-:W2:Y:S03]  /*41ca0*/  LDL.LU R11, [R1+0x63c] ;  /* 0x00063c00010b7983 */ /* 0x000ea60000300800 */
[----:B--2---:R-:W-:Y:S01]  /*41cb0*/  STL.64 [R1+0x64d0], R10 ;  /* 0x0064d00a01007387 */ /* 0x004fe20000100a00 */
[----:B----4-:R0:W-:Y:S03]  /*41cc0*/  STL.64 [R1+0x64c8], R8 ;  /* 0x0064c80801007387 */ /* 0x0101e60000100a00 */
[----:B0-----:R-:W2:Y:S01]  /*41cd0*/  LDL.LU R8, [R1+0x640] ;  /* 0x0006400001087983 */ /* 0x001ea20000300800 */
[----:B------:R-:W2:Y:S02]  /*41ce0*/  LDL.LU R9, [R1+0x644] ;  /* 0x0006440001097983 */ /* 0x000ea40000300800 */
[----:B------:R-:W4:Y:S02]  /*41cf0*/  LDL.LU R10, [R1+0x648] ;  /* 0x00064800010a7983 */ /* 0x000f240000300800 */
[----:B------:R-:W4:Y:S01]  /*41d00*/  LDL.LU R11, [R1+0x64c] ;  /* 0x00064c00010b7983 */ /* 0x000f220000300800 */
[----:B------:R-:W-:Y:S01]  /*41d10*/  HMMA.16816.F32 R4, R20, R26, R4 ;  /* 0x0000001a1404723c */ /* 0x000fe20000001804 */
[----:B----4-:R-:W-:Y:S01]  /*41d20*/  STL.64 [R1+0x64e8], R10 ;  /* 0x0064e80a01007387 */ /* 0x010fe20000100a00 */
[----:B--2---:R0:W-:Y:S03]  /*41d30*/  STL.64 [R1+0x64e0], R8 ;  /* 0x0064e00801007387 */ /* 0x0041e60000100a00 */
[----:B0-----:R-:W2:Y:S01]  /*41d40*/  LDL.LU R8, [R1+0x650] ;  /* 0x0006500001087983 */ /* 0x001ea20000300800 */
[----:B------:R-:W2:Y:S02]  /*41d50*/  LDL.LU R9, [R1+0x654] ;  /* 0x0006540001097983 */ /* 0x000ea40000300800 */
[----:B------:R-:W2:Y:S02]  /*41d60*/  LDL.LU R10, [R1+0x658] ;  /* 0x00065800010a7983 */ /* 0x000ea40000300800 */
[----:B------:R-:W2:Y:S01]  /*41d70*/  LDL.LU R11, [R1+0x65c] ;  /* 0x00065c00010b7983 */ /* 0x000ea20000300800 */
[----:B------:R-:W4:Y:S01]  /*41d80*/  LDL.64 R14, [R1+0x68] ;  /* 0x00006800010e7983 */ /* 0x000f220000100a00 */
[----:B------:R-:W-:-:S03]  /*41d90*/  IMAD.MOV.U32 R3, RZ, RZ, R27 ;  /* 0x000000ffff037224 */ /* 0x000fc600078e001b */
[----:B----4-:R0:W-:Y:S01]  /*41da0*/  STL.64 [R1+0x6488], R14 ;  /* 0x0064880e01007387 */ /* 0x0101e20000100a00 */
[----:B------:R-:W4:Y:S02]  /*41db0*/  LDL.LU R12, [R1+0x610] ;  /* 0x00061000010c7983 */ /* 0x000f240000300800 */
[----:B------:R-:W4:Y:S01]  /*41dc0*/  LDL.LU R13, [R1+0x614] ;  /* 0x00061400010d7983 */ /* 0x000f220000300800 */
[----:B0-----:R-:W4:Y:S01]  /*41dd0*/  LDL.LU R14, [R1+0x618] ;  /* 0x00061800010e7983 */ /* 0x001f220000300800 */
[----:B------:R-:W4:Y:S02]  /*41de0*/  LDL.LU R15, [R1+0x61c] ;  /* 0x00061c00010f7983 */ /* 0x000f240000300800 */
[----:B---3--:R-:W-:Y:S02]  /*41df0*/  STL.64 [R1+0x6460], R18 ;  /* 0x0064601201007387 */ /* 0x008fe40000100a00 */
[----:B------:R0:W-:Y:S02]  /*41e00*/  STL.64 [R1+0x6458], R16 ;  /* 0x0064581001007387 */ /* 0x0001e40000100a00 */
[----:B0-----:R-:W3:Y:S01]  /*41e10*/  LDL.LU R16, [R1+0x5f0] ;  /* 0x0005f00001107983 */ /* 0x001ee20000300800 */
[----:B------:R-:W3:Y:S02]  /*41e20*/  LDL.LU R17, [R1+0x5f4] ;  /* 0x0005f40001117983 */ /* 0x000ee40000300800 */
[----:B------:R-:W3:Y:S02]  /*41e30*/  LDL.LU R18, [R1+0x5f8] ;  /* 0x0005f80001127983 */ /* 0x000ee40000300800 */
[----:B------:R-:W3:Y:S01]  /*41e40*/  LDL.LU R19, [R1+0x5fc] ;  /* 0x0005fc0001137983 */ /* 0x000ee20000300800 */
[----:B------:R0:W-:Y:S01]  /*41e50*/  STL.64 [R1+0x660], R4 ;  /* 0x0006600401007387 */ /* 0x0001e20000100a00 */
[----:B------:R1:W-:Y:S02]  /*41e60*/  STL.64 [R1+0x668], R6 ;  /* 0x0006680601007387 */ /* 0x0003e40000100a00 */
[----:B0-----:R-:W-:Y:S01]  /*41e70*/  IMAD.MOV.U32 R4, RZ, RZ, R26 ;  /* 0x000000ffff047224 */ /* 0x001fe200078e001a */
[----:B-1----:R-:W2:Y:S01]  /*41e80*/  LDL.LU.64 R6, [R1+0x64f8] ;  /* 0x0064f80001067983 */ /* 0x002ea20000300a00 */
        /* <DEDUP_REMOVED lines=24> */
[----:B---3--:R-:W-:Y:S01]  /*42010*/  STL.64 [R1+0x6430], R6 ;  /* 0x0064300601007387 */ /* 0x008fe20000100a00 */
[----:B------:R0:W-:Y:S03]  /*42020*/  STL.64 [R1+0x6428], R4 ;  /* 0x0064280401007387 */ /* 0x0001e60000100a00 */
[----:B0-----:R-:W2:Y:S01]  /*42030*/  LDL.LU R4, [R1+0x5e0] ;  /* 0x0005e00001047983 */ /* 0x001ea20000300800 */
[----:B------:R-:W2:Y:S02]  /*42040*/  LDL.LU R5, [R1+0x5e4] ;  /* 0x0005e40001057983 */ /* 0x000ea40000300800 */
[----:B------:R-:W2:Y:S02]  /*42050*/  LDL.LU R6, [R1+0x5e8] ;  /* 0x0005e80001067983 */ /* 0x000ea40000300800 */
[----:B------:R-:W2:Y:S01]  /*42060*/  LDL.LU R7, [R1+0x5ec] ;  /* 0x0005ec0001077983 */ /* 0x000ea20000300800 */
[----:B------:R-:W3:Y:S11]  /*42070*/  LDL.LU.64 R10, [R1+0x64b8] ;  /* 0x0064b800010a7983 */ /* 0x000ef60000300a00 */
[----:B------:R-:W-:Y:S01]  /*42080*/  @!UPT UIADD3 URZ, URZ, URZ, URZ ;  /* 0x0000003f3f3ff290 */ /* 0x000fe2000fffe03f */
[----:B------:R-:W-:Y:S02]  /*42090*/  STL.64 [R1+0x630], R24 ;  /* 0x0006301801007387 */ /* 0x000fe40000100a00 */
[----:B------:R0:W-:Y:S02]  /*420a0*/  STL.64 [R1+0x638], R26 ;  /* 0x0006381a01007387 */ /* 0x0001e40000100a00 */
[----:B0-----:R-:W3:Y:S01]  /*420b0*/  LDL.LU.64 R26, [R1+0x64b0] ;  /* 0x0064b000011a7983 */ /* 0x001ee20000300a00 */
[----:B------:R-:W3:Y:S02]  /*420c0*/  LDL.LU.64 R24, [R1+0x64a8] ;  /* 0x0064a80001187983 */ /* 0x000ee40000300a00 */
[C---:B---3--:R-:W-:Y:S01]  /*420d0*/  HMMA.16816.F32 R24, R20.reuse, R10, R24 ;  /* 0x0000000a1418723c */ /* 0x048fe20000001818 */
[----:B------:R-:W-:Y:S11]  /*420e0*/  IMAD.MOV.U32 R29, RZ, RZ, R11 ;  /* 0x000000ffff1d7224 */ /* 0x000ff600078e000b */
[----:B------:R-:W-:Y:S11]  /*420f0*/  @!UPT UIADD3 URZ, URZ, URZ, URZ ;  /* 0x0000003f3f3ff290 */ /* 0x000ff6000fffe03f */
[----:B------:R0:W-:Y:S01]  /*42100*/  STL.64 [R1+0x620], R24 ;  /* 0x0006201801007387 */ /* 0x0001e20000100a00 */
[----:B------:R1:W-:Y:S02]  /*42110*/  STL.64 [R1+0x628], R26 ;  /* 0x0006281a01007387 */ /* 0x0003e40000100a00 */
[----:B0-----:R-:W-:Y:S01]  /*42120*/  IMAD.MOV.U32 R24, RZ, RZ, R10 ;  /* 0x000000ffff187224 */ /* 0x001fe200078e000a */
[----:B-1----:R-:W3:Y:S01]  /*42130*/  LDL.LU.64 R26, [R1+0x64a0] ;  /* 0x0064a000011a7983 */ /* 0x002ee20000300a00 */
[----:B------:R-:W2:Y:S02]  /*42140*/  LDL.LU R25, [R1+0x6498] ;  /* 0x0064980001197983 */ /* 0x000ea40000300800 */
[----:B------:R-:W4:Y:S02]  /*42150*/  LDL.LU.64 R10, [R1+0x6490] ;  /* 0x00649000010a7983 */ /* 0x000f240000300a00 */
[C---:B----4-:R-:W-:Y:S01]  /*42160*/  HMMA.16816.F32 R8, R20.reuse, R10, R12 ;  /* 0x0000000a1408723c */ /* 0x050fe2000000180c */
[----:B------:R-:W4:Y:S11]  /*42170*/  LDL.LU.64 R14, [R1+0x6488] ;  /* 0x00648800010e7983 */ /* 0x000f360000300a00 */
[----:B------:R-:W-:Y:S11]  /*42180*/  @!UPT UIADD3 URZ, URZ, URZ, URZ ;  /* 0x0000003f3f3ff290 */ /* 0x000ff6000fffe03f */
[----:B------:R-:W-:Y:S01]  /*42190*/  STL.64 [R1+0x610], R8 ;  /* 0x0006100801007387 */ /* 0x000fe20000100a00 */
[----:B------:R0:W-:Y:S03]  /*421a0*/  STL.64 [R1+0x618], R10 ;  /* 0x0006180a01007387 */ /* 0x0001e60000100a00 */
[----:B0-----:R-:W4:Y:S01]  /*421b0*/  LDL.LU.64 R10, [R1+0x6480] ;  /* 0x00648000010a7983 */ /* 0x001f220000300a00 */
[----:B------:R-:W4:Y:S02]  /*421c0*/  LDL.LU.64 R8, [R1+0x6478] ;  /* 0x0064780001087983 */ /* 0x000f240000300a00 */
[C---:B----4-:R-:W-:Y:S11]  /*421d0*/  HMMA.16816.F32 R8, R20.reuse, R14, R8 ;  /* 0x0000000e1408723c */ /* 0x050ff60000001808 */
[----:B------:R-:W-:Y:S11]  /*421e0*/  @!UPT UIADD3 URZ, URZ, URZ, URZ ;  /* 0x0000003f3f3ff290 */ /* 0x000ff6000fffe03f */
[----:B------:R-:W-:Y:S01]  /*421f0*/  @!UPT UIADD3 URZ, URZ, URZ, URZ ;  /* 0x0000003f3f3ff290 */ /* 0x000fe2000fffe03f */
[----:B------:R0:W-:Y:S01]  /*42200*/  STL.64 [R1+0x600], R8 ;  /* 0x0006000801007387 */ /* 0x0001e20000100a00 */
[----:B------:R1:W-:Y:S02]  /*42210*/  STL.64 [R1+0x608], R10 ;  /* 0x0006080a01007387 */ /* 0x0003e40000100a00 */
[----:B0-----:R-:W-:Y:S01]  /*42220*/  IMAD.MOV.U32 R8, RZ, RZ, R14 ;  /* 0x000000ffff087224 */ /* 0x001fe200078e000e */
[----:B-1----:R-:W4:Y:S01]  /*42230*/  LDL.LU.64 R10, [R1+0x6470] ;  /* 0x00647000010a7983 */ /* 0x002f220000300a00 */
[----:B------:R-:W-:Y:S02]  /*42240*/  IMAD.MOV.U32 R9, RZ, RZ, R15 ;  /* 0x000000ffff097224 */ /* 0x000fe400078e000f */
        /* <DEDUP_REMOVED lines=14> */
[----:B------:R-:W-:Y:S02]  /*42330*/  STL.64 [R1+0x248], R22 ;  /* 0x0002481601007387 */ /* 0x000fe40000100a00 */
[----:B------:R-:W0:Y:S02]  /*42340*/  LDSM.16.MT88.4 R20, [R25+0x4380] ;  /* 0x004380001914783b */ /* 0x000e240000004200 */
[----:B0-----:R0:W-:Y:S02]  /*42350*/  STL.64 [R1+0x61c0], R22 ;  /* 0x0061c01601007387 */ /* 0x0011e40000100a00 */
[----:B------:R-:W-:Y:S02]  /*42360*/  STL.64 [R1+0x61b8], R20 ;  /* 0x0061b81401007387 */ /* 0x000fe40000100a00 */
[----:B0-----:R-:W3:Y:S01]  /*42370*/  LDL.LU.64 R22, [R1+0x48] ;  /* 0x0000480001167983 */ /* 0x001ee20000300a00 */
[C---:B--2---:R-:W-:Y:S03]  /*42380*/  HMMA.16816.F32 R16, R12.reuse, R18, R4 ;  /* 0x000000120c10723c */ /* 0x044fe60000001804 */
[----:B---3--:R0:W-:Y:S04]  /*42390*/  STL.64 [R1+0x6300], R22 ;  /* 0x0063001601007387 */ /* 0x0081e80000100a00 */
[----:B0-----:R-:W2:Y:S04]  /*423a0*/  LDL R22, [R1+0x8] ;  /* 0x0000080001167983 */ /* 0x001ea80000100800 */
[----:B------:R-:W2:Y:S01]  /*423b0*/  LDL R23, [R1+0xc] ;  /* 0x00000c0001177983 */ /* 0x000ea20000100800 */
[----:B------:R-:W3:Y:S02]  /*423c0*/  LDL.LU.64 R6, [R1+0x6430] ;  /* 0x0064300001067983 */ /* 0x000ee40000300a00 */
[----:B------:R-:W3:Y:S09]  /*423d0*/  LDL.LU.64 R4, [R1+0x6428] ;  /* 0x0064280001047983 */ /* 0x000ef20000300a00 */
[----:B------:R-:W-:Y:S01]  /*423e0*/  STL.64 [R1+0x5e0], R16 ;  /* 0x0005e01001007387 */ /* 0x000fe20000100a00 */
[----:B------:R0:W-:Y:S04]  /*423f0*/  STL.64 [R1+0x5e8], R18 ;  /* 0x0005e81201007387 */ /* 0x0001e80000100a00 */
[----:B0-----:R-:W3:Y:S02]  /*42400*/  LDL.LU.64 R18, [R1+0x6420] ;  /* 0x0064200001127983 */ /* 0x001ee40000300a00 */
[C---:B---3--:R-:W-:Y:S02]  /*42410*/  HMMA.16816.F32 R16, R12.reuse, R18, R4 ;  /* 0x000000120c10723c */ /* 0x048fe40000001804 */
[----:B------:R-:W3:Y:S01]  /*42420*/  LDL.LU.64 R6, [R1+0x6418] ;  /* 0x0064180001067983 */ /* 0x000ee20000300a00 */
[----:B------:R-:W2:Y:S11]  /*42430*/  LDL.LU.64 R4, [R1+0x6410] ;  /* 0x0064100001047983 */ /* 0x000eb60000300a00 */
[----:B------:R-:W-:Y:S09]  /*42440*/  @!UPT UIADD3 URZ, URZ, URZ, URZ ;  /* 0x0000003f3f3ff290 */ /* 0x000ff2000fffe03f */
[----:B------:R-:W-:Y:S01]  /*42450*/  STL.64 [R1+0x5d0], R16 ;  /* 0x0005d01001007387 */ /* 0x000fe20000100a00 */
[----:B------:R0:W-:Y:S03]  /*42460*/  STL.64 [R1+0x5d8], R18 ;  /* 0x0005d81201007387 */ /* 0x0001e60000100a00 */
[----:B0-----:R-:W2:Y:S01]  /*42470*/  LDL.LU.64 R18, [R1+0x6408] ;  /* 0x0064080001127983 */ /* 0x001ea20000300a00 */
[----:B------:R-:W2:Y:S02]  /*42480*/  LDL.LU.64 R16, [R1+0x6400] ;  /* 0x0064000001107983 */ /* 0x000ea40000300a00 */
[C---:B--2---:R-:W-:Y:S01]  /*42490*/  HMMA.16816.F32 R20, R12.reuse, R22, R16 ;  /* 0x000000160c14723c */ /* 0x044fe20000001810 */
[----:B------:R-:W2:Y:S01]  /*424a0*/  LDL.LU.64 R18, [R1+0x63f8] ;  /* 0x0063f80001127983 */ /* 0x000ea20000300a00 */
[----:B------:R-:W2:Y:S11]  /*424b0*/  LDL.LU.64 R16, [R1+0x63f0] ;  /* 0x0063f00001107983 */ /* 0x000eb60000300a00 */
[----:B------:R-:W-:Y:S10]  /*424c0*/  @!UPT UIADD3 URZ, URZ, URZ, URZ ;  /* 0x0000003f3f3ff290 */ /* 0x000ff4000fffe03f */
[----:B------:R-:W-:Y:S01]  /*424d0*/  STL.64 [R1+0x5c0], R20 ;  /* 0x0005c01401007387 */ /* 0x000fe20000100a00 */
[----:B------:R0:W-:Y:S03]  /*424e0*/  STL.64 [R1+0x5c8], R22 ;  /* 0x0005c81601007387 */ /* 0x0001e60000100a00 */
[----:B0-----:R-:W3:Y:S01]  /*424f0*/  LDL.64 R22, [R1+0x58] ;  /* 0x0000580001167983 */ /* 0x001ee20000100a00 */
[----:B--2---:R-:W-:Y:S03]  /*42500*/  HMMA.16816.F32 R16, R12, R26, R16 ;  /* 0x0000001a0c10723c */ /* 0x004fe60000001810 */
[----:B---3--:R0:W-:Y:S11]  /*42510*/  STL.64 [R1+0x6318], R22 ;  /* 0x0063181601007387 */ /* 0x0081f60000100a00 */
[----:B------:R-:W-:Y:S09]  /*42520*/  @!UPT UIADD3 URZ, URZ, URZ, URZ ;  /* 0x0000003f3f3ff290 */ /* 0x000ff2000fffe03f */
[----:B------:R1:W-:Y:S02]  /*42530*/  STL.64 [R1+0x5b0], R16 ;  /* 0x0005b01001007387 */ /* 0x0003e40000100a00 */
[----:B------:R2:W-:Y:S02]  /*42540*/  STL.64 [R1+0x5b8], R18 ;  /* 0x0005b81201007387 */ /* 0x0005e40000100a00 */
[----:B0-----:R-:W-:Y:S01]  /*42550*/  IMAD.MOV.U32 R22, RZ, RZ, R8 ;  /* 0x000000ffff167224 */ /* 0x001fe200078e0008 */
[----:B-1----:R-:W3:Y:S01]  /*42560*/  LDL.LU R16, [R1+0x230] ;  /* 0x0002300001107983 */ /* 0x002ee20000300800 */
[----:B------:R-:W3:Y:S02]  /*42570*/  LDL.LU R17, [R1+0x234] ;  /* 0x0002340001117983 */ /* 0x000ee40000300800 */
[----:B------:R-:W-:Y:S02]  /*42580*/  IMAD.MOV.U32 R23, RZ, RZ, R9 ;  /* 0x000000ffff177224 */ /* 0x000fe400078e0009 */
[----:B--2---:R-:W2:Y:S01]  /*42590*/  LDL.LU R18, [R1+0x238] ;  /* 0x0002380001127983 */ /* 0x004ea20000300800 */
[----:B------:R-:W2:Y:S01]  /*425a0*/  LDL.LU R19, [R1+0x23c] ;  /* 0x00023c0001137983 */ /* 0x000ea20000300800 */
[----:B------:R-:W2:Y:S02]  /*425b0*/  LDL.LU R8, [R1+0x63e8] ;  /* 0x0063e80001087983 */ /* 0x000ea40000300800 */
[----:B------:R-:W2:Y:S02]  /*425c0*/  LDL.LU R9, [R1+0x63e4] ;  /* 0x0063e40001097983 */ /* 0x000ea40000300800 */
[----:B------:R0:W-:Y:S02]  /*425d0*/  STL.64 [R1+0x6330], R22 ;  /* 0x0063301601007387 */ /* 0x0001e40000100a00 */
[----:B0-----:R-:W2:Y:S04]  /*425e0*/  LDL.64 R22, [R1+0x78] ;  /* 0x0000780001167983 */ /* 0x001ea80000100a00 */
[----:B--2---:R0:W-:Y:S01]  /*425f0*/  STL.64 [R1+0x6348], R22 ;  /* 0x0063481601007387 */ /* 0x0041e20000100a00 */
[----:B------:R-:W-:Y:S02]  /*42600*/  STL.64 [R1+0x6310], R18 ;  /* 0x0063101201007387 */ /* 0x000fe40000100a00 */
[----:B---3--:R1:W-:Y:S02]  /*42610*/  STL.64 [R1+0x6308], R16 ;  /* 0x0063081001007387 */ /* 0x0083e40000100a00 */
[----:B0-----:R-:W-:-:S02]  /*42620*/  IMAD.MOV.U32 R22, RZ, RZ, R24 ;  /* 0x000000ffff167224 */ /* 0x001fc400078e0018 */
[----:B------:R-:W-:Y:S01]  /*42630*/  IMAD.MOV.U32 R23, RZ, RZ, R29 ;  /* 0x000000ffff177224 */ /* 0x000fe200078e001d */
[----:B-1----:R-:W2:Y:S01]  /*42640*/  LDL.LU R16, [R1+0x500] ;  /* 0x0005000001107983 */ /* 0x002ea20000300800 */
[----:B------:R-:W2:Y:S02]  /*42650*/  LDL.LU R17, [R1+0x504] ;  /* 0x0005040001117983 */ /* 0x000ea40000300800 */
[----:B------:R-:W3:Y:S02]  /*42660*/  LDL.LU R18, [R1+0x508] ;  /* 0x0005080001127983 */ /* 0x000ee40000300800 */
[----:B------:R-:W3:Y:S01]  /*42670*/  LDL.LU R19, [R1+0x50c] ;  /* 0x00050c0001137983 */ /* 0x000ee20000300800 */
[----:B------:R-:W2:Y:S01]  /*42680*/  LDL.LU R24, [R1+0x63e0] ;  /* 0x0063e00001187983 */ /* 0x000ea20000300800 */
[----:B------:R0:W-:Y:S03]  /*42690*/  STL.64 [R1+0x6360], R22 ;  /* 0x0063601601007387 */ /* 0x0001e60000100a00 */
[----:B0-----:R-:W2:Y:S04]  /*426a0*/  LDL.64 R22, [R1+0x98] ;  /* 0x0000980001167983 */ /* 0x001ea80000100a00 */
[----:B--2---:R-:W-:Y:S01]  /*426b0*/  STL.64 [R1+0x6378], R22 ;  /* 0x0063781601007387 */ /* 0x004fe20000100a00 */
[----:B---3--:R-:W-:Y:S02]  /*426c0*/  STL.64 [R1+0x6328], R18 ;  /* 0x0063281201007387 */ /* 0x008fe40000100a00 */
[----:B------:R0:W-:Y:S02]  /*426d0*/  STL.64 [R1+0x6320], R16 ;  /* 0x0063201001007387 */ /* 0x0001e40000100a00 */
[----:B0-----:R-:W2:Y:S01]  /*426e0*/  LDL.LU R16, [R1+0x510] ;  /* 0x0005100001107983 */ /* 0x001ea20000300800 */
[----:B------:R-:W2:Y:S02]  /*426f0*/  LDL.LU R17, [R1+0x514] ;  /* 0x0005140001117983 */ /* 0x000ea40000300800 */
[----:B------:R-:W3:Y:S02]  /*42700*/  LDL.LU R18, [R1+0x518] ;  /* 0x0005180001127983 */ /* 0x000ee40000300800 */
[----:B------:R-:W3:Y:S02]  /*42710*/  LDL.LU R19, [R1+0x51c] ;  /* 0x00051c0001137983 */ /* 0x000ee40000300800 */
[----:B------:R-:W-:-:S02]  /*42720*/  IMAD.MOV.U32 R22, RZ, RZ, R28 ;  /* 0x000000ffff167224 */ /* 0x000fc400078e001c */
[----:B------:R-:W-:-:S05]  /*42730*/  IMAD.MOV.U32 R23, RZ, RZ, R5 ;  /* 0x000000ffff177224 */ /* 0x000fca00078e0005 */
[----:B------:R-:W-:Y:S04]  /*42740*/  STL.64 [R1+0x6390], R22 ;  /* 0x0063901601007387 */ /* 0x000fe80000100a00 */
[----:B---3--:R-:W-:Y:S01]  /*42750*/  STL.64 [R1+0x6340], R18 ;  /* 0x0063401201007387 */ /* 0x008fe20000100a00 */
[----:B--2---:R0:W-:Y:S03]  /*42760*/  STL.64 [R1+0x6338], R16 ;  /* 0x0063381001007387 */ /* 0x0041e60000100a00 */
[----:B0-----:R-:W2:Y:S01]  /*42770*/  LDL.LU R16, [R1+0x520] ;  /* 0x0005200001107983 */ /* 0x001ea20000300800 */
[----:B------:R-:W2:Y:S02]  /*42780*/  LDL.LU R17, [R1+0x524] ;  /* 0x0005240001117983 */ /* 0x000ea40000300800 */
[----:B------:R-:W3:Y:S02]  /*42790*/  LDL.LU R18, [R1+0x528] ;  /* 0x0005280001127983 */ /* 0x000ee40000300800 */
[----:B------:R-:W3:Y:S01]  /*427a0*/  LDL.LU R19, [R1+0x52c] ;  /* 0x00052c0001137983 */ /* 0x000ee20000300800 */
[----:B------:R-:W2:Y:S04]  /*427b0*/  LDL.64 R22, [R1+0xb8] ;  /* 0x0000b80001167983 */ /* 0x000ea80000100a00 */
        /* <DEDUP_REMOVED lines=9> */
[----:B------:R0:W-:Y:S02]  /*42850*/  STL.64 [R1+0x63c0], R22 ;  /* 0x0063c01601007387 */ /* 0x0001e40000100a00 */
[----:B0-----:R-:W-:Y:S02]  /*42860*/  IMAD.MOV.U32 R22, RZ, RZ, R2 ;  /* 0x000000ffff167224 */ /* 0x001fe400078e0002 */
        /* <DEDUP_REMOVED lines=35> */
[----:B------:R-:W2:Y:S01]  /*42aa0*/  LDL.LU R19, [R1+0x58c] ;  /* 0x00058c0001137983 */ /* 0x000ea20000300800 */
[----:B------:R-:W-:Y:S01]  /*42ab0*/  STL.64 [R1+0x62d8], R26 ;  /* 0x0062d81a01007387 */ /* 0x000fe20000100a00 */
[----:B------:R0:W-:Y:S03]  /*42ac0*/  STL.64 [R1+0x62d0], R24 ;  /* 0x0062d01801007387 */ /* 0x0001e60000100a00 */
[----:B0-----:R-:W3:Y:S01]  /*42ad0*/  LDL.LU R24, [R1+0x5a0] ;  /* 0x0005a00001187983 */ /* 0x001ee20000300800 */
[----:B------:R-:W3:Y:S02]  /*42ae0*/  LDL.LU R25, [R1+0x5a4] ;  /* 0x0005a40001197983 */ /* 0x000ee40000300800 */
[----:B------:R-:W3:Y:S02]  /*42af0*/  LDL.LU R26, [R1+0x5a8] ;  /* 0x0005a800011a7983 */ /* 0x000ee40000300800 */
[----:B------:R-:W3:Y:S01]  /*42b00*/  LDL.LU R27, [R1+0x5ac] ;  /* 0x0005ac00011b7983 */ /* 0x000ee20000300800 */
[C---:B----4-:R-:W-:Y:S08]  /*42b10*/  HMMA.16816.F32 R20, R12.reuse, R6, R20 ;  /* 0x000000060c14723c */ /* 0x050ff00000001814 */
[C---:B---3--:R-:W-:Y:S11]  /*42b20*/  HMMA.16816.F32 R24, R12.reuse, R10, R24 ;  /* 0x0000000a0c18723c */ /* 0x048ff60000001818 */
[----:B------:R-:W-:Y:S11]  /*42b30*/  @!UPT UIADD3 URZ, URZ, URZ, URZ ;  /* 0x0000003f3f3ff290 */ /* 0x000ff6000fffe03f */
[----:B------:R-:W-:Y:S01]  /*42b40*/  @!UPT UIADD3 URZ, URZ, URZ, URZ ;  /* 0x0000003f3f3ff290 */ /* 0x000fe2000fffe03f */
[----:B------:R-:W-:Y:S01]  /*42b50*/  STL.64 [R1+0x5a0], R24 ;  /* 0x0005a01801007387 */ /* 0x000fe20000100a00 */
[----:B------:R0:W-:Y:S03]  /*42b60*/  STL.64 [R1+0x5a8], R26 ;  /* 0x0005a81a01007387 */ /* 0x0001e60000100a00 */
[----:B0-----:R-:W3:Y:S01]  /*42b70*/  LDL.LU.64 R26, [R1+0x28] ;  /* 0x00002800011a7983 */ /* 0x001ee20000300a00 */
[----:B------:R-:W-:Y:S02]  /*42b80*/  STL.64 [R1+0x62c8], R10 ;  /* 0x0062c80a01007387 */ /* 0x000fe40000100a00 */
[----:B------:R0:W-:Y:S02]  /*42b90*/  STL.64 [R1+0x62c0], R8 ;  /* 0x0062c00801007387 */ /* 0x0001e40000100a00 */
[----:B0-----:R-:W4:Y:S01]  /*42ba0*/  LDL.LU R8, [R1+0x220] ;  /* 0x0002200001087983 */ /* 0x001f220000300800 */
[----:B------:R-:W4:Y:S02]  /*42bb0*/  LDL.LU R9, [R1+0x224] ;  /* 0x0002240001097983 */ /* 0x000f240000300800 */
[----:B------:R-:W4:Y:S02]  /*42bc0*/  LDL.LU R10, [R1+0x228] ;  /* 0x00022800010a7983 */ /* 0x000f240000300800 */
[----:B------:R-:W4:Y:S01]  /*42bd0*/  LDL.LU R11, [R1+0x22c] ;  /* 0x00022c00010b7983 */ /* 0x000f220000300800 */
        /* <DEDUP_REMOVED lines=18> */
[----:B------:R-:W-:Y:S11]  /*42d00*/  IMAD.MOV.U32 R5, RZ, RZ, R23 ;  /* 0x000000ffff057224 */ /* 0x000ff600078e0017 */
[----:B------:R-:W-:Y:S11]  /*42d10*/  @!UPT UIADD3 URZ, URZ, URZ, URZ ;  /* 0x0000003f3f3ff290 */ /* 0x000ff6000fffe03f */
        /* <DEDUP_REMOVED lines=21> */
[----:B------:R-:W-:Y:S01]  /*42e70*/  STL [R1+0x626c], R28 ;  /* 0x00626c1c01007387 */ /* 0x000fe20000100800 */
[----:B------:R-:W-:Y:S01]  /*42e80*/  STL [R1+0x6268], R3 ;  /* 0x0062680301007387 */ /* 0x000fe20000100800 */
[C---:B--2---:R-:W-:Y:S03]  /*42e90*/  HMMA.16816.F32 R20, R12.reuse, R22, R16 ;  /* 0x000000160c14723c */ /* 0x044fe60000001810 */
[----:B------:R-:W2:Y:S01]  /*42ea0*/  LDL.LU.64 R18, [R1+0x6358] ;  /* 0x0063580001127983 */ /* 0x000ea20000300a00 */
[----:B------:R-:W2:Y:S11]  /*42eb0*/  LDL.LU.64 R16, [R1+0x6350] ;  /* 0x0063500001107983 */ /* 0x000eb60000300a00 */
[----:B------:R-:W-:Y:S08]  /*42ec0*/  @!UPT UIADD3 URZ, URZ, URZ, URZ ;  /* 0x0000003f3f3ff290 */ /* 0x000ff0000fffe03f */
        /* <DEDUP_REMOVED lines=30> */
[----:B0-----:R-:W4:Y:S01]  /*430b0*/  LDL.LU.64 R6, [R1+0x18] ;  /* 0x0000180001067983 */ /* 0x001f220000300a00 */
[----:B--2---:R-:W-:Y:S03]  /*430c0*/  HMMA.16816.F32 R12, R12, R22, R16 ;  /* 0x000000160c0c723c */ /* 0x004fe60000001810 */
[----:B------:R-:W4:Y:S01]  /*430d0*/  LDL.LU.64 R18, [R1+0x62f8] ;  /* 0x0062f80001127983 */ /* 0x000f220000300a00 */
[----:B------:R-:W4:Y:S02]  /*430e0*/  LDL.LU.64 R16, [R1+0x62f0] ;  /* 0x0062f00001107983 */ /* 0x000f240000300a00 */
[----:B---3--:R-:W-:-:S02]  /*430f0*/  IMAD.MOV.U32 R21, RZ, RZ, R26 ;  /* 0x000000ffff157224 */ /* 0x008fc400078e001a */
[----:B------:R-:W-:Y:S11]  /*43100*/  IMAD.MOV.U32 R20, RZ, RZ, R27 ;  /* 0x000000ffff147224 */ /* 0x000ff600078e001b */
[----:B------:R-:W-:Y:S04]  /*43110*/  @!UPT UIADD3 URZ, URZ, URZ, URZ ;  /* 0x0000003f3f3ff290 */ /* 0x000fe8000fffe03f */
[----:B------:R0:W-:Y:S01]  /*43120*/  STL.64 [R1+0x230], R12 ;  /* 0x0002300c01007387 */ /* 0x0001e20000100a00 */
[----:B------:R1:W-:Y:S03]  /*43130*/  STL.64 [R1+0x238], R14 ;  /* 0x0002380e01007387 */ /* 0x0003e60000100a00 */
[----:B0-----:R-:W2:Y:S01]  /*43140*/  LDL.LU R12, [R1+0x210] ;  /* 0x00021000010c7983 */ /* 0x001ea20000300800 */
[----:B------:R-:W2:Y:S02]  /*43150*/  LDL.LU R13, [R1+0x214] ;  /* 0x00021400010d7983 */ /* 0x000ea40000300800 */
[----:B-1----:R-:W2:Y:S02]  /*43160*/  LDL.LU R14, [R1+0x218] ;  /* 0x00021800010e7983 */ /* 0x002ea40000300800 */
[----:B------:R-:W2:Y:S01]  /*43170*/  LDL.LU R15, [R1+0x21c] ;  /* 0x00021c00010f7983 */ /* 0x000ea20000300800 */
[----:B------:R-:W-:Y:S01]  /*43180*/  STL.64 [R1+0x61d8], R22 ;  /* 0x0061d81601007387 */ /* 0x000fe20000100a00 */
[C---:B----4-:R-:W-:Y:S11]  /*43190*/  HMMA.16816.F32 R8, R16.reuse, R26, R8 ;  /* 0x0000001a1008723c */ /* 0x050ff60000001808 */
[----:B------:R-:W-:Y:S11]  /*431a0*/  @!UPT UIADD3 URZ, URZ, URZ, URZ ;  /* 0x0000003f3f3ff290 */ /* 0x000ff6000fffe03f */
[----:B------:R-:W-:Y:S01]  /*431b0*/  @!UPT UIADD3 URZ, URZ, URZ, URZ ;  /* 0x0000003f3f3ff290 */ /* 0x000fe2000fffe03f */
[----:B------:R0:W-:Y:S01]  /*431c0*/  STL.64 [R1+0x220], R8 ;  /* 0x0002200801007387 */ /* 0x0001e20000100a00 */
[----:B------:R1:W-:Y:S02]  /*431d0*/  STL.64 [R1+0x228], R10 ;  /* 0x0002280a01007387 */ /* 0x0003e40000100a00 */
[----:B------:R-:W3:Y:S01]  /*431e0*/  LDL.LU.64 R26, [R1+0x8] ;  /* 0x00000800011a7983 */ /* 0x000ee20000300a00 */
[----:B0-----:R-:W4:Y:S01]  /*431f0*/  LDL.LU R8, [R1+0x1f0] ;  /* 0x0001f00001087983 */ /* 0x001f220000300800 */
[----:B------:R-:W4:Y:S02]  /*43200*/  LDL.LU R9, [R1+0x1f4] ;  /* 0x0001f40001097983 */ /* 0x000f240000300800 */
[----:B-1----:R-:W3:Y:S02]  /*43210*/  LDL.LU R10, [R1+0x1f8] ;  /* 0x0001f800010a7983 */ /* 0x002ee40000300800 */
[----:B------:R-:W3:Y:S01]  /*43220*/  LDL.LU R11, [R1+0x1fc] ;  /* 0x0001fc00010b7983 */ /* 0x000ee20000300800 */
[----:B--2---:R-:W-:Y:S01]  /*43230*/  HMMA.16816.F32 R12, R16, R6, R12 ;  /* 0x00000006100c723c */ /* 0x004fe2000000180c */
[----:B------:R-:W-:-:S02]  /*43240*/  IMAD.MOV.U32 R23, RZ, RZ, R6 ;  /* 0x000000ffff177224 */ /* 0x000fc400078e0006 */
[----:B------:R-:W-:Y:S01]  /*43250*/  IMAD.MOV.U32 R22, RZ, RZ, R7 ;  /* 0x000000ffff167224 */ /* 0x000fe200078e0007 */
[----:B---3--:R-:W-:Y:S01]  /*43260*/  STL.64 [R1+0x62e8], R10 ;  /* 0x0062e80a01007387 */ /* 0x008fe20000100a00 */
[----:B----4-:R0:W-:Y:S03]  /*43270*/  STL.64 [R1+0x62e0], R8 ;  /* 0x0062e00801007387 */ /* 0x0101e60000100a00 */
[----:B0-----:R-:W2:Y:S01]  /*43280*/  LDL.LU R8, [R1+0x200] ;  /* 0x0002000001087983 */ /* 0x001ea20000300800 */
[----:B------:R-:W2:Y:S02]  /*43290*/  LDL.LU R9, [R1+0x204] ;  /* 0x0002040001097983 */ /* 0x000ea40000300800 */
[----:B------:R-:W2:Y:S02]  /*432a0*/  LDL.LU R10, [R1+0x208] ;  /* 0x00020800010a7983 */ /* 0x000ea40000300800 */
[----:B------:R-:W2:Y:S10]  /*432b0*/  LDL.LU R11, [R1+0x20c] ;  /* 0x00020c00010b7983 */ /* 0x000eb40000300800 */
[----:B------:R0:W-:Y:S01]  /*432c0*/  STL.64 [R1+0x210], R12 ;  /* 0x0002100c01007387 */ /* 0x0001e20000100a00 */
[----:B------:R1:W-:Y:S02]  /*432d0*/  STL.64 [R1+0x218], R14 ;  /* 0x0002180e01007387 */ /* 0x0003e40000100a00 */
[----:B------:R-:W3:Y:S02]  /*432e0*/  LDL.LU R4, [R1+0x1e0] ;  /* 0x0001e00001047983 */ /* 0x000ee40000300800 */
[----:B------:R-:W3:Y:S01]  /*432f0*/  LDL.LU R5, [R1+0x1e4] ;  /* 0x0001e40001057983 */ /* 0x000ee20000300800 */
[----:B------:R-:W3:Y:S01]  /*43300*/  LDL.LU R6, [R1+0x1e8] ;  /* 0x0001e80001067983 */ /* 0x000ee20000300800 */
[----:B------:R-:W3:Y:S03]  /*43310*/  LDL.LU R7, [R1+0x1ec] ;  /* 0x0001ec0001077983 */ /* 0x000ee60000300800 */
[----:B0-----:R-:W4:Y:S01]  /*43320*/  LDL.LU R12, [R1+0x1c0] ;  /* 0x0001c000010c7983 */ /* 0x001f220000300800 */
[----:B------:R-:W4:Y:S02]  /*43330*/  LDL.LU R13, [R1+0x1c4] ;  /* 0x0001c400010d7983 */ /* 0x000f240000300800 */
[----:B-1----:R-:W2:Y:S02]  /*43340*/  LDL.LU R14, [R1+0x1c8] ;  /* 0x0001c800010e7983 */ /* 0x002ea40000300800 */
[----:B------:R-:W2:Y:S02]  /*43350*/  LDL.LU R15, [R1+0x1cc] ;  /* 0x0001cc00010f7983 */ /* 0x000ea40000300800 */
[----:B--2---:R-:W-:Y:S01]  /*43360*/  STL.64 [R1+0x62a8], R14 ;  /* 0x0062a80e01007387 */ /* 0x004fe20000100a00 */
[----:B----4-:R0:W-:Y:S03]  /*43370*/  STL.64 [R1+0x62a0], R12 ;  /* 0x0062a00c01007387 */ /* 0x0101e60000100a00 */
[----:B0-----:R-:W2:Y:S01]  /*43380*/  LDL.LU R12, [R1+0x1d0] ;  /* 0x0001d000010c7983 */ /* 0x001ea20000300800 */
[----:B------:R-:W2:Y:S02]  /*43390*/  LDL.LU R13, [R1+0x1d4] ;  /* 0x0001d400010d7983 */ /* 0x000ea40000300800 */
[----:B------:R-:W2:Y:S02]  /*433a0*/  LDL.LU R14, [R1+0x1d8] ;  /* 0x0001d800010e7983 */ /* 0x000ea40000300800 */
[----:B------:R-:W2:Y:S01]  /*433b0*/  LDL.LU R15, [R1+0x1dc] ;  /* 0x0001dc00010f7983 */ /* 0x000ea20000300800 */
[----:B------:R-:W-:Y:S01]  /*433c0*/  STL.64 [R1+0x6278], R22 ;  /* 0x0062781601007387 */ /* 0x000fe20000100a00 */
[----:B------:R0:W-:Y:S03]  /*433d0*/  STL.64 [R1+0x6270], R20 ;  /* 0x0062701401007387 */ /* 0x0001e60000100a00 */
[----:B0-----:R-:W4:Y:S01]  /*433e0*/  LDL.LU R20, [R1+0x1a0] ;  /* 0x0001a00001147983 */ /* 0x001f220000300800 */
[----:B------:R-:W4:Y:S02]  /*433f0*/  LDL.LU R21, [R1+0x1a4] ;  /* 0x0001a40001157983 */ /* 0x000f240000300800 */
[----:B------:R-:W2:Y:S02]  /*43400*/  LDL.LU R22, [R1+0x1a8] ;  /* 0x0001a80001167983 */ /* 0x000ea40000300800 */
[----:B------:R-:W2:Y:S01]  /*43410*/  LDL.LU R23, [R1+0x1ac] ;  /* 0x0001ac0001177983 */ /* 0x000ea20000300800 */
[----:B------:R-:W-:Y:S01]  /*43420*/  HMMA.16816.F32 R8, R16, R26, R8 ;  /* 0x0000001a1008723c */ /* 0x000fe20000001808 */
[----:B--2---:R0:W-:Y:S01]  /*43430*/  STL.64 [R1+0x6288], R22 ;  /* 0x0062881601007387 */ /* 0x0041e20000100a00 */
[----:B----4-:R-:W-:Y:S03]  /*43440*/  STL.64 [R1+0x6280], R20 ;  /* 0x0062801401007387 */ /* 0x010fe60000100a00 */
[----:B0-----:R-:W2:Y:S01]  /*43450*/  LDL.64 R22, [R1+0xc8] ;  /* 0x0000c80001167983 */ /* 0x001ea20000100a00 */
[----:B------:R-:W-:-:S02]  /*43460*/  IMAD.MOV.U32 R28, RZ, RZ, R26 ;  /* 0x000000ffff1c7224 */ /* 0x000fc400078e001a */
[----:B------:R-:W-:Y:S01]  /*43470*/  IMAD.MOV.U32 R3, RZ, RZ, R27 ;  /* 0x000000ffff037224 */ /* 0x000fe200078e001b */
[----:B--2---:R0:W-:Y:S04]  /*43480*/  STL.64 [R1+0x6298], R22 ;  /* 0x0062981601007387 */ /* 0x0041e80000100a00 */
[----:B0-----:R-:W2:Y:S10]  /*43490*/  LDL.LU.64 R22, [R1+0x38] ;  /* 0x0000380001167983 */ /* 0x001eb40000300a00 */
[----:B------:R-:W-:Y:S02]  /*434a0*/  STL.64 [R1+0x200], R8 ;  /* 0x0002000801007387 */ /* 0x000fe40000100a00 */
[----:B------:R0:W-:Y:S02]  /*434b0*/  STL.64 [R1+0x208], R10 ;  /* 0x0002080a01007387 */ /* 0x0001e40000100a00 */
[----:B0-----:R-:W4:Y:S01]  /*434c0*/  LDL.LU.64 R10, [R1+0x62e8] ;  /* 0x0062e800010a7983 */ /* 0x001f220000300a00 */
[----:B------:R-:W4:Y:S02]  /*434d0*/  LDL.LU.64 R8, [R1+0x62e0] ;  /* 0x0062e00001087983 */ /* 0x000f240000300a00 */
[----:B------:R-:W4:Y:S02]  /*434e0*/  LDL.LU.64 R26, [R1+0x62d8] ;  /* 0x0062d800011a7983 */ /* 0x000f240000300a00 */
[----:B------:R-:W2:Y:S01]  /*434f0*/  LDL.LU.64 R24, [R1+0x62d0] ;  /* 0x0062d00001187983 */ /* 0x000ea20000300a00 */
[C---:B----4-:R-:W-:Y:S11]  /*43500*/  HMMA.16816.F32 R8, R16.reuse, R26, R8 ;  /* 0x0000001a1008723c */ /* 0x050ff60000001808 */
[----:B------:R-:W-:Y:S11]  /*43510*/  @!UPT UIADD3 URZ, URZ, URZ, URZ ;  /* 0x0000003f3f3ff290 */ /* 0x000ff6000fffe03f */
[----:B------:R-:W-:Y:S01]  /*43520*/  @!UPT UIADD3 URZ, URZ, URZ, URZ ;  /* 0x0000003f3f3ff290 */ /* 0x000fe2000fffe03f */
[----:B------:R-:W-:Y:S01]  /*43530*/  STL.64 [R1+0x1f0], R8 ;  /* 0x0001f00801007387 */ /* 0x000fe20000100a00 */
[----:B------:R0:W-:Y:S03]  /*43540*/  STL.64 [R1+0x1f8], R10 ;  /* 0x0001f80a01007387 */ /* 0x0001e60000100a00 */
[----:B0-----:R-:W3:Y:S01]  /*43550*/  LDL.LU.64 R10, [R1+0x62c8] ;  /* 0x0062c800010a7983 */ /* 0x001ee20000300a00 */
[----:B------:R-:W4:Y:S02]  /*43560*/  LDL.LU.64 R8, [R1+0x62c0] ;  /* 0x0062c00001087983 */ /* 0x000f240000300a00 */
[----:B------:R0:W-:Y:S02]  /*43570*/  STL.64 [R1+0x61d0], R26 ;  /* 0x0061d01a01007387 */ /* 0x0001e40000100a00 */
[----:B--2---:R1:W-:Y:S01]  /*43580*/  STL.64 [R1+0x61c8], R24 ;  /* 0x0061c81801007387 */ /* 0x0043e20000100a00 */
[----:B0-----:R-:W2:Y:S01]  /*43590*/  LDL.64 R26, [R1+0xa8] ;  /* 0x0000a800011a7983 */ /* 0x001ea20000100a00 */
[C---:B---3--:R-:W-:Y:S03]  /*435a0*/  HMMA.16816.F32 R4, R16.reuse, R10, R4 ;  /* 0x0000000a1004723c */ /* 0x048fe60000001804 */
[----:B--2---:R0:W-:Y:S01]  /*435b0*/  STL.64 [R1+0x6290], R26 ;  /* 0x0062901a01007387 */ /* 0x0041e20000100a00 */
[----:B-1----:R-:W2:Y:S02]  /*435c0*/  LDL.LU R24, [R1+0x1b0] ;  /* 0x0001b00001187983 */ /* 0x002ea40000300800 */
[----:B------:R-:W2:Y:S01]  /*435d0*/  LDL.LU R25, [R1+0x1b4] ;  /* 0x0001b40001197983 */ /* 0x000ea20000300800 */
[----:B0-----:R-:W2:Y:S01]  /*435e0*/  LDL.LU R26, [R1+0x1b8] ;  /* 0x0001b800011a7983 */ /* 0x001ea20000300800 */
[----:B------:R-:W2:Y:S11]  /*435f0*/  LDL.LU R27, [R1+0x1bc] ;  /* 0x0001bc00011b7983 */ /* 0x000eb60000300800 */
[----:B------:R-:W-:Y:S04]  /*43600*/  @!UPT UIADD3 URZ, URZ, URZ, URZ ;  /* 0x0000003f3f3ff290 */ /* 0x000fe8000fffe03f */
[----:B------:R-:W-:Y:S02]  /*43610*/  STL.64 [R1+0x1e0], R4 ;  /* 0x0001e00401007387 */ /* 0x000fe40000100a00 */
[----:B------:R0:W-:Y:S02]  /*43620*/  STL.64 [R1+0x1e8], R6 ;  /* 0x0001e80601007387 */ /* 0x0001e40000100a00 */
[----:B0-----:R-:W3:Y:S01]  /*43630*/  LDL.LU.64 R6, [R1+0x62b8] ;  /* 0x0062b80001067983 */ /* 0x001ee20000300a00 */
[----:B------:R-:W2:Y:S02]  /*43640*/  LDL.LU.64 R4, [R1+0x62b0] ;  /* 0x0062b00001047983 */ /* 0x000ea40000300a00 */
[----:B------:R-:W-:Y:S02]  /*43650*/  STL.64 [R1+0x6160], R10 ;  /* 0x0061600a01007387 */ /* 0x000fe40000100a00 */
[----:B----4-:R0:W-:Y:S02]  /*43660*/  STL.64 [R1+0x6158], R8 ;  /* 0x0061580801007387 */ /* 0x0101e40000100a00 */
[----:B0-----:R-:W4:Y:S01]  /*43670*/  LDL.LU R8, [R1+0x190] ;  /* 0x0001900001087983 */ /* 0x001f220000300800 */
[----:B------:R-:W4:Y:S02]  /*43680*/  LDL.LU R9, [R1+0x194] ;  /* 0x0001940001097983 */ /* 0x000f240000300800 */
[----:B------:R-:W4:Y:S02]  /*43690*/  LDL.LU R10, [R1+0x198] ;  /* 0x00019800010a7983 */ /* 0x000f240000300800 */
[----:B------:R-:W4:Y:S01]  /*436a0*/  LDL.LU R11, [R1+0x19c] ;  /* 0x00019c00010b7983 */ /* 0x000f220000300800 */
        /* <DEDUP_REMOVED lines=10> */
[----:B------:R0:W-:Y:S01]  /*43750*/  STL.64 [R1+0x1c0], R12 ;  /* 0x0001c00c01007387 */ /* 0x0001e20000100a00 */
[----:B------:R1:W-:Y:S02]  /*43760*/  STL.64 [R1+0x1c8], R14 ;  /* 0x0001c80e01007387 */ /* 0x0003e40000100a00 */
[----:B0-----:R-:W-:Y:S02]  /*43770*/  IMAD.MOV.U32 R13, RZ, RZ, R22 ;  /* 0x000000ffff0d7224 */ /* 0x001fe400078e0016 */
[----:B------:R-:W-:Y:S02]  /*43780*/  IMAD.MOV.U32 R12, RZ, RZ, R23 ;  /* 0x000000ffff0c7224 */ /* 0x000fe400078e0017 */
[----:B------:R-:W3:Y:S03]  /*43790*/  LDL.LU.64 R22, [R1+0x6298] ;  /* 0x0062980001167983 */ /* 0x000ee60000300a00 */
[----:B------:R-:W-:Y:S02]  /*437a0*/  STL.64 [R1+0x6150], R12 ;  /* 0x0061500c01007387 */ /* 0x000fe40000100a00 */
[----:B-1----:R-:W4:Y:S02]  /*437b0*/  LDL R14, [R1+0xb8] ;  /* 0x0000b800010e7983 */ /* 0x002f240000100800 */
[----:B--2---:R-:W-:Y:S01]  /*437c0*/  IMAD.MOV.U32 R15, RZ, RZ, R5 ;  /* 0x000000ffff0f7224 */ /* 0x004fe200078e0005 */
[C---:B---3--:R-:W-:Y:S01]  /*437d0*/  HMMA.16816.F32 R24, R16.reuse, R22, R24 ;  /* 0x000000161018723c */ /* 0x048fe20000001818 */
[----:B------:R-:W-:Y:S11]  /*437e0*/  IMAD.MOV.U32 R5, RZ, RZ, R23 ;  /* 0x000000ffff057224 */ /* 0x000ff600078e0017 */
[----:B------:R-:W-:Y:S11]  /*437f0*/  @!UPT UIADD3 URZ, URZ, URZ, URZ ;  /* 0x0000003f3f3ff290 */ /* 0x000ff6000fffe03f */
[----:B------:R-:W-:Y:S01]  /*43800*/  STL.64 [R1+0x1b0], R24 ;  /* 0x0001b01801007387 */ /* 0x000fe20000100a00 */
[----:B------:R0:W-:Y:S03]  /*43810*/  STL.64 [R1+0x1b8], R26 ;  /* 0x0001b81a01007387 */ /* 0x0001e60000100a00 */
[----:B0-----:R-:W2:Y:S01]  /*43820*/  LDL.LU.64 R26, [R1+0x6290] ;  /* 0x00629000011a7983 */ /* 0x001ea20000300a00 */
[----:B------:R-:W4:Y:S02]  /*43830*/  LDL.LU.64 R22, [R1+0x6288] ;  /* 0x0062880001167983 */ /* 0x000f240000300a00 */
[----:B------:R-:W4:Y:S02]  /*43840*/  LDL.LU.64 R20, [R1+0x6280] ;  /* 0x0062800001147983 */ /* 0x000f240000300a00 */
[----:B------:R-:W-:Y:S01]  /*43850*/  STL [R1+0x6134], R5 ;  /* 0x0061340501007387 */ /* 0x000fe20000100800 */
[C---:B----4-:R-:W-:Y:S08]  /*43860*/  HMMA.16816.F32 R12, R16.reuse, R14, R20 ;  /* 0x0000000e100c723c */ /* 0x050ff00000001814 */
[----:B--2---:R-:W-:Y:S01]  /*43870*/  HMMA.16816.F32 R8, R16, R26, R8 ;  /* 0x0000001a1008723c */ /* 0x004fe20000001808 */
[----:B------:R-:W2:Y:S01]  /*43880*/  LDL.LU.64 R22, [R1+0x6278] ;  /* 0x0062780001167983 */ /* 0x000ea20000300a00 */
[----:B------:R-:W3:Y:S11]  /*43890*/  LDL.LU.64 R20, [R1+0x6270] ;  /* 0x0062700001147983 */ /* 0x000ef60000300a00 */
[----:B------:R-:W-:Y:S02]  /*438a0*/  @!UPT UIADD3 URZ, URZ, URZ, URZ ;  /* 0x0000003f3f3ff290 */ /* 0x000fe4000fffe03f */
[----:B------:R0:W-:Y:S01]  /*438b0*/  STL.64 [R1+0x1a0], R12 ;  /* 0x0001a00c01007387 */ /* 0x0001e20000100a00 */
[----:B------:R1:W-:Y:S03]  /*438c0*/  STL.64 [R1+0x1a8], R14 ;  /* 0x0001a80e01007387 */ /* 0x0003e60000100a00 */
[----:B0-----:R-:W4:Y:S04]  /*438d0*/  LDL.LU R12, [R1+0xe0] ;  /* 0x0000e000010c7983 */ /* 0x001f280000300800 */
[----:B------:R0:W-:Y:S02]  /*438e0*/  STL.64 [R1+0x190], R8 ;  /* 0x0001900801007387 */ /* 0x0001e40000100a00 */
[----:B------:R0:W-:Y:S02]  /*438f0*/  STL.64 [R1+0x198], R10 ;  /* 0x0001980a01007387 */ /* 0x0001e40000100a00 */
[----:B------:R-:W4:Y:S01]  /*43900*/  LDL.LU R13, [R1+0xe4] ;  /* 0x0000e400010d7983 */ /* 0x000f220000300800 */
[----:B-1----:R-:W2:Y:S01]  /*43910*/  LDL.LU R14, [R1+0xe8] ;  /* 0x0000e800010e7983 */ /* 0x002ea20000300800 */
[----:B------:R-:W2:Y:S03]  /*43920*/  LDL.LU R15, [R1+0xec] ;  /* 0x0000ec00010f7983 */ /* 0x000ea60000300800 */
[----:B--2---:R1:W-:Y:S01]  /*43930*/  STL.64 [R1+0x6170], R14 ;  /* 0x0061700e01007387 */ /* 0x0043e20000100a00 */
[----:B----4-:R-:W-:Y:S02]  /*43940*/  STL.64 [R1+0x6168], R12 ;  /* 0x0061680c01007387 */ /* 0x010fe40000100a00 */
[----:B0-----:R-:W2:Y:S02]  /*43950*/  LDL.LU R8, [R1+0xf0] ;  /* 0x0000f00001087983 */ /* 0x001ea40000300800 */
[----:B------:R-:W2:Y:S01]  /*43960*/  LDL.LU R9, [R1+0xf4] ;  /* 0x0000f40001097983 */ /* 0x000ea20000300800 */
[----:B------:R-:W4:Y:S01]  /*43970*/  LDL.LU R10, [R1+0xf8] ;  /* 0x0000f800010a7983 */ /* 0x000f220000300800 */
[----:B------:R-:W4:Y:S02]  /*43980*/  LDL.LU R11, [R1+0xfc] ;  /* 0x0000fc00010b7983 */ /* 0x000f240000300800 */
[----:B-1----:R-:W-:-:S02]  /*43990*/  IMAD.MOV.U32 R14, RZ, RZ, R28 ;  /* 0x000000ffff0e7224 */ /* 0x002fc400078e001c */
[----:B------:R-:W-:Y:S01]  /*439a0*/  IMAD.MOV.U32 R15, RZ, RZ, R3 ;  /* 0x000000ffff0f7224 */ /* 0x000fe200078e0003 */
[----:B----4-:R-:W-:Y:S01]  /*439b0*/  STL.64 [R1+0x6180], R10 ;  /* 0x0061800a01007387 */ /* 0x010fe20000100a00 */
[----:B--2---:R0:W-:Y:S02]  /*439c0*/  STL.64 [R1+0x6178], R8 ;  /* 0x0061780801007387 */ /* 0x0041e40000100a00 */
[----:B------:R-:W2:Y:S02]  /*439d0*/  LDL.LU R28, [R1+0x626c] ;  /* 0x00626c00011c7983 */ /* 0x000ea40000300800 */
[----:B------:R-:W4:Y:S01]  /*439e0*/  LDL.LU R3, [R1+0x6268] ;  /* 0x0062680001037983 */ /* 0x000f220000300800 */
[----:B------:R1:W-:Y:S04]  /*439f0*/  STL.64 [R1+0x6188], R14 ;  /* 0x0061880e01007387 */ /* 0x0003e80000100a00 */
[----:B0-----:R-:W2:Y:S01]  /*43a00*/  LDL.LU R8, [R1+0x100] ;  /* 0x0001000001087983 */ /* 0x001ea20000300800 */
[----:B------:R-:W2:Y:S02]  /*43a10*/  LDL.LU R9, [R1+0x104] ;  /* 0x0001040001097983 */ /* 0x000ea40000300800 */
[----:B------:R-:W2:Y:S02]  /*43a20*/  LDL.LU R10, [R1+0x108] ;  /* 0x00010800010a7983 */ /* 0x000ea40000300800 */
[----:B------:R-:W2:Y:S02]  /*43a30*/  LDL.LU R11, [R1+0x10c] ;  /* 0x00010c00010b7983 */ /* 0x000ea40000300800 */
[----:B-1----:R-:W-:-:S02]  /*43a40*/  IMAD.MOV.U32 R14, RZ, RZ, R23 ;  /* 0x000000ffff0e7224 */ /* 0x002fc400078e0017 */
[----:B------:R-:W-:Y:S02]  /*43a50*/  IMAD.MOV.U32 R15, RZ, RZ, R22 ;  /* 0x000000ffff0f7224 */ /* 0x000fe400078e0016 */
[----:B------:R-:W-:Y:S02]  /*43a60*/  IMAD.MOV.U32 R22, RZ, RZ, R29 ;  /* 0x000000ffff167224 */ /* 0x000fe400078e001d */
[----:B------:R-:W-:Y:S02]  /*43a70*/  IMAD.MOV.U32 R23, RZ, RZ, R4 ;  /* 0x000000ffff177224 */ /* 0x000fe400078e0004 */
[----:B------:R-:W-:Y:S01]  /*43a80*/  IMAD.MOV.U32 R5, RZ, RZ, R27 ;  /* 0x000000ffff057224 */ /* 0x000fe200078e001b */
[----:B--2---:R-:W-:Y:S01]  /*43a90*/  STL.64 [R1+0x6198], R10 ;  /* 0x0061980a01007387 */ /* 0x004fe20000100a00 */
[----:B------:R0:W-:Y:S02]  /*43aa0*/  STL.64 [R1+0x6190], R8 ;  /* 0x0061900801007387 */ /* 0x0001e40000100a00 */
[----:B------:R-:W-:Y:S01]  /*43ab0*/  STL.64 [R1+0x61a0], R14 ;  /* 0x0061a00e01007387 */ /* 0x000fe20000100a00 */
[----:B0-----:R-:W2:Y:S01]  /*43ac0*/  LDL.LU R8, [R1+0x110] ;  /* 0x0001100001087983 */ /* 0x001ea20000300800 */
[----:B------:R-:W2:Y:S02]  /*43ad0*/  LDL.LU R9, [R1+0x114] ;  /* 0x0001140001097983 */ /* 0x000ea40000300800 */
[----:B------:R-:W2:Y:S02]  /*43ae0*/  LDL.LU R10, [R1+0x118] ;  /* 0x00011800010a7983 */ /* 0x000ea40000300800 */
[----:B------:R-:W2:Y:S01]  /*43af0*/  LDL.LU R11, [R1+0x11c] ;  /* 0x00011c00010b7983 */ /* 0x000ea20000300800 */
[----:B------:R-:W2:Y:S01]  /*43b00*/  LDL.LU R29, [R1+0x6264] ;  /* 0x00626400011d7983 */ /* 0x000ea20000300800 */
[----:B------:R-:W2:Y:S02]  /*43b10*/  LDL.LU R4, [R1+0x6260] ;  /* 0x0062600001047983 */ /* 0x000ea40000300800 */
[----:B------:R0:W-:Y:S02]  /*43b20*/  STL.64 [R1+0x61f0], R22 ;  /* 0x0061f01601007387 */ /* 0x0001e40000100a00 */
[----:B------:R-:W2:Y:S01]  /*43b30*/  LDL.LU R24, [R1+0x130] ;  /* 0x0001300001187983 */ /* 0x000ea20000300800 */
[----:B------:R-:W2:Y:S01]  /*43b40*/  LDL.LU R25, [R1+0x134] ;  /* 0x0001340001197983 */ /* 0x000ea20000300800 */
[----:B------:R-:W2:Y:S02]  /*43b50*/  LDL.LU R26, [R1+0x138] ;  /* 0x00013800011a7983 */ /* 0x000ea40000300800 */
[----:B------:R-:W2:Y:S01]  /*43b60*/  LDL.LU R27, [R1+0x13c] ;  /* 0x00013c00011b7983 */ /* 0x000ea20000300800 */
[----:B0-----:R-:W2:Y:S04]  /*43b70*/  LDL.LU.64 R22, [R1+0x68] ;  /* 0x0000680001167983 */ /* 0x001ea80000300a00 */
[----:B--2---:R0:W-:Y:S02]  /*43b80*/  STL.64 [R1+0x6208], R22 ;  /* 0x0062081601007387 */ /* 0x0041e40000100a00 */
[----:B0-----:R-:W-:-:S02]  /*43b90*/  IMAD.MOV.U32 R22, RZ, RZ, R0 ;  /* 0x000000ffff167224 */ /* 0x001fc400078e0000 */
[----:B------:R-:W-:Y:S01]  /*43ba0*/  IMAD.MOV.U32 R23, RZ, RZ, R2 ;  /* 0x000000ffff177224 */ /* 0x000fe200078e0002 */
[----:B------:R-:W2:Y:S01]  /*43bb0*/  LDL.LU R0, [R1+0x625c] ;  /* 0x00625c0001007983 */ /* 0x000ea20000300800 */
[----:B------:R-:W2:Y:S03]  /*43bc0*/  LDL.LU R2, [R1+0x6258] ;  /* 0x0062580001027983 */ /* 0x000ea60000300800 */
[----:B------:R-:W-:Y:S01]  /*43bd0*/  STL.64 [R1+0x6220], R22 ;  /* 0x0062201601007387 */ /* 0x000fe20000100a00 */
[----:B------:R-:W-:Y:S02]  /*43be0*/  STL.64 [R1+0x61e8], R26 ;  /* 0x0061e81a01007387 */ /* 0x000fe40000100a00 */
[----:B------:R0:W-:Y:S02]  /*43bf0*/  STL.64 [R1+0x61e0], R24 ;  /* 0x0061e01801007387 */ /* 0x0001e40000100a00 */
[----:B0-----:R-:W2:Y:S01]  /*43c00*/  LDL.LU R24, [R1+0x140] ;  /* 0x0001400001187983 */ /* 0x001ea20000300800 */
[----:B------:R-:W2:Y:S02]  /*43c10*/  LDL.LU R25, [R1+0x144] ;  /* 0x0001440001197983 */ /* 0x000ea40000300800 */
[----:B------:R-:W2:Y:S02]  /*43c20*/  LDL.LU R26, [R1+0x148] ;  /* 0x00014800011a7983 */ /* 0x000ea40000300800 */
[----:B------:R-:W2:Y:S01]  /*43c30*/  LDL.LU R27, [R1+0x14c] ;  /* 0x00014c00011b7983 */ /* 0x000ea20000300800 */
[----:B------:R-:W2:Y:S04]  /*43c40*/  LDL.LU.64 R22, [R1+0x88] ;  /* 0x0000880001167983 */ /* 0x000ea80000300a00 */
[----:B--2---:R4:W-:Y:S02]  /*43c50*/  STL.64 [R1+0x6238], R22 ;  /* 0x0062381601007387 */ /* 0x0049e40000100a00 */
[----:B----4-:R-:W-:-:S02]  /*43c60*/  IMAD.MOV.U32 R22, RZ, RZ, R3 ;  /* 0x000000ffff167224 */ /* 0x010fc400078e0003 */
[----:B------:R-:W-:Y:S01]  /*43c70*/  IMAD.MOV.U32 R23, RZ, RZ, R28 ;  /* 0x000000ffff177224 */ /* 0x000fe200078e001c */
[----:B------:R-:W2:Y:S01]  /*43c80*/  LDL.LU R3, [R1+0x6254] ;  /* 0x0062540001037983 */ /* 0x000ea20000300800 */
[----:B------:R-:W4:Y:S02]  /*43c90*/  LDL.LU R28, [R1+0x6250] ;  /* 0x00625000011c7983 */ /* 0x000f240000300800 */
[----:B------:R-:W-:Y:S02]  /*43ca0*/  STL.64 [R1+0x6200], R26 ;  /* 0x0062001a01007387 */ /* 0x000fe40000100a00 */
[----:B------:R0:W-:Y:S02]  /*43cb0*/  STL.64 [R1+0x61f8], R24 ;  /* 0x0061f81801007387 */ /* 0x0001e40000100a00 */
        /* <DEDUP_REMOVED lines=22> */
[----:B---3--:R-:W-:-:S02]  /*43e20*/  IMAD.MOV.U32 R14, RZ, RZ, R21 ;  /* 0x000000ffff0e7224 */ /* 0x008fc400078e0015 */
[----:B------:R-:W-:Y:S01]  /*43e30*/  IMAD.MOV.U32 R15, RZ, RZ, R20 ;  /* 0x000000ffff0f7224 */ /* 0x000fe200078e0014 */
[----:B------:R0:W-:Y:S01]  /*43e40*/  STL.64 [R1+0x61b0], R10 ;  /* 0x0061b00a01007387 */ /* 0x0001e20000100a00 */
[----:B------:R1:W-:Y:S02]  /*43e50*/  STL.64 [R1+0x61a8], R8 ;  /* 0x0061a80801007387 */ /* 0x0003e40000100a00 */
[----:B------:R3:W-:Y:S02]  /*43e60*/  STL [R1+0x6138], R5 ;  /* 0x0061380501007387 */ /* 0x0007e40000100800 */
[----:B0-----:R-:W-:Y:S02]  /*43e70*/  IMAD.MOV.U32 R10, RZ, RZ, R2 ;  /* 0x000000ffff0a7224 */ /* 0x001fe400078e0002 */
[----:B------:R-:W-:Y:S01]  /*43e80*/  IMAD.MOV.U32 R11, RZ, RZ, R0 ;  /* 0x000000ffff0b7224 */ /* 0x000fe200078e0000 */
[C---:B--2---:R-:W-:Y:S01]  /*43e90*/  HMMA.16816.F32 R20, R16.reuse, R22, R24 ;  /* 0x000000161014723c */ /* 0x044fe20000001818 */
[----:B------:R-:W2:Y:S01]  /*43ea0*/  LDL.LU.64 R26, [R1+0x6248] ;  /* 0x00624800011a7983 */ /* 0x000ea20000300a00 */
[----:B------:R-:W2:Y:S11]  /*43eb0*/  LDL.LU.64 R24, [R1+0x6240] ;  /* 0x0062400001187983 */ /* 0x000eb60000300a00 */
[----:B------:R-:W-:Y:S11]  /*43ec0*/  @!UPT UIADD3 URZ, URZ, URZ, URZ ;  /* 0x0000003f3f3ff290 */ /* 0x000ff6000fffe03f */
[----:B------:R-:W-:Y:S02]  /*43ed0*/  IMAD.MOV.U32 R2, RZ, RZ, R22 ;  /* 0x000000ffff027224 */ /* 0x000fe400078e0016 */
[----:B------:R-:W-:Y:S02]  /*43ee0*/  IMAD.MOV.U32 R0, RZ, RZ, R23 ;  /* 0x000000ffff007224 */ /* 0x000fe400078e0017 */
[----:B------:R-:W2:Y:S01]  /*43ef0*/  LDL.LU.64 R22, [R1+0x6238] ;  /* 0x0062380001167983 */ /* 0x000ea20000300a00 */
[----:B-1----:R-:W-:Y:S02]  /*43f00*/  IMAD.MOV.U32 R9, RZ, RZ, R3 ;  /* 0x000000ffff097224 */ /* 0x002fe400078e0003 */
[----:B----4-:R-:W-:Y:S02]  /*43f10*/  IMAD.MOV.U32 R8, RZ, RZ, R28 ;  /* 0x000000ffff087224 */ /* 0x010fe400078e001c */
[----:B------:R-:W-:Y:S02]  /*43f20*/  IMAD.MOV.U32 R3, RZ, RZ, R21 ;  /* 0x000000ffff037224 */ /* 0x000fe400078e0015 */
[----:B------:R-:W-:Y:S01]  /*43f30*/  IMAD.MOV.U32 R28, RZ, RZ, R20 ;  /* 0x000000ffff1c7224 */ /* 0x000fe200078e0014 */
[----:B------:R-:W-:Y:S01]  /*43f40*/  STL [R1+0x59ec], R0 ;  /* 0x0059ec0001007387 */ /* 0x000fe20000100800 */
[----:B------:R-:W-:Y:S02]  /*43f50*/  STL [R1+0x59e8], R2 ;  /* 0x0059e80201007387 */ /* 0x000fe40000100800 */
[----:B------:R-:W-:Y:S01]  /*43f60*/  STL [R1+0x58c8], R3 ;  /* 0x0058c80301007387 */ /* 0x000fe20000100800 */
[----:B------:R0:W-:Y:S01]  /*43f70*/  STL [R1+0x58c4], R28 ;  /* 0x0058c41c01007387 */ /* 0x0001e20000100800 */
[----:B--2---:R-:W-:Y:S01]  /*43f80*/  HMMA.16816.F32 R24, R16, R22, R24 ;  /* 0x000000161018723c */ /* 0x004fe20000001818 */
[----:B---3--:R-:W-:-:S02]  /*43f90*/  IMAD.MOV.U32 R5, RZ, RZ, R22 ;  /* 0x000000ffff057224 */ /* 0x008fc400078e0016 */
[----:B0-----:R-:W-:Y:S11]  /*43fa0*/  IMAD.MOV.U32 R28, RZ, RZ, R23 ;  /* 0x000000ffff1c7224 */ /* 0x001ff600078e0017 */
        /* <DEDUP_REMOVED lines=33> */
[----:B--2---:R-:W-:Y:S02]  /*441c0*/  HMMA.16816.F32 R16, R16, R22, R24 ;  /* 0x000000161010723c */ /* 0x004fe40000001818 */
[----:B------:R-:W2:Y:S01]  /*441d0*/  LDL.LU.64 R26, [R1+0x61d0] ;  /* 0x0061d000011a7983 */ /* 0x000ea20000300a00 */
[----:B------:R-:W3:Y:S02]  /*441e0*/  LDL.LU.64 R24, [R1+0x61c8] ;  /* 0x0061c80001187983 */ /* 0x000ee40000300a00 */
[----:B------:R-:W-:-:S02]  /*441f0*/  IMAD.MOV.U32 R5, RZ, RZ, R22 ;  /* 0x000000ffff057224 */ /* 0x000fc400078e0016 */
[----:B------:R-:W-:Y:S11]  /*44200*/  IMAD.MOV.U32 R28, RZ, RZ, R23 ;  /* 0x000000ffff1c7224 */ /* 0x000ff600078e0017 */
[----:B------:R-:W-:Y:S05]  /*44210*/  @!UPT UIADD3 URZ, URZ, URZ, URZ ;  /* 0x0000003f3f3ff290 */ /* 0x000fea000fffe03f */
[----:B------:R0:W-:Y:S01]  /*44220*/  STL.64 [R1+0x960], R16 ;  /* 0x0009601001007387 */ /* 0x0001e20000100a00 */
[----:B------:R1:W-:Y:S02]  /*44230*/  STL.64 [R1+0x968], R18 ;  /* 0x0009681201007387 */ /* 0x0003e40000100a00 */
[----:B------:R-:W4:Y:S02]  /*44240*/  LDL.LU.64 R22, [R1+0x61c0] ;  /* 0x0061c00001167983 */ /* 0x000f240000300a00 */
[----:B------:R-:W4:Y:S01]  /*44250*/  LDL.LU.64 R20, [R1+0x61b8] ;  /* 0x0061b80001147983 */ /* 0x000f220000300a00 */
[----:B0-----:R-:W2:Y:S01]  /*44260*/  LDL.LU R16, [R1+0xd0] ;  /* 0x0000d00001107983 */ /* 0x001ea20000300800 */
[----:B-1----:R-:W2:Y:S01]  /*44270*/  LDL.LU R18, [R1+0xd8] ;  /* 0x0000d80001127983 */ /* 0x002ea20000300800 */
[C---:B----4-:R-:W-:Y:S02]  /*44280*/  HMMA.16816.F32 R12, R20.reuse, R14, R8 ;  /* 0x0000000e140c723c */ /* 0x050fe40000001808 */
[----:B------:R-:W4:Y:S01]  /*44290*/  LDL.LU.64 R10, [R1+0x61b0] ;  /* 0x0061b000010a7983 */ /* 0x000f220000300a00 */
[----:B------:R-:W4:Y:S11]  /*442a0*/  LDL.LU.64 R8, [R1+0x61a8] ;  /* 0x0061a80001087983 */ /* 0x000f360000300a00 */
[----:B------:R-:W-:Y:S09]  /*442b0*/  @!UPT UIADD3 URZ, URZ, URZ, URZ ;  /* 0x0000003f3f3ff290 */ /* 0x000ff2000fffe03f */
[----:B------:R-:W-:Y:S01]  /*442c0*/  STL.64 [R1+0x940], R12 ;  /* 0x0009400c01007387 */ /* 0x000fe20000100a00 */
[----:B------:R0:W-:Y:S03]  /*442d0*/  STL.64 [R1+0x948], R14 ;  /* 0x0009480e01007387 */ /* 0x0001e60000100a00 */
[----:B0-----:R-:W4:Y:S02]  /*442e0*/  LDL.LU.64 R14, [R1+0x61a0] ;  /* 0x0061a000010e7983 */ /* 0x001f240000300a00 */
        /* <DEDUP_REMOVED lines=8> */
[----:B------:R-:W2:Y:S01]  /*44370*/  LDL.LU.64 R10, [R1+0x6180] ;  /* 0x00618000010a7983 */ /* 0x000ea20000300a00 */
[----:B------:R-:W2:Y:S11]  /*44380*/  LDL.LU.64 R8, [R1+0x6178] ;  /* 0x0061780001087983 */ /* 0x000eb60000300a00 */
[----:B------:R-:W-:Y:S09]  /*44390*/  @!UPT UIADD3 URZ, URZ, URZ, URZ ;  /* 0x0000003f3f3ff290 */ /* 0x000ff2000fffe03f */
[----:B------:R-:W-:Y:S01]  /*443a0*/  STL.64 [R1+0x900], R12 ;  /* 0x0009000c01007387 */ /* 0x000fe20000100a00 */
[----:B------:R0:W-:Y:S03]  /*443b0*/  STL.64 [R1+0x908], R14 ;  /* 0x0009080e01007387 */ /* 0x0001e60000100a00 */
[----:B0-----:R-:W4:Y:S01]  /*443c0*/  LDL.LU.64 R14, [R1+0x6170] ;  /* 0x00617000010e7983 */ /* 0x001f220000300a00 */
[----:B------:R-:W4:Y:S01]  /*443d0*/  LDL.LU.64 R12, [R1+0x6168] ;  /* 0x00616800010c7983 */ /* 0x000f220000300a00 */
[----:B--2---:R-:W-:Y:S11]  /*443e0*/  HMMA.16816.F32 R8, R20, R26, R8 ;  /* 0x0000001a1408723c */ /* 0x004ff60000001808 */
[----:B------:R-:W-:Y:S11]  /*443f0*/  @!UPT UIADD3 URZ, URZ, URZ, URZ ;  /* 0x0000003f3f3ff290 */ /* 0x000ff6000fffe03f */
[----:B------:R-:W-:Y:S01]  /*44400*/  @!UPT UIADD3 URZ, URZ, URZ, URZ ;  /* 0x0000003f3f3ff290 */ /* 0x000fe2000fffe03f */
[----:B------:R-:W-:Y:S01]  /*44410*/  STL.64 [R1+0x8f0], R8 ;  /* 0x0008f00801007387 */ /* 0x000fe20000100a00 */
[----:B------:R0:W-:Y:S03]  /*44420*/  STL.64 [R1+0x8f8], R10 ;  /* 0x0008f80a01007387 */ /* 0x0001e60000100a00 */
[----:B0-----:R-:W4:Y:S01]  /*44430*/  LDL.LU.64 R10, [R1+0x6160] ;  /* 0x00616000010a7983 */ /* 0x001f220000300a00 */
[----:B------:R-:W2:Y:S02]  /*44440*/  LDL.LU.64 R8, [R1+0x6158] ;  /* 0x0061580001087983 */ /* 0x000ea40000300a00 */
[----:B---3--:R-:W-:Y:S02]  /*44450*/  IMAD.MOV.U32 R17, RZ, RZ, R24 ;  /* 0x000000ffff117224 */ /* 0x008fe400078e0018 */
[----:B------:R-:W-:-:S07]  /*44460*/  IMAD.MOV.U32 R19, RZ, RZ, R4 ;  /* 0x000000ffff137224 */ /* 0x000fce00078e0004 */
[C---:B------:R-:W-:Y:S01]  /*44470*/  HMMA.16816.F32 R16, R20.reuse, R6, R16 ;  /* 0x000000061410723c */ /* 0x040fe20000001810 */
[----:B------:R-:W0:Y:S04]  /*44480*/  S2R R24, SR_TID.X ;  /* 0x0000000000187919 */ /* 0x000e280000002100 */
[----:B------:R-:W1:Y:S03]  /*44490*/  S2R R4, SR_TID.X ;  /* 0x0000000000047919 */ /* 0x000e660000002100 */
[----:B----4-:R-:W-:Y:S11]  /*444a0*/  HMMA.16816.F32 R12, R20, R10, R12 ;  /* 0x0000000a140c723c */ /* 0x010ff6000000180c */
[----:B------:R-:W-:Y:S11]  /*444b0*/  @!UPT UIADD3 URZ, URZ, URZ, URZ ;  /* 0x0000003f3f3ff290 */ /* 0x000ff6000fffe03f */
[----:B------:R-:W-:Y:S01]  /*444c0*/  @!UPT UIADD3 URZ, URZ, URZ, URZ ;  /* 0x0000003f3f3ff290 */ /* 0x000fe2000fffe03f */
[----:B------:R3:W-:Y:S01]  /*444d0*/  STL.64 [R1+0x8e0], R12 ;  /* 0x0008e00c01007387 */ /* 0x0007e20000100a00 */
[----:B------:R-:W-:Y:S03]  /*444e0*/  STL.64 [R1+0x8e8], R14 ;  /* 0x0008e80e01007387 */ /* 0x000fe60000100a00 */
[----:B---3--:R-:W3:Y:S01]  /*444f0*/  LDL.LU.64 R12, [R1+0x6150] ;  /* 0x00615000010c7983 */ /* 0x008ee20000300a00 */
[----:B------:R-:W-:Y:S02]  /*44500*/  STL.64 [R1+0x8d0], R16 ;  /* 0x0008d01001007387 */ /* 0x000fe40000100a00 */
[----:B------:R-:W-:Y:S02]  /*44510*/  STL.64 [R1+0x8d8], R18 ;  /* 0x0008d81201007387 */ /* 0x000fe40000100a00 */
[----:B------:R-:W4:Y:S01]  /*44520*/  LDSM.16.MT88.4 R16, [R25+0x8000] ;  /* 0x008000001910783b */ /* 0x000f220000004200 */
[----:B0-----:R-:W-:Y:S01]  /*44530*/  LOP3.LUT R24, R24, 0x7, RZ, 0xc0, !PT ;  /* 0x0000000718187812 */ /* 0x001fe200078ec0ff */
[----:B-1----:R-:W-:-:S04]  /*44540*/  IMAD.SHL.U32 R4, R4, 0x2, RZ ;  /* 0x0000000204047824 */ /* 0x002fc800078e00ff */
[----:B------:R-:W-:-:S05]  /*44550*/  IMAD R24, R24, 0x110, RZ ;  /* 0x0000011018187824 */ /* 0x000fca00078e02ff */
[----:B------:R-:W-:-:S04]  /*44560*/  LOP3.LUT R4, R24, 0x30, R4, 0x78, !PT ;  /* 0x0000003018047812 */ /* 0x000fc800078e7804 */
[----:B------:R-:W-:-:S05]  /*44570*/  LOP3.LUT R4, R4, 0x40, RZ, 0x3c, !PT ;  /* 0x0000004004047812 */ /* 0x000fca00078e3cff */
[----:B------:R-:W-:Y:S04]  /*44580*/  LDSM.16.M88.4 R24, [R4+0x20800] ;  /* 0x020800000418783b */ /* 0x000fe80000000200 */
[----:B----4-:R3:W-:Y:S01]  /*44590*/  STL.64 [R1+0x6050], R18 ;  /* 0x0060501201007387 */ /* 0x0107e20000100a00 */
[----:B------:R-:W-:Y:S02]  /*445a0*/  STL.64 [R1+0x6048], R16 ;  /* 0x0060481001007387 */ /* 0x000fe40000100a00 */
[----:B---3--:R-:W-:Y:S02]  /*445b0*/  IMAD.MOV.U32 R18, RZ, RZ, R13 ;  /* 0x000000ffff127224 */ /* 0x008fe400078e000d */
[----:B------:R-:W-:Y:S02]  /*445c0*/  IMAD.MOV.U32 R19, RZ, RZ, R12 ;  /* 0x000000ffff137224 */ /* 0x000fe400078e000c */
[----:B------:R-:W0:Y:S04]  /*445d0*/  LDSM.16.M88.4 R12, [R4+0x20000] ;  /* 0x02000000040c783b */ /* 0x000e280000000200 */
[----:B0-----:R-:W-:Y:S01]  /*445e0*/  STL.64 [R1+0x20], R12 ;  /* 0x0000200c01007387 */ /* 0x001fe20000100a00 */
[----:B------:R-:W-:Y:S02]  /*445f0*/  STL.64 [R1+0x28], R14 ;  /* 0x0000280e01007387 */ /* 0x000fe40000100a00 */
[----:B------:R-:W-:Y:S02]  /*44600*/  STL.64 [R1+0x10], R24 ;  /* 0x0000101801007387 */ /* 0x000fe40000100a00 */
[----:B------:R-:W-:Y:S02]  /*44610*/  STL.64 [R1+0x18], R26 ;  /* 0x0000181a01007387 */ /* 0x000fe40000100a00 */
[----:B------:R-:W0:Y:S04]  /*44620*/  LDSM.16.M88.4 R24, [R4+0x21800] ;  /* 0x021800000418783b */ /* 0x000e280000000200 */
[----:B------:R-:W1:Y:S04]  /*44630*/  LDSM.16.M88.4 R12, [R4+0x21000] ;  /* 0x02100000040c783b */ /* 0x000e680000000200 */
[----:B0-----:R-:W-:Y:S01]  /*44640*/  STL.64 [R1+0x6010], R26 ;  /* 0x0060101a01007387 */ /* 0x001fe20000100a00 */
[----:B-1----:R-:W-:Y:S02]  /*44650*/  STL.64 [R1], R12 ;  /* 0x0000000c01007387 */ /* 0x002fe40000100a00 */
[----:B------:R-:W-:Y:S02]  /*44660*/  STL.64 [R1+0x8], R14 ;  /* 0x0000080e01007387 */ /* 0x000fe40000100a00 */
[----:B------:R0:W-:Y:S01]  /*44670*/  STL.64 [R1+0x6008], R24 ;  /* 0x0060081801007387 */ /* 0x0001e20000100a00 */
[----:B------:R-:W1:Y:S04]  /*44680*/  LDSM.16.M88.4 R12, [R4+0x22000] ;  /* 0x02200000040c783b */ /* 0x000e680000000200 */
[----:B0-----:R-:W3:Y:S01]  /*44690*/  LDL.LU R24, [R1+0x830] ;  /* 0x0008300001187983 */ /* 0x001ee20000300800 */
[----:B--2---:R-:W-:-:S02]  /*446a0*/  IMAD.MOV.U32 R26, RZ, RZ, R9 ;  /* 0x000000ffff1a7224 */ /* 0x004fc400078e0009 */
[----:B------:R-:W-:Y:S02]  /*446b0*/  IMAD.MOV.U32 R27, RZ, RZ, R8 ;  /* 0x000000ffff1b7224 */ /* 0x000fe400078e0008 */
[----:B------:R-:W0:Y:S01]  /*446c0*/  LDSM.16.M88.4 R8, [R4+0x22800] ;  /* 0x022800000408783b */ /* 0x000e220000000200 */
[----:B------:R-:W-:-:S03]  /*446d0*/  IMAD.MOV.U32 R25, RZ, RZ, R29 ;  /* 0x000000ffff197224 */ /* 0x000fc600078e001d */
[----:B-1----:R-:W-:Y:S01]  /*446e0*/  STL [R1+0x565c], R14 ;  /* 0x00565c0e01007387 */ /* 0x002fe20000100800 */
[----:B------:R-:W-:Y:S03]  /*446f0*/  STL [R1+0x5658], R15 ;  /* 0x0056580f01007387 */ /* 0x000fe60000100800 */
[----:B0-----:R0:W-:Y:S04]  /*44700*/  STL [R1+0x5750], R10 ;  /* 0x0057500a01007387 */ /* 0x0011e80000100800 */
[----:B0-----:R-:W2:Y:S01]  /*44710*/  LDL R10, [R1+0x9d0] ;  /* 0x0009d000010a7983 */ /* 0x001ea20000100800 */
[----:B------:R-:W-:Y:S01]  /*44720*/  STL [R1+0x574c], R11 ;  /* 0x00574c0b01007387 */ /* 0x000fe20000100800 */
[----:B---3--:R-:W-:Y:S02]  /*44730*/  HMMA.16816.F32 R16, R20, R18, R24 ;  /* 0x000000121410723c */ /* 0x008fe40000001818 */
[----:B------:R-:W0:Y:S11]  /*44740*/  LDSM.16.M88.4 R24, [R4+0x23000] ;  /* 0x023000000418783b */ /* 0x000e360000000200 */
[----:B------:R-:W-:Y:S10]  /*44750*/  @!UPT UIADD3 URZ, URZ, URZ, URZ ;  /* 0x0000003f3f3ff290 */ /* 0x000ff4000fffe03f */
[----:B------:R-:W-:Y:S01]  /*44760*/  STL.64 [R1+0x880], R16 ;  /* 0x0008801001007387 */ /* 0x000fe20000100a00 */
[----:B------:R-:W-:Y:S02]  /*44770*/  STL [R1+0x888], R18 ;  /* 0x0008881201007387 */ /* 0x000fe40000100800 */
[----:B------:R-:W-:Y:S02]  /*44780*/  STL.64 [R1+0x6128], R22 ;  /* 0x0061281601007387 */ /* 0x000fe40000100a00 */
[----:B------:R-:W-:Y:S02]  /*44790*/  STL.64 [R1+0x6120], R20 ;  /* 0x0061201401007387 */ /* 0x000fe40000100a00 */
[----:B------:R-:W1:Y:S01]  /*447a0*/  LDSM.16.M88.4 R20, [R4+0x23800] ;  /* 0x023800000414783b */ /* 0x000e620000000200 */
[----:B------:R-:W-:Y:S02]  /*447b0*/  IMAD.MOV.U32 R29, RZ, RZ, R19 ;  /* 0x000000ffff1d7224 */ /* 0x000fe400078e0013 */
[----:B------:R-:W3:Y:S03]  /*447c0*/  LDSM.16.M88.4 R16, [R4+0x24000] ;  /* 0x024000000410783b */ /* 0x000ee60000000200 */
[----:B------:R-:W-:Y:S04]  /*447d0*/  STL [R1+0x5858], R29 ;  /* 0x0058581d01007387 */ /* 0x000fe80000100800 */
[----:B0-----:R-:W-:Y:S01]  /*447e0*/  STL.64 [R1+0x30], R24 ;  /* 0x0000301801007387 */ /* 0x001fe20000100a00 */
[----:B------:R-:W-:Y:S03]  /*447f0*/  STL.64 [R1+0x38], R26 ;  /* 0x0000381a01007387 */ /* 0x000fe60000100a00 */
[----:B-1----:R-:W-:Y:S01]  /*44800*/  STL.64 [R1+0x150], R20 ;  /* 0x0001501401007387 */ /* 0x002fe20000100a00 */
[----:B------:R-:W-:Y:S02]  /*44810*/  STL.64 [R1+0x158], R22 ;  /* 0x0001581601007387 */ /* 0x000fe40000100a00 */
[----:B---3--:R-:W-:Y:S02]  /*44820*/  STL.64 [R1+0x140], R16 ;  /* 0x0001401001007387 */ /* 0x008fe40000100a00 */
[----:B------:R-:W-:Y:S01]  /*44830*/  IMAD.MOV.U32 R2, RZ, RZ, R16 ;  /* 0x000000ffff027224 */ /* 0x000fe200078e0010 */
[----:B------:R-:W-:Y:S01]  /*44840*/  STL.64 [R1+0x148], R18 ;  /* 0x0001481201007387 */ /* 0x000fe20000100a00 */
[----:B------:R-:W-:-:S02]  /*44850*/  IMAD.MOV.U32 R0, RZ, RZ, R17 ;  /* 0x000000ffff007224 */ /* 0x000fc400078e0011 */
[----:B------:R-:W0:Y:S01]  /*44860*/  LDSM.16.M88.4 R16, [R4+0x24800] ;  /* 0x024800000410783b */ /* 0x000e220000000200 */
[----:B------:R-:W-:Y:S04]  /*44870*/  LDSM.16.M88.4 R20, [R4+0x26800] ;  /* 0x026800000414783b */ /* 0x000fe80000000200 */
[----:B------:R-:W-:Y:S01]  /*44880*/  STL [R1+0x5fec], R0 ;  /* 0x005fec0001007387 */ /* 0x000fe20000100800 */
[----:B------:R-:W-:Y:S03]  /*44890*/  STL [R1+0x5fe8], R2 ;  /* 0x005fe80201007387 */ /* 0x000fe60000100800 */
[----:B0-----:R-:W-:Y:S01]  /*448a0*/  STL.64 [R1+0x130], R16 ;  /* 0x0001301001007387 */ /* 0x001fe20000100a00 */
[----:B------:R-:W-:-:S02]  /*448b0*/  IMAD.MOV.U32 R11, RZ, RZ, R16 ;  /* 0x000000ffff0b7224 */ /* 0x000fc400078e0010 */
[----:B------:R-:W-:Y:S02]  /*448c0*/  STL.64 [R1+0x138], R18 ;  /* 0x0001381201007387 */ /* 0x000fe40000100a00 */
[----:B------:R-:W-:Y:S02]  /*448d0*/  IMAD.MOV.U32 R3, RZ, RZ, R17 ;  /* 0x000000ffff037224 */ /* 0x000fe400078e0011 */
[----:B------:R-:W0:Y:S04]  /*448e0*/  LDSM.16.M88.4 R16, [R4+0x25000] ;  /* 0x025000000410783b */ /* 0x000e280000000200 */
[----:B------:R-:W-:Y:S01]  /*448f0*/  STL [R1+0x5ff4], R3 ;  /* 0x005ff40301007387 */ /* 0x000fe20000100800 */
[----:B------:R-:W-:Y:S02]  /*44900*/  STL [R1+0x5ff0], R11 ;  /* 0x005ff00b01007387 */ /* 0x000fe40000100800 */
[----:B0-----:R-:W-:-:S02]  /*44910*/  IMAD.MOV.U32 R15, RZ, RZ, R16 ;  /* 0x000000ffff0f7224 */ /* 0x001fc400078e0010 */
[----:B------:R-:W-:Y:S01]  /*44920*/  IMAD.MOV.U32 R14, RZ, RZ, R17 ;  /* 0x000000ffff0e7224 */ /* 0x000fe200078e0011 */
[----:B------:R-:W-:Y:S01]  /*44930*/  STL.64 [R1+0x120], R16 ;  /* 0x0001201001007387 */ /* 0x000fe20000100a00 */
[----:B------:R-:W-:Y:S02]  /*44940*/  STL.64 [R1+0x128], R18 ;  /* 0x0001281201007387 */ /* 0x000fe40000100a00 */
[----:B------:R-:W0:Y:S01]  /*44950*/  LDSM.16.M88.4 R16, [R4+0x25800] ;  /* 0x025800000410783b */ /* 0x000e220000000200 */
[----:B------:R-:W-:Y:S03]  /*44960*/  STL.64 [R1+0x6000], R14 ;  /* 0x0060000e01007387 */ /* 0x000fe60000100a00 */
[----:B------:R-:W-:Y:S02]  /*44970*/  STL.64 [R1+0x5ff8], R12 ;  /* 0x005ff80c01007387 */ /* 0x000fe40000100a00 */
[----:B------:R-:W3:Y:S02]  /*44980*/  LDL.64 R24, [R1] ;  /* 0x0000000001187983 */ /* 0x000ee40000100a00 */
[----:B------:R-:W1:Y:S01]  /*44990*/  LDSM.16.M88.4 R12, [R4+0x26000] ;  /* 0x02600000040c783b */ /* 0x000e620000000200 */
[----:B0-----:R-:W-:Y:S03]  /*449a0*/  STL.64 [R1+0x110], R16 ;  /* 0x0001101001007387 */ /* 0x001fe60000100a00 */
[----:B------:R0:W-:Y:S02]  /*449b0*/  STL.64 [R1+0x118], R18 ;  /* 0x0001181201007387 */ /* 0x0001e40000100a00 */
[----:B0-----:R-:W-:-:S02]  /*449c0*/  IMAD.MOV.U32 R18, RZ, RZ, R5 ;  /* 0x000000ffff127224 */ /* 0x001fc400078e0005 */
[----:B------:R-:W-:Y:S01]  /*449d0*/  IMAD.MOV.U32 R19, RZ, RZ, R28 ;  /* 0x000000ffff137224 */ /* 0x000fe200078e001c */
[----:B---3--:R-:W-:Y:S01]  /*449e0*/  STL.64 [R1+0x6028], R24 ;  /* 0x0060281801007387 */ /* 0x008fe20000100a00 */
[----:B-1----:R0:W-:Y:S02]  /*449f0*/  STL.64 [R1+0x100], R12 ;  /* 0x0001000c01007387 */ /* 0x0021e40000100a00 */
[----:B------:R1:W-:Y:S01]  /*44a00*/  STL.64 [R1+0x108], R14 ;  /* 0x0001080e01007387 */ /* 0x0003e20000100a00 */
[----:B0-----:R-:W3:Y:S01]  /*44a10*/  LDL.LU R12, [R1+0x4c0] ;  /* 0x0004c000010c7983 */ /* 0x001ee20000300800 */
[----:B------:R-:W3:Y:S02]  /*44a20*/  LDL.LU R13, [R1+0x4c4] ;  /* 0x0004c400010d7983 */ /* 0x000ee40000300800 */
[----:B-1----:R-:W4:Y:S02]  /*44a30*/  LDL.LU R14, [R1+0x4c8] ;  /* 0x0004c800010e7983 */ /* 0x002f240000300800 */
[----:B------:R-:W4:Y:S01]  /*44a40*/  LDL.LU R15, [R1+0x4cc] ;  /* 0x0004cc00010f7983 */ /* 0x000f220000300800 */
[----:B------:R-:W2:Y:S01]  /*44a50*/  LDL.LU R5, [R1+0x6148] ;  /* 0x0061480001057983 */ /* 0x000ea20000300800 */
[----:B------:R-:W2:Y:S02]  /*44a60*/  LDL.LU R28, [R1+0x6144] ;  /* 0x00614400011c7983 */ /* 0x000ea40000300800 */
[----:B------:R-:W-:Y:S02]  /*44a70*/  STL.64 [R1+0x6060], R18 ;  /* 0x0060601201007387 */ /* 0x000fe40000100a00 */
[----:B------:R-:W2:Y:S02]  /*44a80*/  LDL.64 R24, [R1+0x10] ;  /* 0x0000100001187983 */ /* 0x000ea40000100a00 */
[----:B--2---:R0:W-:Y:S04]  /*44a90*/  STL.64 [R1+0x6040], R24 ;  /* 0x0060401801007387 */ /* 0x0041e80000100a00 */
[----:B0-----:R-:W2:Y:S04]  /*44aa0*/  LDL.64 R24, [R1+0x20] ;  /* 0x0000200001187983 */ /* 0x001ea80000100a00 */
[----:B--2---:R0:W-:Y:S04]  /*44ab0*/  STL.64 [R1+0x6058], R24 ;  /* 0x0060581801007387 */ /* 0x0041e80000100a00 */
[----:B0-----:R-:W2:Y:S01]  /*44ac0*/  LDL.LU R24, [R1+0x970] ;  /* 0x0009700001187983 */ /* 0x001ea20000300800 */
[----:B------:R-:W2:Y:S02]  /*44ad0*/  LDL.LU R25, [R1+0x974] ;  /* 0x0009740001197983 */ /* 0x000ea40000300800 */
[----:B------:R-:W2:Y:S02]  /*44ae0*/  LDL.LU R26, [R1+0x978] ;  /* 0x00097800011a7983 */ /* 0x000ea40000300800 */
[----:B------:R-:W2:Y:S02]  /*44af0*/  LDL.LU R27, [R1+0x97c] ;  /* 0x00097c00011b7983 */ /* 0x000ea40000300800 */
[----:B--2---:R-:W-:Y:S01]  /*44b00*/  STL.64 [R1+0x6070], R26 ;  /* 0x0060701a01007387 */ /* 0x004fe20000100a00 */
[----:B------:R0:W-:Y:S02]  /*44b10*/  STL.64 [R1+0x6068], R24 ;  /* 0x0060681801007387 */ /* 0x0001e40000100a00 */
[----:B------:R-:W2:Y:S02]  /*44b20*/  LDL.LU R18, [R1+0x58] ;  /* 0x0000580001127983 */ /* 0x000ea40000300800 */
[----:B------:R-:W2:Y:S02]  /*44b30*/  LDL.LU R19, [R1+0x5c] ;  /* 0x00005c0001137983 */ /* 0x000ea40000300800 */
[----:B--2---:R1:W-:Y:S01]  /*44b40*/  STL.64 [R1+0x6078], R18 ;  /* 0x0060781201007387 */ /* 0x0043e20000100a00 */
[----:B0-----:R-:W2:Y:S02]  /*44b50*/  LDL.LU R24, [R1+0x980] ;  /* 0x0009800001187983 */ /* 0x001ea40000300800 */
[----:B------:R-:W2:Y:S02]  /*44b60*/  LDL.LU R25, [R1+0x984] ;  /* 0x0009840001197983 */ /* 0x000ea40000300800 */
[----:B------:R-:W2:Y:S01]  /*44b70*/  LDL.LU R26, [R1+0x988] ;  /* 0x00098800011a7983 */ /* 0x000ea20000300800 */
[----:B------:R-:W2:Y:S01]  /*44b80*/  LDL.LU R27, [R1+0x98c] ;  /* 0x00098c00011b7983 */ /* 0x000ea20000300800 */
[----:B-1----:R-:W-:-:S02]  /*44b90*/  IMAD.MOV.U32 R18, RZ, RZ, R28 ;  /* 0x000000ffff127224 */ /* 0x002fc400078e001c */
[----:B------:R-:W-:Y:S01]  /*44ba0*/  IMAD.MOV.U32 R19, RZ, RZ, R5 ;  /* 0x000000ffff137224 */ /* 0x000fe200078e0005 */
[----:B--2---:R-:W-:Y:S01]  /*44bb0*/  STL.64 [R1+0x6088], R26 ;  /* 0x0060881a01007387 */ /* 0x004fe20000100a00 */
[----:B------:R0:W-:Y:S02]  /*44bc0*/  STL.64 [R1+0x6080], R24 ;  /* 0x0060801801007387 */ /* 0x0001e40000100a00 */
[----:B------:R-:W2:Y:S02]  /*44bd0*/  LDL.LU R28, [R1+0x6140] ;  /* 0x00614000011c7983 */ /* 0x000ea40000300800 */
[----:B------:R-:W2:Y:S01]  /*44be0*/  LDL.LU R5, [R1+0x613c] ;  /* 0x00613c0001057983 */ /* 0x000ea20000300800 */
[----:B------:R1:W-:Y:S04]  /*44bf0*/  STL.64 [R1+0x6090], R18 ;  /* 0x0060901201007387 */ /* 0x0003e80000100a00 */
[----:B0-----:R-:W2:Y:S01]  /*44c00*/  LDL.LU R24, [R1+0x950] ;  /* 0x0009500001187983 */ /* 0x001ea20000300800 */
[----:B------:R-:W2:Y:S02]  /*44c10*/  LDL.LU R25, [R1+0x954] ;  /* 0x0009540001197983 */ /* 0x000ea40000300800 */
[----:B------:R-:W2:Y:S02]  /*44c20*/  LDL.LU R26, [R1+0x958] ;  /* 0x00095800011a7983 */ /* 0x000ea40000300800 */
[----:B------:R-:W2:Y:S02]  /*44c30*/  LDL.LU R27, [R1+0x95c] ;  /* 0x00095c00011b7983 */ /* 0x000ea40000300800 */
[----:B--2---:R-:W-:Y:S01]  /*44c40*/  STL.64 [R1+0x60a0], R26 ;  /* 0x0060a01a01007387 */ /* 0x004fe20000100a00 */
[----:B------:R0:W-:Y:S02]  /*44c50*/  STL.64 [R1+0x6098], R24 ;  /* 0x0060981801007387 */ /* 0x0001e40000100a00 */
[----:B-1----:R-:W2:Y:S02]  /*44c60*/  LDL.LU R18, [R1+0x78] ;  /* 0x0000780001127983 */ /* 0x002ea40000300800 */
        /* <DEDUP_REMOVED lines=9> */
[----:B------:R-:W-:Y:S02]  /*44d00*/  STL.64 [R1+0x60b0], R24 ;  /* 0x0060b01801007387 */ /* 0x000fe40000100a00 */
[----:B------:R-:W2:Y:S02]  /*44d10*/  LDL.LU R5, [R1+0x6138] ;  /* 0x0061380001057983 */ /* 0x000ea40000300800 */
[----:B------:R0:W-:Y:S02]  /*44d20*/  STL.64 [R1+0x60c0], R18 ;  /* 0x0060c01201007387 */ /* 0x0001e40000100a00 */
[----:B0-----:R-:W2:Y:S01]  /*44d30*/  LDL.LU R18, [R1+0x98] ;  /* 0x0000980001127983 */ /* 0x001ea20000300800 */
[----:B------:R-:W2:Y:S03]  /*44d40*/  LDL.LU R19, [R1+0x9c] ;  /* 0x00009c0001137983 */ /* 0x000ea60000300800 */
[----:B--2---:R0:W-:Y:S01]  /*44d50*/  STL.64 [R1+0x60d8], R18 ;  /* 0x0060d81201007387 */ /* 0x0041e20000100a00 */
[----:B------:R-:W2:Y:S02]  /*44d60*/  LDL.LU R24, [R1+0x910] ;  /* 0x0009100001187983 */ /* 0x000ea40000300800 */
[----:B------:R-:W2:Y:S02]  /*44d70*/  LDL.LU R25, [R1+0x914] ;  /* 0x0009140001197983 */ /* 0x000ea40000300800 */
[----:B------:R-:W2:Y:S01]  /*44d80*/  LDL.LU R26, [R1+0x918] ;  /* 0x00091800011a7983 */ /* 0x000ea20000300800 */
[----:B------:R-:W2:Y:S04]  /*44d90*/  LDL.LU R27, [R1+0x91c] ;  /* 0x00091c00011b7983 */ /* 0x000ea80000300800 */
[----:B0-----:R-:W2:Y:S01]  /*44da0*/  LDL.LU R18, [R1+0xa8] ;  /* 0x0000a80001127983 */ /* 0x001ea20000300800 */
[----:B------:R-:W-:-:S02]  /*44db0*/  IMAD.MOV.U32 R19, RZ, RZ, R5 ;  /* 0x000000ffff137224 */ /* 0x000fc400078e0005 */
[----:B------:R-:W3:Y:S03]  /*44dc0*/  LDL.LU R5, [R1+0x6134] ;  /* 0x0061340001057983 */ /* 0x000ee60000300800 */
[----:B--2---:R-:W-:Y:S01]  /*44dd0*/  STL.64 [R1+0x60f0], R18 ;  /* 0x0060f01201007387 */ /* 0x004fe20000100a00 */
[----:B------:R-:W-:Y:S02]  /*44de0*/  STL.64 [R1+0x60d0], R26 ;  /* 0x0060d01a01007387 */ /* 0x000fe40000100a00 */
[----:B------:R0:W-:Y:S02]  /*44df0*/  STL.64 [R1+0x60c8], R24 ;  /* 0x0060c81801007387 */ /* 0x0001e40000100a00 */
[----:B0-----:R-:W2:Y:S01]  /*44e00*/  LDL.LU R24, [R1+0x870] ;  /* 0x0008700001187983 */ /* 0x001ea20000300800 */
[----:B------:R-:W2:Y:S02]  /*44e10*/  LDL.LU R25, [R1+0x874] ;  /* 0x0008740001197983 */ /* 0x000ea40000300800 */
[----:B------:R-:W2:Y:S02]  /*44e20*/  LDL.LU R26, [R1+0x878] ;  /* 0x00087800011a7983 */ /* 0x000ea40000300800 */
[----:B------:R-:W2:Y:S01]  /*44e30*/  LDL.LU R27, [R1+0x87c] ;  /* 0x00087c00011b7983 */ /* 0x000ea20000300800 */
[----:B------:R-:W2:Y:S01]  /*44e40*/  LDL.LU R18, [R1+0xb8] ;  /* 0x0000b80001127983 */ /* 0x000ea20000300800 */
[----:B------:R-:W2:Y:S03]  /*44e50*/  LDL.LU R19, [R1+0xbc] ;  /* 0x0000bc0001137983 */ /* 0x000ea60000300800 */
[----:B--2---:R-:W-:Y:S01]  /*44e60*/  STL.64 [R1+0x6108], R18 ;  /* 0x0061081201007387 */ /* 0x004fe20000100a00 */
[----:B------:R-:W-:Y:S02]  /*44e70*/  STL.64 [R1+0x60e8], R26 ;  /* 0x0060e81a01007387 */ /* 0x000fe40000100a00 */
[----:B------:R0:W-:Y:S02]  /*44e80*/  STL.64 [R1+0x60e0], R24 ;  /* 0x0060e01801007387 */ /* 0x0001e40000100a00 */
[----:B0-----:R-:W2:Y:S01]  /*44e90*/  LDL.LU R24, [R1+0x860] ;  /* 0x0008600001187983 */ /* 0x001ea20000300800 */
[----:B------:R-:W2:Y:S02]  /*44ea0*/  LDL.LU R25, [R1+0x864] ;  /* 0x0008640001197983 */ /* 0x000ea40000300800 */
[----:B------:R-:W2:Y:S02]  /*44eb0*/  LDL.LU R26, [R1+0x868] ;  /* 0x00086800011a7983 */ /* 0x000ea40000300800 */
[----:B------:R-:W2:Y:S01]  /*44ec0*/  LDL.LU R27, [R1+0x86c] ;  /* 0x00086c00011b7983 */ /* 0x000ea20000300800 */
[----:B------:R-:W4:Y:S01]  /*44ed0*/  LDL.LU R18, [R1+0xc8] ;  /* 0x0000c80001127983 */ /* 0x000f220000300800 */
[----:B---3--:R-:W-:-:S02]  /*44ee0*/  IMAD.MOV.U32 R19, RZ, RZ, R5 ;  /* 0x000000ffff137224 */ /* 0x008fc400078e0005 */
[----:B------:R-:W3:Y:S01]  /*44ef0*/  LDL.LU R5, [R1+0x6130] ;  /* 0x0061300001057983 */ /* 0x000ee20000300800 */
        /* <DEDUP_REMOVED lines=11> */
[----:B------:R-:W2:Y:S01]  /*44fb0*/  LDL.LU R27, [R1+0x84c] ;  /* 0x00084c00011b7983 */ /* 0x000ea20000300800 */
[----:B----4-:R-:W-:Y:S01]  /*44fc0*/  STL.64 [R1+0x6020], R14 ;  /* 0x0060200e01007387 */ /* 0x010fe20000100a00 */
[----:B------:R0:W-:Y:S03]  /*44fd0*/  STL.64 [R1+0x6018], R12 ;  /* 0x0060180c01007387 */ /* 0x0001e60000100a00 */
[----:B0-----:R-:W4:Y:S01]  /*44fe0*/  LDL.LU R12, [R1+0x4d0] ;  /* 0x0004d000010c7983 */ /* 0x001f220000300800 */
[----:B------:R-:W4:Y:S02]  /*44ff0*/  LDL.LU R13, [R1+0x4d4] ;  /* 0x0004d400010d7983 */ /* 0x000f240000300800 */
[----:B------:R-:W2:Y:S02]  /*45000*/  LDL.LU R14, [R1+0x4d8] ;  /* 0x0004d800010e7983 */ /* 0x000ea40000300800 */
[----:B------:R-:W2:Y:S02]  /*45010*/  LDL.LU R15, [R1+0x4dc] ;  /* 0x0004dc00010f7983 */ /* 0x000ea40000300800 */
[----:B------:R-:W-:-:S02]  /*45020*/  IMAD.MOV.U32 R29, RZ, RZ, R20 ;  /* 0x000000ffff1d7224 */ /* 0x000fc400078e0014 */
[----:B------:R-:W-:Y:S01]  /*45030*/  IMAD.MOV.U32 R28, RZ, RZ, R21 ;  /* 0x000000ffff1c7224 */ /* 0x000fe200078e0015 */
[----:B--2---:R-:W-:Y:S01]  /*45040*/  STL.64 [R1+0x6038], R14 ;  /* 0x0060380e01007387 */ /* 0x004fe20000100a00 */
[----:B----4-:R0:W-:Y:S03]  /*45050*/  STL.64 [R1+0x6030], R12 ;  /* 0x0060300c01007387 */ /* 0x0101e60000100a00 */
[----:B0-----:R-:W2:Y:S01]  /*45060*/  LDL.LU R12, [R1+0x4e0] ;  /* 0x0004e000010c7983 */ /* 0x001ea20000300800 */
[----:B------:R-:W2:Y:S02]  /*45070*/  LDL.LU R13, [R1+0x4e4] ;  /* 0x0004e400010d7983 */ /* 0x000ea40000300800 */
[----:B------:R-:W2:Y:S02]  /*45080*/  LDL.LU R14, [R1+0x4e8] ;  /* 0x0004e800010e7983 */ /* 0x000ea40000300800 */
[----:B------:R-:W-:Y:S01]  /*45090*/  STL.64 [R1+0xf0], R20 ;  /* 0x0000f01401007387 */ /* 0x000fe20000100a00 */
[----:B------:R-:W-:Y:S02]  /*450a0*/  STL.64 [R1+0xf8], R22 ;  /* 0x0000f81601007387 */ /* 0x000fe40000100a00 */
[----:B------:R-:W0:Y:S02]  /*450b0*/  LDSM.16.M88.4 R20, [R4+0x27000] ;  /* 0x027000000414783b */ /* 0x000e240000000200 */
[----:B0-----:R-:W-:Y:S02]  /*450c0*/  STL.64 [R1+0xe0], R20 ;  /* 0x0000e01401007387 */ /* 0x001fe40000100a00 */
[----:B------:R0:W-:Y:S02]  /*450d0*/  STL.64 [R1+0xe8], R22 ;  /* 0x0000e81601007387 */ /* 0x0001e40000100a00 */
[----:B0-----:R-:W4:Y:S01]  /*450e0*/  LDL.LU.64 R22, [R1+0x6128] ;  /* 0x0061280001167983 */ /* 0x001f220000300a00 */
[----:B------:R-:W4:Y:S02]  /*450f0*/  LDL.LU.64 R20, [R1+0x6120] ;  /* 0x0061200001147983 */ /* 0x000f240000300a00 */
[----:B---3--:R-:W-:-:S02]  /*45100*/  IMAD.MOV.U32 R15, RZ, RZ, R5 ;  /* 0x000000ffff0f7224 */ /* 0x008fc400078e0005 */
[----:B------:R-:W0:Y:S04]  /*45110*/  LDSM.16.M88.4 R4, [R4+0x27800] ;  /* 0x027800000404783b */ /* 0x000e280000000200 */
[----:B0-----:R-:W-:Y:S01]  /*45120*/  STL.64 [R1+0xd0], R4 ;  /* 0x0000d00401007387 */ /* 0x001fe20000100a00 */
[----:B------:R-:W-:Y:S02]  /*45130*/  IMAD.MOV.U32 R0, RZ, RZ, R4 ;  /* 0x000000ffff007224 */ /* 0x000fe400078e0004 */
[----:B------:R-:W-:Y:S02]  /*45140*/  STL.64 [R1+0xd8], R6 ;  /* 0x0000d80601007387 */ /* 0x000fe40000100a00 */
[----:B------:R-:W-:Y:S02]  /*45150*/  IMAD.MOV.U32 R2, RZ, RZ, R5 ;  /* 0x000000ffff027224 */ /* 0x000fe400078e0005 */
[----:B------:R-:W0:Y:S04]  /*45160*/  LDSM.16.MT88.4 R4, [R10+0x8080] ;  /* 0x008080000a04783b */ /* 0x000e280000004200 */
[----:B0-----:R-:W-:Y:S01]  /*45170*/  STL.64 [R1+0x5f10], R6 ;  /* 0x005f100601007387 */ /* 0x001fe20000100a00 */
[----:B------:R0:W-:Y:S03]  /*45180*/  STL.64 [R1+0x5f08], R4 ;  /* 0x005f080401007387 */ /* 0x0001e60000100a00 */
[----:B0-----:R-:W3:Y:S01]  /*45190*/  LDL.LU R4, [R1+0x4f0] ;  /* 0x0004f00001047983 */ /* 0x001ee20000300800 */
[----:B------:R-:W3:Y:S02]  /*451a0*/  LDL.LU R5, [R1+0x4f4] ;  /* 0x0004f40001057983 */ /* 0x000ee40000300800 */
[----:B------:R-:W3:Y:S02]  /*451b0*/  LDL.LU R6, [R1+0x4f8] ;  /* 0x0004f80001067983 */ /* 0x000ee40000300800 */
[----:B------:R-:W3:Y:S01]  /*451c0*/  LDL.LU R7, [R1+0x4fc] ;  /* 0x0004fc0001077983 */ /* 0x000ee20000300800 */
[C---:B----4-:R-:W-:Y:S01]  /*451d0*/  HMMA.16816.F32 R16, R20.reuse, R18, R24 ;  /* 0x000000121410723c */ /* 0x050fe20000001818 */
[----:B------:R-:W4:Y:S01]  /*451e0*/  LDL.LU.64 R26, [R1+0x6118] ;  /* 0x00611800011a7983 */ /* 0x000f220000300a00 */
[----:B------:R-:W4:Y:S11]  /*451f0*/  LDL.LU.64 R24, [R1+0x6110] ;  /* 0x0061100001187983 */ /* 0x000f360000300a00 */
[----:B------:R-:W-:Y:S10]  /*45200*/  @!UPT UIADD3 URZ, URZ, URZ, URZ ;  /* 0x0000003f3f3ff290 */ /* 0x000ff4000fffe03f */
        /* <DEDUP_REMOVED lines=52> */
[----:B----4-:R-:W-:Y:S02]  /*45550*/  HMMA.16816.F32 R20, R20, R18, R24 ;  /* 0x000000121414723c */ /* 0x010fe40000001818 */
[----:B------:R-:W3:Y:S01]  /*45560*/  LDL.LU.64 R24, [R1+0x6058] ;  /* 0x0060580001187983 */ /* 0x000ee20000300a00 */
[----:B------:R-:W3:Y:S02]  /*45570*/  LDL.LU.64 R18, [R1+0x6050] ;  /* 0x0060500001127983 */ /* 0x000ee40000300a00 */
[----:B------:R-:W3:Y:S11]  /*45580*/  LDL.LU.64 R16, [R1+0x6048] ;  /* 0x0060480001107983 */ /* 0x000ef60000300a00 */
[----:B------:R-:W-:Y:S07]  /*45590*/  @!UPT UIADD3 URZ, URZ, URZ, URZ ;  /* 0x0000003f3f3ff290 */ /* 0x000fee000fffe03f */
[----:B------:R0:W-:Y:S01]  /*455a0*/  STL.64 [R1+0x500], R20 ;  /* 0x0005001401007387 */ /* 0x0001e20000100a00 */
[----:B------:R1:W-:Y:S03]  /*455b0*/  STL.64 [R1+0x508], R22 ;  /* 0x0005081601007387 */ /* 0x0003e60000100a00 */
[----:B0-----:R-:W4:Y:S01]  /*455c0*/  LDL.LU R20, [R1+0x4a0] ;  /* 0x0004a00001147983 */ /* 0x001f220000300800 */
[----:B------:R-:W4:Y:S02]  /*455d0*/  LDL.LU R21, [R1+0x4a4] ;  /* 0x0004a40001157983 */ /* 0x000f240000300800 */
[----:B-1----:R-:W4:Y:S02]  /*455e0*/  LDL.LU R22, [R1+0x4a8] ;  /* 0x0004a80001167983 */ /* 0x002f240000300800 */
[----:B------:R-:W4:Y:S01]  /*455f0*/  LDL.LU R23, [R1+0x4ac] ;  /* 0x0004ac0001177983 */ /* 0x000f220000300800 */
[C---:B---3--:R-:W-:Y:S11]  /*45600*/  HMMA.16816.F32 R4, R16.reuse, R24, R4 ;  /* 0x000000181004723c */ /* 0x048ff60000001804 */
[----:B------:R-:W-:Y:S11]  /*45610*/  @!UPT UIADD3 URZ, URZ, URZ, URZ ;  /* 0x0000003f3f3ff290 */ /* 0x000ff6000fffe03f */
[----:B------:R-:W-:Y:S01]  /*45620*/  @!UPT UIADD3 URZ, URZ, URZ, URZ ;  /* 0x0000003f3f3ff290 */ /* 0x000fe2000fffe03f */
[----:B------:R0:W-:Y:S01]  /*45630*/  STL.64 [R1+0x4f0], R4 ;  /* 0x0004f00401007387 */ /* 0x0001e20000100a00 */
[----:B------:R1:W-:Y:S02]  /*45640*/  STL.64 [R1+0x4f8], R6 ;  /* 0x0004f80601007387 */ /* 0x0003e40000100a00 */
[----:B0-----:R-:W-:Y:S02]  /*45650*/  IMAD.MOV.U32 R5, RZ, RZ, R24 ;  /* 0x000000ffff057224 */ /* 0x001fe400078e0018 */
[----:B------:R-:W-:Y:S02]  /*45660*/  IMAD.MOV.U32 R4, RZ, RZ, R25 ;  /* 0x000000ffff047224 */ /* 0x000fe400078e0019 */
[----:B------:R-:W2:Y:S02]  /*45670*/  LDL.LU.64 R24, [R1+0x6040] ;  /* 0x0060400001187983 */ /* 0x000ea40000300a00 */
[----:B--2---:R-:W-:Y:S01]  /*45680*/  HMMA.16816.F32 R12, R16, R24, R12 ;  /* 0x00000018100c723c */ /* 0x004fe2000000180c */
        /* <DEDUP_REMOVED lines=15> */
[----:B------:R-:W2:Y:S02]  /*45780*/  LDL.LU.64 R12, [R1+0x6018] ;  /* 0x00601800010c7983 */ /* 0x000ea40000300a00 */
[----:B------:R-:W3:Y:S02]  /*45790*/  LDL.LU.64 R26, [R1+0x6010] ;  /* 0x00601000011a7983 */ /* 0x000ee40000300a00 */
[----:B------:R-:W2:Y:S02]  /*457a0*/  LDL.LU.64 R24, [R1+0x6008] ;  /* 0x0060080001187983 */ /* 0x000ea40000300a00 */
[C---:B--2---:R-:W-:Y:S11]  /*457b0*/  HMMA.16816.F32 R12, R16.reuse, R24, R12 ;  /* 0x00000018100c723c */ /* 0x044ff6000000180c */
[----:B------:R-:W-:Y:S11]  /*457c0*/  @!UPT UIADD3 URZ, URZ, URZ, URZ ;  /* 0x0000003f3f3ff290 */ /* 0x000ff6000fffe03f */
[----:B------:R-:W-:Y:S01]  /*457d0*/  @!UPT UIADD3 URZ, URZ, URZ, URZ ;  /* 0x0000003f3f3ff290 */ /* 0x000fe2000fffe03f */
[----:B------:R-:W-:Y:S01]  /*457e0*/  STL.64 [R1+0x4c0], R12 ;  /* 0x0004c00c01007387 */ /* 0x000fe20000100a00 */
[----:B------:R0:W-:Y:S03]  /*457f0*/  STL.64 [R1+0x4c8], R14 ;  /* 0x0004c80e01007387 */ /* 0x0001e60000100a00 */
[----:B0-----:R-:W2:Y:S01]  /*45800*/  LDL.LU.64 R14, [R1+0x6000] ;  /* 0x00600000010e7983 */ /* 0x001ea20000300a00 */
[----:B------:R-:W2:Y:S02]  /*45810*/  LDL.LU.64 R12, [R1+0x5ff8] ;  /* 0x005ff800010c7983 */ /* 0x000ea40000300a00 */
[----:B---3--:R-:W-:Y:S02]  /*45820*/  STL.64 [R1+0x5ec0], R26 ;  /* 0x005ec01a01007387 */ /* 0x008fe40000100a00 */
[----:B------:R0:W-:Y:S02]  /*45830*/  STL.64 [R1+0x5eb8], R24 ;  /* 0x005eb81801007387 */ /* 0x0001e40000100a00 */
[----:B0-----:R-:W2:Y:S01]  /*45840*/  LDL.LU R24, [R1+0x4b0] ;  /* 0x0004b00001187983 */ /* 0x001ea20000300800 */
[----:B------:R-:W2:Y:S02]  /*45850*/  LDL.LU R25, [R1+0x4b4] ;  /* 0x0004b40001197983 */ /* 0x000ea40000300800 */
[----:B------:R-:W2:Y:S02]  /*45860*/  LDL.LU R26, [R1+0x4b8] ;  /* 0x0004b800011a7983 */ /* 0x000ea40000300800 */
[----:B------:R-:W2:Y:S01]  /*45870*/  LDL.LU R27, [R1+0x4bc] ;  /* 0x0004bc00011b7983 */ /* 0x000ea20000300800 */
[C---:B----4-:R-:W-:Y:S08]  /*45880*/  HMMA.16816.F32 R20, R16.reuse, R8, R20 ;  /* 0x000000081014723c */ /* 0x050ff00000001814 */
[----:B--2---:R-:W-:Y:S01]  /*45890*/  HMMA.16816.F32 R24, R16, R12, R24 ;  /* 0x0000000c1018723c */ /* 0x004fe20000001818 */
[----:B------:R-:W-:Y:S11]  /*458a0*/  STL.64 [R1+0x5fd0], R12 ;  /* 0x005fd00c01007387 */ /* 0x000ff60000100a00 */
[----:B------:R-:W-:Y:S11]  /*458b0*/  @!UPT UIADD3 URZ, URZ, URZ, URZ ;  /* 0x0000003f3f3ff290 */ /* 0x000ff6000fffe03f */
[----:B------:R-:W-:Y:S01]  /*458c0*/  STL.64 [R1+0x4b0], R24 ;  /* 0x0004b01801007387 */ /* 0x000fe20000100a00 */
[----:B------:R-:W-:Y:S02]  /*458d0*/  STL.64 [R1+0x4b8], R26 ;  /* 0x0004b81a01007387 */ /* 0x000fe40000100a00 */
[----:B------:R-:W-:Y:S02]  /*458e0*/  STL [R1+0x5eb4], R8 ;  /* 0x005eb40801007387 */ /* 0x000fe40000100800 */
[----:B------:R-:W-:Y:S01]  /*458f0*/  STL [R1+0x5eb0], R9 ;  /* 0x005eb00901007387 */ /* 0x000fe20000100800 */
[----:B------:R-:W-:Y:S01]  /*45900*/  STL.64 [R1+0x4a0], R20 ;  /* 0x0004a01401007387 */ /* 0x000fe20000100a00 */
[----:B------:R-:W-:Y:S02]  /*45910*/  STL.64 [R1+0x4a8], R22 ;  /* 0x0004a81601007387 */ /* 0x000fe40000100a00 */
[----:B------:R-:W0:Y:S04]  /*45920*/  LDSM.16.MT88.4 R20, [R10+0x8100] ;  /* 0x008100000a14783b */ /* 0x000e280000004200 */
[----:B------:R-:W-:Y:S01]  /*45930*/  STL [R1+0x5fd8], R10 ;  /* 0x005fd80a01007387 */ /* 0x000fe20000100800 */
[----:B0-----:R-:W-:Y:S01]  /*45940*/  STL.64 [R1+0x5dd8], R22 ;  /* 0x005dd81601007387 */ /* 0x001fe20000100a00 */
[----:B------:R0:W-:Y:S03]  /*45950*/  STL.64 [R1+0x5dd0], R20 ;  /* 0x005dd01401007387 */ /* 0x0001e60000100a00 */
[----:B0-----:R-:W2:Y:S01]  /*45960*/  LDL.LU R20, [R1+0x440] ;  /* 0x0004400001147983 */ /* 0x001ea20000300800 */
[----:B------:R-:W2:Y:S02]  /*45970*/  LDL.LU R21, [R1+0x444] ;  /* 0x0004440001157983 */ /* 0x000ea40000300800 */
[----:B------:R-:W3:Y:S02]  /*45980*/  LDL.LU R22, [R1+0x448] ;  /* 0x0004480001167983 */ /* 0x000ee40000300800 */
[----:B------:R-:W3:Y:S02]  /*45990*/  LDL.LU R23, [R1+0x44c] ;  /* 0x00044c0001177983 */ /* 0x000ee40000300800 */
[----:B------:R-:W-:-:S02]  /*459a0*/  IMAD.MOV.U32 R24, RZ, RZ, R3 ;  /* 0x000000ffff187224 */ /* 0x000fc400078e0003 */
[----:B------:R-:W-:Y:S01]  /*459b0*/  IMAD.MOV.U32 R25, RZ, RZ, R11 ;  /* 0x000000ffff197224 */ /* 0x000fe200078e000b */
[----:B---3--:R-:W-:Y:S01]  /*459c0*/  STL.64 [R1+0x5ed0], R22 ;  /* 0x005ed01601007387 */ /* 0x008fe20000100a00 */
[----:B--2---:R-:W-:Y:S02]  /*459d0*/  STL.64 [R1+0x5ec8], R20 ;  /* 0x005ec81401007387 */ /* 0x004fe40000100a00 */
[----:B------:R-:W2:Y:S02]  /*459e0*/  LDL.LU R3, [R1+0x5ff4] ;  /* 0x005ff40001037983 */ /* 0x000ea40000300800 */
[----:B------:R-:W3:Y:S01]  /*459f0*/  LDL.LU R11, [R1+0x5ff0] ;  /* 0x005ff000010b7983 */ /* 0x000ee20000300800 */
[----:B------:R0:W-:Y:S02]  /*45a00*/  STL.64 [R1+0x5ed8], R24 ;  /* 0x005ed81801007387 */ /* 0x0001e40000100a00 */
[----:B0-----:R-:W-:Y:S02]  /*45a10*/  IMAD.MOV.U32 R24, RZ, RZ, R7 ;  /* 0x000000ffff187224 */ /* 0x001fe400078e0007 */
[----:B------:R-:W-:-:S05]  /*45a20*/  IMAD.MOV.U32 R25, RZ, RZ, R6 ;  /* 0x000000ffff197224 */ /* 0x000fca00078e0006 */
[----:B------:R0:W-:Y:S01]  /*45a30*/  STL.64 [R1+0x5ef0], R24 ;  /* 0x005ef01801007387 */ /* 0x0001e20000100a00 */
[----:B------:R-:W4:Y:S02]  /*45a40*/  LDL.LU R20, [R1+0x460] ;  /* 0x0004600001147983 */ /* 0x000f240000300800 */
[----:B------:R-:W4:Y:S02]  /*45a50*/  LDL.LU R21, [R1+0x464] ;  /* 0x0004640001157983 */ /* 0x000f240000300800 */
[----:B------:R-:W2:Y:S01]  /*45a60*/  LDL.LU R22, [R1+0x468] ;  /* 0x0004680001167983 */ /* 0x000ea20000300800 */
[----:B------:R-:W2:Y:S01]  /*45a70*/  LDL.LU R23, [R1+0x46c] ;  /* 0x00046c0001177983 */ /* 0x000ea20000300800 */
[----:B0-----:R-:W-:Y:S02]  /*45a80*/  IMAD.MOV.U32 R24, RZ, RZ, R5 ;  /* 0x000000ffff187224 */ /* 0x001fe400078e0005 */
[----:B------:R-:W-:Y:S02]  /*45a90*/  IMAD.MOV.U32 R25, RZ, RZ, R4 ;  /* 0x000000ffff197224 */ /* 0x000fe400078e0004 */
[----:B------:R-:W-:-:S02]  /*45aa0*/  IMAD.MOV.U32 R4, RZ, RZ, R0 ;  /* 0x000000ffff047224 */ /* 0x000fc400078e0000 */
[----:B------:R-:W-:Y:S01]  /*45ab0*/  IMAD.MOV.U32 R5, RZ, RZ, R2 ;  /* 0x000000ffff057224 */ /* 0x000fe200078e0002 */
[----:B------:R0:W-:Y:S01]  /*45ac0*/  STL.64 [R1+0x5f18], R24 ;  /* 0x005f181801007387 */ /* 0x0001e20000100a00 */
[----:B------:R-:W2:Y:S02]  /*45ad0*/  LDL.LU R0, [R1+0x5fec] ;  /* 0x005fec0001007983 */ /* 0x000ea40000300800 */
[----:B------:R-:W2:Y:S02]  /*45ae0*/  LDL.LU R2, [R1+0x5fe8] ;  /* 0x005fe80001027983 */ /* 0x000ea40000300800 */
[----:B------:R-:W-:Y:S01]  /*45af0*/  STL.64 [R1+0x5f20], R4 ;  /* 0x005f200401007387 */ /* 0x000fe20000100a00 */
        /* <DEDUP_REMOVED lines=11> */
[----:B------:R0:W-:Y:S02]  /*45bb0*/  STL.64 [R1+0x5f38], R24 ;  /* 0x005f381801007387 */ /* 0x0001e40000100a00 */
[----:B0-----:R-:W-:-:S02]  /*45bc0*/  IMAD.MOV.U32 R24, RZ, RZ, R29 ;  /* 0x000000ffff187224 */ /* 0x001fc400078e001d */
[----:B------:R-:W-:-:S05]  /*45bd0*/  IMAD.MOV.U32 R25, RZ, RZ, R28 ;  /* 0x000000ffff197224 */ /* 0x000fca00078e001c */
[----:B------:R0:W-:Y:S04]  /*45be0*/  STL.64 [R1+0x5f50], R24 ;  /* 0x005f501801007387 */ /* 0x0001e80000100a00 */
[----:B0-----:R-:W2:Y:S04]  /*45bf0*/  LDL.64 R24, [R1+0x100] ;  /* 0x0001000001187983 */ /* 0x001ea80000100a00 */
[----:B--2---:R-:W-:Y:S01]  /*45c00*/  STL.64 [R1+0x5f68], R24 ;  /* 0x005f681801007387 */ /* 0x004fe20000100a00 */
[----:B------:R-:W2:Y:S03]  /*45c10*/  LDL.64 R4, [R1+0xe0] ;  /* 0x0000e00001047983 */ /* 0x000ea60000100a00 */
[----:B--2---:R0:W-:Y:S04]  /*45c20*/  STL.64 [R1+0x5f48], R4 ;  /* 0x005f480401007387 */ /* 0x0041e80000100a00 */
[----:B0-----:R-:W2:Y:S01]  /*45c30*/  LDL.LU R4, [R1+0x7b0] ;  /* 0x0007b00001047983 */ /* 0x001ea20000300800 */
[----:B------:R-:W2:Y:S02]  /*45c40*/  LDL.LU R5, [R1+0x7b4] ;  /* 0x0007b40001057983 */ /* 0x000ea40000300800 */
[----:B------:R-:W2:Y:S02]  /*45c50*/  LDL.LU R6, [R1+0x7b8] ;  /* 0x0007b80001067983 */ /* 0x000ea40000300800 */
[----:B------:R-:W2:Y:S01]  /*45c60*/  LDL.LU R7, [R1+0x7bc] ;  /* 0x0007bc0001077983 */ /* 0x000ea20000300800 */
[----:B------:R-:W2:Y:S04]  /*45c70*/  LDL.64 R24, [R1+0x110] ;  /* 0x0001100001187983 */ /* 0x000ea80000100a00 */
[----:B--2---:R-:W-:Y:S01]  /*45c80*/  STL.64 [R1+0x5f80], R24 ;  /* 0x005f801801007387 */ /* 0x004fe20000100a00 */
[----:B------:R-:W-:Y:S02]  /*45c90*/  STL.64 [R1+0x5f60], R6 ;  /* 0x005f600601007387 */ /* 0x000fe40000100a00 */
[----:B------:R0:W-:Y:S02]  /*45ca0*/  STL.64 [R1+0x5f58], R4 ;  /* 0x005f580401007387 */ /* 0x0001e40000100a00 */
[----:B0-----:R-:W2:Y:S01]  /*45cb0*/  LDL.LU R4, [R1+0x7c0] ;  /* 0x0007c00001047983 */ /* 0x001ea20000300800 */
[----:B------:R-:W2:Y:S02]  /*45cc0*/  LDL.LU R5, [R1+0x7c4] ;  /* 0x0007c40001057983 */ /* 0x000ea40000300800 */
[----:B------:R-:W2:Y:S02]  /*45cd0*/  LDL.LU R6, [R1+0x7c8] ;  /* 0x0007c80001067983 */ /* 0x000ea40000300800 */
[----:B------:R-:W2:Y:S02]  /*45ce0*/  LDL.LU R7, [R1+0x7cc] ;  /* 0x0007cc0001077983 */ /* 0x000ea40000300800 */
[----:B------:R-:W-:-:S02]  /*45cf0*/  IMAD.MOV.U32 R24, RZ, RZ, R15 ;  /* 0x000000ffff187224 */ /* 0x000fc400078e000f */
[----:B------:R-:W-:-:S05]  /*45d00*/  IMAD.MOV.U32 R25, RZ, RZ, R14 ;  /* 0x000000ffff197224 */ /* 0x000fca00078e000e */
[----:B------:R3:W-:Y:S02]  /*45d10*/  STL.64 [R1+0x5f98], R24 ;  /* 0x005f981801007387 */ /* 0x0007e40000100a00 */
[----:B---3--:R-:W-:Y:S02]  /*45d20*/  IMAD.MOV.U32 R24, RZ, RZ, R11 ;  /* 0x000000ffff187224 */ /* 0x008fe400078e000b */
[----:B------:R-:W-:-:S05]  /*45d30*/  IMAD.MOV.U32 R25, RZ, RZ, R3 ;  /* 0x000000ffff197224 */ /* 0x000fca00078e0003 */
[----:B------:R-:W-:Y:S04]  /*45d40*/  STL.64 [R1+0x5fb0], R24 ;  /* 0x005fb01801007387 */ /* 0x000fe80000100a00 */
[----:B--2---:R-:W-:Y:S01]  /*45d50*/  STL.64 [R1+0x5f78], R6 ;  /* 0x005f780601007387 */ /* 0x004fe20000100a00 */
[----:B------:R0:W-:Y:S03]  /*45d60*/  STL.64 [R1+0x5f70], R4 ;  /* 0x005f700401007387 */ /* 0x0001e60000100a00 */
[----:B0-----:R-:W2:Y:S01]  /*45d70*/  LDL.LU R4, [R1+0x7d0] ;  /* 0x0007d00001047983 */ /* 0x001ea20000300800 */
[----:B------:R-:W2:Y:S02]  /*45d80*/  LDL.LU R5, [R1+0x7d4] ;  /* 0x0007d40001057983 */ /* 0x000ea40000300800 */
[----:B------:R-:W3:Y:S02]  /*45d90*/  LDL.LU R6, [R1+0x7d8] ;  /* 0x0007d80001067983 */ /* 0x000ee40000300800 */
[----:B------:R-:W3:Y:S01]  /*45da0*/  LDL.LU R7, [R1+0x7dc] ;  /* 0x0007dc0001077983 */ /* 0x000ee20000300800 */
[----:B------:R-:W2:Y:S01]  /*45db0*/  LDL.64 R12, [R1+0x150] ;  /* 0x00015000010c7983 */ /* 0x000ea20000100a00 */
[----:B------:R-:W-:-:S02]  /*45dc0*/  IMAD.MOV.U32 R24, RZ, RZ, R2 ;  /* 0x000000ffff187224 */ /* 0x000fc400078e0002 */
[----:B------:R-:W-:Y:S01]  /*45dd0*/  IMAD.MOV.U32 R25, RZ, RZ, R0 ;  /* 0x000000ffff197224 */ /* 0x000fe200078e0000 */
[----:B--2---:R-:W-:Y:S04]  /*45de0*/  STL.64 [R1+0x5fe0], R12 ;  /* 0x005fe00c01007387 */ /* 0x004fe80000100a00 */
[----:B------:R0:W-:Y:S02]  /*45df0*/  STL.64 [R1+0x5fc8], R24 ;  /* 0x005fc81801007387 */ /* 0x0001e40000100a00 */
        /* <DEDUP_REMOVED lines=8> */
[----:B------:R-:W2:Y:S01]  /*45e80*/  LDL.64 R8, [R1+0x30] ;  /* 0x0000300001087983 */ /* 0x000ea20000100a00 */
        /* <DEDUP_REMOVED lines=19> */
[----:B------:R-:W-:Y:S01]  /*45fc0*/  STL.64 [R1+0x5ee8], R22 ;  /* 0x005ee81601007387 */ /* 0x000fe20000100a00 */
[----:B----4-:R0:W-:Y:S03]  /*45fd0*/  STL.64 [R1+0x5ee0], R20 ;  /* 0x005ee01401007387 */ /* 0x0101e60000100a00 */
[----:B0-----:R-:W3:Y:S01]  /*45fe0*/  LDL.LU R20, [R1+0x470] ;  /* 0x0004700001147983 */ /* 0x001ee20000300800 */
[----:B------:R-:W3:Y:S02]  /*45ff0*/  LDL.LU R21, [R1+0x474] ;  /* 0x0004740001157983 */ /* 0x000ee40000300800 */
[----:B------:R-:W4:Y:S02]  /*46000*/  LDL.LU R22, [R1+0x478] ;  /* 0x0004780001167983 */ /* 0x000f240000300800 */
[----:B------:R-:W4:Y:S02]  /*46010*/  LDL.LU R23, [R1+0x47c] ;  /* 0x00047c0001177983 */ /* 0x000f240000300800 */
[----:B----4-:R-:W-:Y:S01]  /*46020*/  STL.64 [R1+0x5f00], R22 ;  /* 0x005f001601007387 */ /* 0x010fe20000100a00 */
[----:B---3--:R0:W-:Y:S03]  /*46030*/  STL.64 [R1+0x5ef8], R20 ;  /* 0x005ef81401007387 */ /* 0x0081e60000100a00 */
[----:B0-----:R-:W3:Y:S01]  /*46040*/  LDL.LU R20, [R1+0x480] ;  /* 0x0004800001147983 */ /* 0x001ee20000300800 */
[----:B------:R-:W3:Y:S02]  /*46050*/  LDL.LU R21, [R1+0x484] ;  /* 0x0004840001157983 */ /* 0x000ee40000300800 */
[----:B------:R-:W3:Y:S02]  /*46060*/  LDL.LU R22, [R1+0x488] ;  /* 0x0004880001167983 */ /* 0x000ee40000300800 */
[----:B------:R-:W3:Y:S01]  /*46070*/  LDL.LU R23, [R1+0x48c] ;  /* 0x00048c0001177983 */ /* 0x000ee20000300800 */
[----:B------:R0:W-:Y:S01]  /*46080*/  STL.64 [R1+0x830], R12 ;  /* 0x0008300c01007387 */ /* 0x0001e20000100a00 */
[----:B------:R-:W-:Y:S03]  /*46090*/  STL.64 [R1+0x838], R14 ;  /* 0x0008380e01007387 */ /* 0x000fe60000100a00 */
[----:B0-----:R-:W4:Y:S01]  /*460a0*/  LDL.LU.64 R12, [R1+0x5fe0] ;  /* 0x005fe000010c7983 */ /* 0x001f220000300a00 */
[----:B------:R-:W2:Y:S01]  /*460b0*/  LDL.LU R10, [R1+0x5fd8] ;  /* 0x005fd800010a7983 */ /* 0x000ea20000300800 */
[----:B----4-:R-:W-:Y:S01]  /*460c0*/  HMMA.16816.F32 R24, R16, R12, R24 ;  /* 0x0000000c1018723c */ /* 0x010fe20000001818 */
[----:B------:R-:W-:-:S02]  /*460d0*/  IMAD.MOV.U32 R11, RZ, RZ, R12 ;  /* 0x000000ffff0b7224 */ /* 0x000fc400078e000c */
[----:B------:R-:W-:Y:S02]  /*460e0*/  IMAD.MOV.U32 R3, RZ, RZ, R13 ;  /* 0x000000ffff037224 */ /* 0x000fe400078e000d */
[----:B------:R-:W4:Y:S11]  /*460f0*/  LDL.LU.64 R12, [R1+0x5fd0] ;  /* 0x005fd000010c7983 */ /* 0x000f360000300a00 */
[----:B------:R-:W-:Y:S07]  /*46100*/  @!UPT UIADD3 URZ, URZ, URZ, URZ ;  /* 0x0000003f3f3ff290 */ /* 0x000fee000fffe03f */
[----:B------:R0:W-:Y:S04]  /*46110*/  STL.64 [R1+0x820], R24 ;  /* 0x0008201801007387 */ /* 0x0001e80000100a00 */
[----:B0-----:R-:W2:Y:S01]  /*46120*/  LDL.LU.64 R24, [R1+0x5fc8] ;  /* 0x005fc80001187983 */ /* 0x001ea20000300a00 */
[----:B------:R-:W-:Y:S02]  /*46130*/  IMAD.MOV.U32 R14, RZ, RZ, R26 ;  /* 0x000000ffff0e7224 */ /* 0x000fe400078e001a */
[----:B------:R-:W-:-:S05]  /*46140*/  IMAD.MOV.U32 R15, RZ, RZ, R27 ;  /* 0x000000ffff0f7224 */ /* 0x000fca00078e001b */
        /* <DEDUP_REMOVED lines=21> */
[----:B------:R-:W-:Y:S03]  /*462a0*/  STL.64 [R1+0x7f8], R26 ;  /* 0x0007f81a01007387 */ /* 0x000fe60000100a00 */
        /* <DEDUP_REMOVED lines=20> */
[----:B------:R-:W2:Y:S11]  /*463f0*/  LDL.LU.64 R4, [R1+0x5f48] ;  /* 0x005f480001047983 */ /* 0x000eb60000300a00 */
[----:B------:R-:W-:Y:S11]  /*46400*/  @!UPT UIADD3 URZ, URZ, URZ, URZ ;  /* 0x0000003f3f3ff290 */ /* 0x000ff6000fffe03f */
[----:B------:R-:W-:Y:S01]  /*46410*/  STL.64 [R1+0x7c0], R24 ;  /* 0x0007c01801007387 */ /* 0x000fe20000100a00 */
[----:B------:R0:W-:Y:S03]  /*46420*/  STL.64 [R1+0x7c8], R26 ;  /* 0x0007c81a01007387 */ /* 0x0001e60000100a00 */
[----:B0-----:R-:W3:Y:S01]  /*46430*/  LDL.LU.64 R26, [R1+0x5f40] ;  /* 0x005f4000011a7983 */ /* 0x001ee20000300a00 */
[----:B------:R-:W3:Y:S02]  /*46440*/  LDL.LU.64 R24, [R1+0x5f38] ;  /* 0x005f380001187983 */ /* 0x000ee40000300a00 */
[----:B------:R-:W-:Y:S02]  /*46450*/  IMAD.MOV.U32 R2, RZ, RZ, R8 ;  /* 0x000000ffff027224 */ /* 0x000fe400078e0008 */
[----:B------:R-:W-:Y:S02]  /*46460*/  IMAD.MOV.U32 R0, RZ, RZ, R9 ;  /* 0x000000ffff007224 */ /* 0x000fe400078e0009 */
[----:B--2---:R-:W-:-:S02]  /*46470*/  IMAD.MOV.U32 R8, RZ, RZ, R4 ;  /* 0x000000ffff087224 */ /* 0x004fc400078e0004 */
[----:B------:R-:W-:Y:S01]  /*46480*/  IMAD.MOV.U32 R9, RZ, RZ, R5 ;  /* 0x000000ffff097224 */ /* 0x000fe200078e0005 */
[C---:B---3--:R-:W-:Y:S11]  /*46490*/  HMMA.16816.F32 R24, R16.reuse, R4, R24 ;  /* 0x000000041018723c */ /* 0x048ff60000001818 */
[----:B------:R-:W-:Y:S11]  /*464a0*/  @!UPT UIADD3 URZ, URZ, URZ, URZ ;  /* 0x0000003f3f3ff290 */ /* 0x000ff6000fffe03f */
[----:B------:R-:W-:Y:S01]  /*464b0*/  @!UPT UIADD3 URZ, URZ, URZ, URZ ;  /* 0x0000003f3f3ff290 */ /* 0x000fe2000fffe03f */
[----:B------:R-:W-:Y:S01]  /*464c0*/  STL.64 [R1+0x7b0], R24 ;  /* 0x0007b01801007387 */ /* 0x000fe20000100a00 */
[----:B------:R0:W-:Y:S03]  /*464d0*/  STL.64 [R1+0x7b8], R26 ;  /* 0x0007b81a01007387 */ /* 0x0001e60000100a00 */
[----:B0-----:R-:W2:Y:S01]  /*464e0*/  LDL.LU.64 R26, [R1+0x5f30] ;  /* 0x005f3000011a7983 */ /* 0x001ea20000300a00 */
[----:B------:R-:W2:Y:S02]  /*464f0*/  LDL.LU.64 R24, [R1+0x5f28] ;  /* 0x005f280001187983 */ /* 0x000ea40000300a00 */
[----:B------:R-:W2:Y:S02]  /*46500*/  LDL.LU.64 R4, [R1+0x5f20] ;  /* 0x005f200001047983 */ /* 0x000ea40000300a00 */
[----:B--2---:R-:W-:Y:S01]  /*46510*/  HMMA.16816.F32 R16, R16, R4, R24 ;  /* 0x000000041010723c */ /* 0x004fe20000001818 */
[----:B------:R-:W2:Y:S01]  /*46520*/  LDL.LU.64 R24, [R1+0x5f18] ;  /* 0x005f180001187983 */ /* 0x000ea20000300a00 */
[----:B------:R-:W2:Y:S02]  /*46530*/  LDL.LU.64 R6, [R1+0x5f10] ;  /* 0x005f100001067983 */ /* 0x000ea40000300a00 */
[----:B------:R-:W2:Y:S11]  /*46540*/  LDL.LU.64 R4, [R1+0x5f08] ;  /* 0x005f080001047983 */ /* 0x000eb60000300a00 */
[----:B------:R-:W-:Y:S08]  /*46550*/  @!UPT UIADD3 URZ, URZ, URZ, URZ ;  /* 0x0000003f3f3ff290 */ /* 0x000ff0000fffe03f */
[----:B------:R0:W-:Y:S01]  /*46560*/  STL.64 [R1+0x490], R16 ;  /* 0x0004901001007387 */ /* 0x0001e20000100a00 */
[----:B------:R1:W-:Y:S03]  /*46570*/  STL.64 [R1+0x498], R18 ;  /* 0x0004981201007387 */ /* 0x0003e60000100a00 */
[----:B0-----:R-:W3:Y:S01]  /*46580*/  LDL.LU R16, [R1+0x450] ;  /* 0x0004500001107983 */ /* 0x001ee20000300800 */
[----:B------:R-:W3:Y:S02]  /*46590*/  LDL.LU R17, [R1+0x454] ;  /* 0x0004540001117983 */ /* 0x000ee40000300800 */
[----:B-1----:R-:W3:Y:S02]  /*465a0*/  LDL.LU R18, [R1+0x458] ;  /* 0x0004580001127983 */ /* 0x002ee40000300800 */
[----:B------:R-:W3:Y:S01]  /*465b0*/  LDL.LU R19, [R1+0x45c] ;  /* 0x00045c0001137983 */ /* 0x000ee20000300800 */
        /* <DEDUP_REMOVED lines=15> */
[----:B------:R-:W4:Y:S01]  /*466b0*/  LDL.LU.64 R22, [R1+0x5ed0] ;  /* 0x005ed00001167983 */ /* 0x000f220000300a00 */
[----:B------:R-:W4:Y:S11]  /*466c0*/  LDL.LU.64 R20, [R1+0x5ec8] ;  /* 0x005ec80001147983 */ /* 0x000f360000300a00 */
[----:B------:R-:W-:Y:S09]  /*466d0*/  @!UPT UIADD3 URZ, URZ, URZ, URZ ;  /* 0x0000003f3f3ff290 */ /* 0x000ff2000fffe03f */
[----:B------:R-:W-:Y:S01]  /*466e0*/  STL.64 [R1+0x460], R24 ;  /* 0x0004601801007387 */ /* 0x000fe20000100a00 */
[----:B------:R0:W-:Y:S03]  /*466f0*/  STL.64 [R1+0x468], R26 ;  /* 0x0004681a01007387 */ /* 0x0001e60000100a00 */
[----:B0-----:R-:W2:Y:S01]  /*46700*/  LDL.LU.64 R26, [R1+0x5ec0] ;  /* 0x005ec000011a7983 */ /* 0x001ea20000300a00 */
[----:B------:R-:W3:Y:S02]  /*46710*/  LDL.LU.64 R24, [R1+0x5eb8] ;  /* 0x005eb80001187983 */ /* 0x000ee40000300a00 */
[C---:B---3--:R-:W-:Y:S01]  /*46720*/  HMMA.16816.F32 R16, R4.reuse, R24, R16 ;  /* 0x000000180410723c */ /* 0x048fe20000001810 */
[----:B--2---:R-:W-:Y:S01]  /*46730*/  STL.64 [R1+0x5db8], R26 ;  /* 0x005db81a01007387 */ /* 0x004fe20000100a00 */
[----:B------:R-:W-:Y:S11]  /*46740*/  STL.64 [R1+0x5db0], R24 ;  /* 0x005db01801007387 */ /* 0x000ff60000100a00 */
[----:B------:R-:W-:Y:S10]  /*46750*/  @!UPT UIADD3 URZ, URZ, URZ, URZ ;  /* 0x0000003f3f3ff290 */ /* 0x000ff4000fffe03f */
[----:B------:R-:W-:Y:S01]  /*46760*/  STL.64 [R1+0x450], R16 ;  /* 0x0004501001007387 */ /* 0x000fe20000100a00 */
[----:B------:R4:W-:Y:S02]  /*46770*/  STL.64 [R1+0x458], R18 ;  /* 0x0004581201007387 */ /* 0x0009e40000100a00 */
[----:B----4-:R-:W-:Y:S01]  /*46780*/  HMMA.16816.F32 R16, R4, R12, R20 ;  /* 0x0000000c0410723c */ /* 0x010fe20000001814 */
[----:B------:R-:W2:Y:S11]  /*46790*/  LDL.LU R20, [R1+0x420] ;  /* 0x0004200001147983 */ /* 0x000eb60000300800 */
[----:B------:R-:W-:Y:S11]  /*467a0*/  @!UPT UIADD3 URZ, URZ, URZ, URZ ;  /* 0x0000003f3f3ff290 */ /* 0x000ff6000fffe03f */
[----:B------:R-:W-:Y:S01]  /*467b0*/  STL.64 [R1+0x440], R16 ;  /* 0x0004401001007387 */ /* 0x000fe20000100a00 */
[----:B------:R-:W-:Y:S02]  /*467c0*/  STL.64 [R1+0x448], R18 ;  /* 0x0004481201007387 */ /* 0x000fe40000100a00 */
[----:B------:R-:W2:Y:S02]  /*467d0*/  LDL.LU R21, [R1+0x424] ;  /* 0x0004240001157983 */ /* 0x000ea40000300800 */
[----:B------:R-:W3:Y:S01]  /*467e0*/  LDL.LU R22, [R1+0x428] ;  /* 0x0004280001167983 */ /* 0x000ee20000300800 */
[----:B------:R-:W3:Y:S04]  /*467f0*/  LDL.LU R23, [R1+0x42c] ;  /* 0x00042c0001177983 */ /* 0x000ee80000300800 */
[----:B---3--:R-:W-:Y:S01]  /*46800*/  STL.64 [R1+0x5de8], R22 ;  /* 0x005de81601007387 */ /* 0x008fe20000100a00 */
[----:B--2---:R0:W-:Y:S02]  /*46810*/  STL.64 [R1+0x5de0], R20 ;  /* 0x005de01401007387 */ /* 0x0041e40000100a00 */
[----:B0-----:R-:W-:-:S02]  /*46820*/  IMAD.MOV.U32 R20, RZ, RZ, R8 ;  /* 0x000000ffff147224 */ /* 0x001fc400078e0008 */
[----:B------:R-:W-:Y:S01]  /*46830*/  IMAD.MOV.U32 R21, RZ, RZ, R9 ;  /* 0x000000ffff157224 */ /* 0x000fe200078e0009 */
[----:B------:R-:W2:Y:S01]  /*46840*/  LDL.LU R8, [R1+0x5eb4] ;  /* 0x005eb40001087983 */ /* 0x000ea20000300800 */
[----:B------:R-:W2:Y:S03]  /*46850*/  LDL.LU R9, [R1+0x5eb0] ;  /* 0x005eb00001097983 */ /* 0x000ea60000300800 */
[----:B------:R-:W-:Y:S01]  /*46860*/  STL.64 [R1+0x5e00], R20 ;  /* 0x005e001401007387 */ /* 0x000fe20000100a00 */
[----:B------:R-:W3:Y:S03]  /*46870*/  LDL.64 R24, [R1+0x10] ;  /* 0x0000100001187983 */ /* 0x000ee60000100a00 */
[----:B---3--:R0:W-:Y:S04]  /*46880*/  STL.64 [R1+0x5dc8], R24 ;  /* 0x005dc81801007387 */ /* 0x0081e80000100a00 */
[----:B0-----:R-:W3:Y:S01]  /*46890*/  LDL.LU R24, [R1+0x410] ;  /* 0x0004100001187983 */ /* 0x001ee20000300800 */
[----:B------:R-:W3:Y:S02]  /*468a0*/  LDL.LU R25, [R1+0x414] ;  /* 0x0004140001197983 */ /* 0x000ee40000300800 */
[----:B------:R-:W4:Y:S02]  /*468b0*/  LDL.LU R26, [R1+0x418] ;  /* 0x00041800011a7983 */ /* 0x000f240000300800 */
[----:B------:R-:W4:Y:S01]  /*468c0*/  LDL.LU R27, [R1+0x41c] ;  /* 0x00041c00011b7983 */ /* 0x000f220000300800 */
[----:B------:R-:W2:Y:S04]  /*468d0*/  LDL.64 R20, [R1+0xf0] ;  /* 0x0000f00001147983 */ /* 0x000ea80000100a00 */
[----:B--2---:R-:W-:Y:S01]  /*468e0*/  STL.64 [R1+0x5e18], R20 ;  /* 0x005e181401007387 */ /* 0x004fe20000100a00 */
[----:B----4-:R-:W-:Y:S02]  /*468f0*/  STL.64 [R1+0x5df8], R26 ;  /* 0x005df81a01007387 */ /* 0x010fe40000100a00 */
[----:B---3--:R0:W-:Y:S02]  /*46900*/  STL.64 [R1+0x5df0], R24 ;  /* 0x005df01801007387 */ /* 0x0081e40000100a00 */
        /* <DEDUP_REMOVED lines=16> */
[----:B------:R-:W4:Y:S04]  /*46a10*/  LDL.64 R20, [R1+0x120] ;  /* 0x0001200001147983 */ /* 0x000f280000100a00 */
[----:B----4-:R0:W-:Y:S04]  /*46a20*/  STL.64 [R1+0x5e60], R20 ;  /* 0x005e601401007387 */ /* 0x0101e80000100a00 */
[----:B0-----:R-:W4:Y:S04]  /*46a30*/  LDL.64 R20, [R1+0x130] ;  /* 0x0001300001147983 */ /* 0x001f280000100a00 */
[----:B----4-:R-:W-:Y:S01]  /*46a40*/  STL.64 [R1+0x5e78], R20 ;  /* 0x005e781401007387 */ /* 0x010fe20000100a00 */
[----:B---3--:R-:W-:Y:S02]  /*46a50*/  STL.64 [R1+0x5e28], R26 ;  /* 0x005e281a01007387 */ /* 0x008fe40000100a00 */
[----:B--2---:R0:W-:Y:S02]  /*46a60*/  STL.64 [R1+0x5e20], R24 ;  /* 0x005e201801007387 */ /* 0x0041e40000100a00 */
[----:B0-----:R-:W2:Y:S01]  /*46a70*/  LDL.LU R24, [R1+0x730] ;  /* 0x0007300001187983 */ /* 0x001ea20000300800 */
[----:B------:R-:W2:Y:S02]  /*46a80*/  LDL.LU R25, [R1+0x734] ;  /* 0x0007340001197983 */ /* 0x000ea40000300800 */
[----:B------:R-:W3:Y:S02]  /*46a90*/  LDL.LU R26, [R1+0x738] ;  /* 0x00073800011a7983 */ /* 0x000ee40000300800 */
[----:B------:R-:W3:Y:S01]  /*46aa0*/  LDL.LU R27, [R1+0x73c] ;  /* 0x00073c00011b7983 */ /* 0x000ee20000300800 */
[----:B------:R-:W4:Y:S04]  /*46ab0*/  LDL.64 R20, [R1+0x140] ;  /* 0x0001400001147983 */ /* 0x000f280000100a00 */
[----:B----4-:R0:W-:Y:S02]  /*46ac0*/  STL.64 [R1+0x5e80], R20 ;  /* 0x005e801401007387 */ /* 0x0101e40000100a00 */
[----:B0-----:R-:W-:-:S02]  /*46ad0*/  IMAD.MOV.U32 R20, RZ, RZ, R11 ;  /* 0x000000ffff147224 */ /* 0x001fc400078e000b */
[----:B------:R-:W-:-:S05]  /*46ae0*/  IMAD.MOV.U32 R21, RZ, RZ, R3 ;  /* 0x000000ffff157224 */ /* 0x000fca00078e0003 */
[----:B------:R-:W-:Y:S01]  /*46af0*/  STL.64 [R1+0x5e98], R20 ;  /* 0x005e981401007387 */ /* 0x000fe20000100a00 */
[----:B---3--:R-:W-:Y:S02]  /*46b00*/  STL.64 [R1+0x5e40], R26 ;  /* 0x005e401a01007387 */ /* 0x008fe40000100a00 */
[----:B--2---:R0:W-:Y:S02]  /*46b10*/  STL.64 [R1+0x5e38], R24 ;  /* 0x005e381801007387 */ /* 0x0041e40000100a00 */
[----:B0-----:R-:W2:Y:S01]  /*46b20*/  LDL.LU R24, [R1+0x740] ;  /* 0x0007400001187983 */ /* 0x001ea20000300800 */
[----:B------:R-:W2:Y:S02]  /*46b30*/  LDL.LU R25, [R1+0x744] ;  /* 0x0007440001197983 */ /* 0x000ea40000300800 */
[----:B------:R-:W3:Y:S02]  /*46b40*/  LDL.LU R26, [R1+0x748] ;  /* 0x00074800011a7983 */ /* 0x000ee40000300800 */
[----:B------:R-:W3:Y:S01]  /*46b50*/  LDL.LU R27, [R1+0x74c] ;  /* 0x00074c00011b7983 */ /* 0x000ee20000300800 */
[----:B------:R-:W4:Y:S01]  /*46b60*/  LDL.LU R16, [R1+0x430] ;  /* 0x0004300001107983 */ /* 0x000f220000300800 */
        /* <DEDUP_REMOVED lines=22> */
[----:B------:R-:W-:Y:S01]  /*46cd0*/  IMAD.MOV.U32 R20, RZ, RZ, R2 ;  /* 0x000000ffff147224 */ /* 0x000fe200078e0002 */
[----:B---3--:R-:W-:Y:S01]  /*46ce0*/  STL.64 [R1+0x5ea8], R26 ;  /* 0x005ea81a01007387 */ /* 0x008fe20000100a00 */
[----:B--2---:R0:W-:Y:S03]  /*46cf0*/  STL.64 [R1+0x5ea0], R24 ;  /* 0x005ea01801007387 */ /* 0x0041e60000100a00 */
[----:B0-----:R-:W2:Y:S01]  /*46d00*/  LDL.LU R24, [R1+0x790] ;  /* 0x0007900001187983 */ /* 0x001ea20000300800 */
[----:B------:R-:W2:Y:S02]  /*46d10*/  LDL.LU R25, [R1+0x794] ;  /* 0x0007940001197983 */ /* 0x000ea40000300800 */
[----:B------:R-:W2:Y:S02]  /*46d20*/  LDL.LU R26, [R1+0x798] ;  /* 0x00079800011a7983 */ /* 0x000ea40000300800 */
[----:B------:R-:W2:Y:S01]  /*46d30*/  LDL.LU R27, [R1+0x79c] ;  /* 0x00079c00011b7983 */ /* 0x000ea20000300800 */
[----:B------:R0:W-:Y:S04]  /*46d40*/  STL.64 [R1+0x5dc0], R12 ;  /* 0x005dc00c01007387 */ /* 0x0001e80000100a00 */
[----:B0-----:R-:W3:Y:S01]  /*46d50*/  LDL.LU R12, [R1+0x400] ;  /* 0x00040000010c7983 */ /* 0x001ee20000300800 */
[----:B------:R-:W3:Y:S02]  /*46d60*/  LDL.LU R13, [R1+0x404] ;  /* 0x00040400010d7983 */ /* 0x000ee40000300800 */
[----:B------:R-:W3:Y:S02]  /*46d70*/  LDL.LU R14, [R1+0x408] ;  /* 0x00040800010e7983 */ /* 0x000ee40000300800 */
[----:B------:R-:W3:Y:S02]  /*46d80*/  LDL.LU R15, [R1+0x40c] ;  /* 0x00040c00010f7983 */ /* 0x000ee40000300800 */
[----:B------:R-:W-:Y:S01]  /*46d90*/  STL.64 [R1+0x430], R16 ;  /* 0x0004301001007387 */ /* 0x000fe20000100a00 */
[----:B------:R-:W-:Y:S02]  /*46da0*/  STL.64 [R1+0x438], R18 ;  /* 0x0004381201007387 */ /* 0x000fe40000100a00 */
[----:B------:R-:W0:Y:S04]  /*46db0*/  LDSM.16.MT88.4 R16, [R10+0x8180] ;  /* 0x008180000a10783b */ /* 0x000e280000004200 */
[----:B------:R-:W-:Y:S01]  /*46dc0*/  IMAD.MOV.U32 R21, RZ, RZ, R0 ;  /* 0x000000ffff157224 */ /* 0x000fe200078e0000 */
[----:B------:R-:W-:Y:S01]  /*46dd0*/  STL [R1+0x5d98], R10 ;  /* 0x005d980a01007387 */ /* 0x000fe20000100800 */
[----:B------:R1:W-:Y:S03]  /*46de0*/  STL.64 [R1+0x5d90], R8 ;  /* 0x005d900801007387 */ /* 0x0003e60000100a00 */
[----:B-1----:R-:W4:Y:S01]  /*46df0*/  LDL.LU R8, [R1+0x770] ;  /* 0x0007700001087983 */ /* 0x002f220000300800 */
[----:B------:R-:W4:Y:S02]  /*46e00*/  LDL.LU R9, [R1+0x774] ;  /* 0x0007740001097983 */ /* 0x000f240000300800 */
[----:B------:R-:W4:Y:S02]  /*46e10*/  LDL.LU R10, [R1+0x778] ;  /* 0x00077800010a7983 */ /* 0x000f240000300800 */
[----:B------:R-:W4:Y:S01]  /*46e20*/  LDL.LU R11, [R1+0x77c] ;  /* 0x00077c00010b7983 */ /* 0x000f220000300800 */
[----:B0-----:R-:W-:Y:S01]  /*46e30*/  STL.64 [R1+0x5cd0], R18 ;  /* 0x005cd01201007387 */ /* 0x001fe20000100a00 */
[----:B------:R0:W-:Y:S03]  /*46e40*/  STL.64 [R1+0x5cc8], R16 ;  /* 0x005cc81001007387 */ /* 0x0001e60000100a00 */
[----:B0-----:R-:W3:Y:S01]  /*46e50*/  LDL.64 R16, [R1+0xd0] ;  /* 0x0000d00001107983 */ /* 0x001ee20000100a00 */
        /* <DEDUP_REMOVED lines=13> */
[----:B0-----:R-:W4:Y:S02]  /*46f30*/  LDL.LU.64 R20, [R1+0x5e80] ;  /* 0x005e800001147983 */ /* 0x001f240000300a00 */
[C---:B----4-:R-:W-:Y:S01]  /*46f40*/  HMMA.16816.F32 R8, R4.reuse, R20, R8 ;  /* 0x000000140408723c */ /* 0x050fe20000001808 */
[----:B------:R-:W-:Y:S11]  /*46f50*/  IMAD.MOV.U32 R3, RZ, RZ, R21 ;  /* 0x000000ffff037224 */ /* 0x000ff600078e0015 */
[----:B------:R-:W-:Y:S11]  /*46f60*/  @!UPT UIADD3 URZ, URZ, URZ, URZ ;  /* 0x0000003f3f3ff290 */ /* 0x000ff6000fffe03f */
[----:B------:R0:W-:Y:S01]  /*46f70*/  STL.64 [R1+0x780], R8 ;  /* 0x0007800801007387 */ /* 0x0001e20000100a00 */
[----:B------:R-:W-:Y:S02]  /*46f80*/  STL.64 [R1+0x788], R10 ;  /* 0x0007880a01007387 */ /* 0x000fe40000100a00 */
[----:B0-----:R-:W-:Y:S02]  /*46f90*/  IMAD.MOV.U32 R8, RZ, RZ, R20 ;  /* 0x000000ffff087224 */ /* 0x001fe400078e0014 */
[----:B------:R-:W2:Y:S02]  /*46fa0*/  LDL.LU.64 R20, [R1+0x5e78] ;  /* 0x005e780001147983 */ /* 0x000ea40000300a00 */
        /* <DEDUP_REMOVED lines=47> */
[----:B0-----:R-:W3:Y:S01]  /*472a0*/  LDL.LU.64 R22, [R1+0x5de8] ;  /* 0x005de80001167983 */ /* 0x001ee20000300a00 */
[----:B------:R-:W3:Y:S02]  /*472b0*/  LDL.LU.64 R20, [R1+0x5de0] ;  /* 0x005de00001147983 */ /* 0x000ee40000300a00 */
[----:B---3--:R-:W-:Y:S01]  /*472c0*/  HMMA.16816.F32 R4, R4, R16, R20 ;  /* 0x000000100404723c */ /* 0x008fe20000001814 */
[----:B------:R-:W2:Y:S01]  /*472d0*/  LDL.LU.64 R22, [R1+0x5dd8] ;  /* 0x005dd80001167983 */ /* 0x000ea20000300a00 */
[----:B------:R-:W2:Y:S11]  /*472e0*/  LDL.LU.64 R20, [R1+0x5dd0] ;  /* 0x005dd00001147983 */ /* 0x000eb60000300a00 */
[----:B------:R-:W-:Y:S10]  /*472f0*/  @!UPT UIADD3 URZ, URZ, URZ, URZ ;  /* 0x0000003f3f3ff290 */ /* 0x000ff4000fffe03f */
[----:B------:R0:W-:Y:S01]  /*47300*/  STL.64 [R1+0x420], R4 ;  /* 0x0004200401007387 */ /* 0x0001e20000100a00 */
[----:B------:R-:W-:Y:S03]  /*47310*/  STL.64 [R1+0x428], R6 ;  /* 0x0004280601007387 */ /* 0x000fe60000100a00 */
[----:B0-----:R-:W2:Y:S01]  /*47320*/  LDL.64 R4, [R1+0x20] ;  /* 0x0000200001047983 */ /* 0x001ea20000100a00 */
[----:B------:R-:W-:Y:S01]  /*47330*/  STL.64 [R1+0x5ce0], R16 ;  /* 0x005ce01001007387 */ /* 0x000fe20000100a00 */
[C---:B--2---:R-:W-:Y:S11]  /*47340*/  HMMA.16816.F32 R24, R20.reuse, R4, R24 ;  /* 0x000000041418723c */ /* 0x044ff60000001818 */
[----:B------:R-:W-:Y:S11]  /*47350*/  @!UPT UIADD3 URZ, URZ, URZ, URZ ;  /* 0x0000003f3f3ff290 */ /* 0x000ff6000fffe03f */
[----:B------:R-:W-:Y:S01]  /*47360*/  @!UPT UIADD3 URZ, URZ, URZ, URZ ;  /* 0x0000003f3f3ff290 */ /* 0x000fe2000fffe03f */
[----:B------:R0:W-:Y:S01]  /*47370*/  STL.64 [R1+0x410], R24 ;  /* 0x0004101801007387 */ /* 0x0001e20000100a00 */
[----:B------:R-:W-:Y:S03]  /*47380*/  STL.64 [R1+0x418], R26 ;  /* 0x0004181a01007387 */ /* 0x000fe60000100a00 */
[----:B0-----:R-:W2:Y:S01]  /*47390*/  LDL.LU.64 R24, [R1+0x5dc8] ;  /* 0x005dc80001187983 */ /* 0x001ea20000300a00 */
[----:B------:R-:W-:Y:S02]  /*473a0*/  IMAD.MOV.U32 R29, RZ, RZ, R4 ;  /* 0x000000ffff1d7224 */ /* 0x000fe400078e0004 */
[----:B------:R-:W-:Y:S02]  /*473b0*/  IMAD.MOV.U32 R28, RZ, RZ, R5 ;  /* 0x000000ffff1c7224 */ /* 0x000fe400078e0005 */
[----:B--2---:R-:W-:Y:S01]  /*473c0*/  HMMA.16816.F32 R4, R20, R24, R12 ;  /* 0x000000181404723c */ /* 0x004fe2000000180c */
[----:B------:R-:W-:-:S02]  /*473d0*/  IMAD.MOV.U32 R17, RZ, RZ, R24 ;  /* 0x000000ffff117224 */ /* 0x000fc400078e0018 */
[----:B------:R-:W-:Y:S11]  /*473e0*/  IMAD.MOV.U32 R16, RZ, RZ, R25 ;  /* 0x000000ffff107224 */ /* 0x000ff600078e0019 */
[----:B------:R-:W-:Y:S09]  /*473f0*/  @!UPT UIADD3 URZ, URZ, URZ, URZ ;  /* 0x0000003f3f3ff290 */ /* 0x000ff2000fffe03f */
[----:B------:R-:W-:Y:S01]  /*47400*/  STL.64 [R1+0x400], R4 ;  /* 0x0004000401007387 */ /* 0x000fe20000100a00 */
[----:B------:R-:W-:Y:S02]  /*47410*/  STL.64 [R1+0x408], R6 ;  /* 0x0004080601007387 */ /* 0x000fe40000100a00 */
[----:B------:R-:W2:Y:S02]  /*47420*/  LDL.LU R12, [R1+0x3f0] ;  /* 0x0003f000010c7983 */ /* 0x000ea40000300800 */
[----:B------:R-:W2:Y:S01]  /*47430*/  LDL.LU R13, [R1+0x3f4] ;  /* 0x0003f400010d7983 */ /* 0x000ea20000300800 */
[----:B------:R-:W2:Y:S01]  /*47440*/  LDL.LU R14, [R1+0x3f8] ;  /* 0x0003f800010e7983 */ /* 0x000ea20000300800 */
[----:B------:R-:W2:Y:S02]  /*47450*/  LDL.LU R15, [R1+0x3fc] ;  /* 0x0003fc00010f7983 */ /* 0x000ea40000300800 */
[----:B------:R-:W2:Y:S02]  /*47460*/  LDL.64 R24, [R1] ;  /* 0x0000000001187983 */ /* 0x000ea40000100a00 */
[----:B------:R-:W-:Y:S01]  /*47470*/  STL.64 [R1+0x5d28], R18 ;  /* 0x005d281201007387 */ /* 0x000fe20000100a00 */
[----:B------:R0:W-:Y:S02]  /*47480*/  STL.64 [R1+0x5d20], R16 ;  /* 0x005d201001007387 */ /* 0x0001e40000100a00 */
[----:B0-----:R-:W-:-:S02]  /*47490*/  IMAD.MOV.U32 R16, RZ, RZ, R10 ;  /* 0x000000ffff107224 */ /* 0x001fc400078e000a */
[----:B------:R-:W-:-:S05]  /*474a0*/  IMAD.MOV.U32 R17, RZ, RZ, R9 ;  /* 0x000000ffff117224 */ /* 0x000fca00078e0009 */
[----:B------:R0:W-:Y:S04]  /*474b0*/  STL.64 [R1+0x5d38], R16 ;  /* 0x005d381001007387 */ /* 0x0001e80000100a00 */
[----:B0-----:R-:W3:Y:S01]  /*474c0*/  LDL.LU R16, [R1+0x6d0] ;  /* 0x0006d00001107983 */ /* 0x001ee20000300800 */
[----:B------:R-:W3:Y:S02]  /*474d0*/  LDL.LU R17, [R1+0x6d4] ;  /* 0x0006d40001117983 */ /* 0x000ee40000300800 */
[----:B------:R-:W4:Y:S02]  /*474e0*/  LDL.LU R18, [R1+0x6d8] ;  /* 0x0006d80001127983 */ /* 0x000f240000300800 */
[----:B------:R-:W4:Y:S02]  /*474f0*/  LDL.LU R19, [R1+0x6dc] ;  /* 0x0006dc0001137983 */ /* 0x000f240000300800 */
[----:B----4-:R-:W-:Y:S01]  /*47500*/  STL.64 [R1+0x5d48], R18 ;  /* 0x005d481201007387 */ /* 0x010fe20000100a00 */
[----:B---3--:R0:W-:Y:S02]  /*47510*/  STL.64 [R1+0x5d40], R16 ;  /* 0x005d401001007387 */ /* 0x0081e40000100a00 */
[----:B------:R-:W3:Y:S02]  /*47520*/  LDL.LU R4, [R1+0x3c0] ;  /* 0x0003c00001047983 */ /* 0x000ee40000300800 */
[----:B------:R-:W3:Y:S01]  /*47530*/  LDL.LU R5, [R1+0x3c4] ;  /* 0x0003c40001057983 */ /* 0x000ee20000300800 */
[----:B------:R-:W4:Y:S01]  /*47540*/  LDL.LU R6, [R1+0x3c8] ;  /* 0x0003c80001067983 */ /* 0x000f220000300800 */
[----:B------:R-:W4:Y:S02]  /*47550*/  LDL.LU R7, [R1+0x3cc] ;  /* 0x0003cc0001077983 */ /* 0x000f240000300800 */
[----:B0-----:R-:W-:-:S02]  /*47560*/  IMAD.MOV.U32 R16, RZ, RZ, R8 ;  /* 0x000000ffff107224 */ /* 0x001fc400078e0008 */
[----:B------:R-:W-:Y:S01]  /*47570*/  IMAD.MOV.U32 R17, RZ, RZ, R3 ;  /* 0x000000ffff117224 */ /* 0x000fe200078e0003 */
[----:B--2---:R-:W-:Y:S01]  /*47580*/  HMMA.16816.F32 R12, R20, R24, R12 ;  /* 0x00000018140c723c */ /* 0x004fe2000000180c */
[----:B----4-:R-:W-:Y:S01]  /*47590*/  STL.64 [R1+0x5da8], R6 ;  /* 0x005da80601007387 */ /* 0x010fe20000100a00 */
[----:B---3--:R0:W-:Y:S03]  /*475a0*/  STL.64 [R1+0x5da0], R4 ;  /* 0x005da00401007387 */ /* 0x0081e60000100a00 */
[----:B0-----:R-:W2:Y:S01]  /*475b0*/  LDL.LU R4, [R1+0x3e0] ;  /* 0x0003e00001047983 */ /* 0x001ea20000300800 */
[----:B------:R-:W2:Y:S02]  /*475c0*/  LDL.LU R5, [R1+0x3e4] ;  /* 0x0003e40001057983 */ /* 0x000ea40000300800 */
[----:B------:R-:W2:Y:S02]  /*475d0*/  LDL.LU R6, [R1+0x3e8] ;  /* 0x0003e80001067983 */ /* 0x000ea40000300800 */
[----:B------:R-:W2:Y:S01]  /*475e0*/  LDL.LU R7, [R1+0x3ec] ;  /* 0x0003ec0001077983 */ /* 0x000ea20000300800 */
[----:B------:R-:W3:Y:S01]  /*475f0*/  LDL.LU R8, [R1+0x3d0] ;  /* 0x0003d00001087983 */ /* 0x000ee20000300800 */
[----:B------:R-:W3:Y:S02]  /*47600*/  LDL.LU R9, [R1+0x3d4] ;  /* 0x0003d40001097983 */ /* 0x000ee40000300800 */
[----:B------:R-:W3:Y:S02]  /*47610*/  LDL.LU R10, [R1+0x3d8] ;  /* 0x0003d800010a7983 */ /* 0x000ee40000300800 */
[----:B------:R-:W3:Y:S01]  /*47620*/  LDL.LU R11, [R1+0x3dc] ;  /* 0x0003dc00010b7983 */ /* 0x000ee20000300800 */
[----:B------:R0:W-:Y:S04]  /*47630*/  STL.64 [R1+0x5d60], R16 ;  /* 0x005d601001007387 */ /* 0x0001e80000100a00 */
[----:B0-----:R-:W4:Y:S04]  /*47640*/  LDL.64 R16, [R1+0x150] ;  /* 0x0001500001107983 */ /* 0x001f280000100a00 */
[----:B----4-:R0:W-:Y:S04]  /*47650*/  STL.64 [R1+0x5d78], R16 ;  /* 0x005d781001007387 */ /* 0x0101e80000100a00 */
[----:B0-----:R-:W4:Y:S01]  /*47660*/  LDL.64 R16, [R1+0x30] ;  /* 0x0000300001107983 */ /* 0x001f220000100a00 */
[----:B------:R0:W-:Y:S02]  /*47670*/  STL.64 [R1+0x3f0], R12 ;  /* 0x0003f00c01007387 */ /* 0x0001e40000100a00 */
[----:B------:R1:W-:Y:S01]  /*47680*/  STL.64 [R1+0x3f8], R14 ;  /* 0x0003f80e01007387 */ /* 0x0003e20000100a00 */
[----:B0-----:R-:W3:Y:S01]  /*47690*/  LDL.LU.64 R12, [R1+0x5dc0] ;  /* 0x005dc000010c7983 */ /* 0x001ee20000300a00 */
[----:B-1----:R-:W-:-:S02]  /*476a0*/  IMAD.MOV.U32 R15, RZ, RZ, R24 ;  /* 0x000000ffff0f7224 */ /* 0x002fc400078e0018 */
[----:B------:R-:W-:Y:S02]  /*476b0*/  IMAD.MOV.U32 R14, RZ, RZ, R25 ;  /* 0x000000ffff0e7224 */ /* 0x000fe400078e0019 */
[----:B------:R-:W2:Y:S01]  /*476c0*/  LDL.LU.64 R26, [R1+0x5db8] ;  /* 0x005db800011a7983 */ /* 0x000ea20000300a00 */
        /* <DEDUP_REMOVED lines=8> */
[----:B------:R-:W-:Y:S02]  /*47750*/  STL.64 [R1+0x5c80], R26 ;  /* 0x005c801a01007387 */ /* 0x000fe40000100a00 */
[----:B------:R0:W-:Y:S02]  /*47760*/  STL.64 [R1+0x5c78], R24 ;  /* 0x005c781801007387 */ /* 0x0001e40000100a00 */
[----:B0-----:R-:W2:Y:S04]  /*47770*/  LDL.64 R24, [R1+0x110] ;  /* 0x0001100001187983 */ /* 0x001ea80000100a00 */
[----:B--2---:R0:W-:Y:S04]  /*47780*/  STL.64 [R1+0x5d30], R24 ;  /* 0x005d301801007387 */ /* 0x0041e80000100a00 */
        /* <DEDUP_REMOVED lines=10> */
[C---:B---3--:R-:W-:Y:S01]  /*47830*/  HMMA.16816.F32 R8, R20.reuse, R12, R8 ;  /* 0x0000000c1408723c */ /* 0x048fe20000001808 */
[----:B--2---:R-:W-:Y:S01]  /*47840*/  STL.64 [R1+0x5d70], R26 ;  /* 0x005d701a01007387 */ /* 0x004fe20000100a00 */
[----:B------:R0:W-:Y:S03]  /*47850*/  STL.64 [R1+0x5d68], R24 ;  /* 0x005d681801007387 */ /* 0x0001e60000100a00 */
[----:B0-----:R-:W2:Y:S01]  /*47860*/  LDL.LU R24, [R1+0x6f0] ;  /* 0x0006f00001187983 */ /* 0x001ea20000300800 */
[----:B------:R-:W2:Y:S02]  /*47870*/  LDL.LU R25, [R1+0x6f4] ;  /* 0x0006f40001197983 */ /* 0x000ea40000300800 */
[----:B------:R-:W3:Y:S02]  /*47880*/  LDL.LU R26, [R1+0x6f8] ;  /* 0x0006f800011a7983 */ /* 0x000ee40000300800 */
[----:B------:R-:W3:Y:S02]  /*47890*/  LDL.LU R27, [R1+0x6fc] ;  /* 0x0006fc00011b7983 */ /* 0x000ee40000300800 */
[----:B---3--:R-:W-:Y:S01]  /*478a0*/  STL.64 [R1+0x5d88], R26 ;  /* 0x005d881a01007387 */ /* 0x008fe20000100a00 */
[----:B--2---:R0:W-:Y:S03]  /*478b0*/  STL.64 [R1+0x5d80], R24 ;  /* 0x005d801801007387 */ /* 0x0041e60000100a00 */
[----:B0-----:R-:W4:Y:S01]  /*478c0*/  LDL.LU R24, [R1+0x700] ;  /* 0x0007000001187983 */ /* 0x001f220000300800 */
[----:B------:R-:W4:Y:S02]  /*478d0*/  LDL.LU R25, [R1+0x704] ;  /* 0x0007040001197983 */ /* 0x000f240000300800 */
[----:B------:R-:W4:Y:S02]  /*478e0*/  LDL.LU R26, [R1+0x708] ;  /* 0x00070800011a7983 */ /* 0x000f240000300800 */
[----:B------:R-:W4:Y:S02]  /*478f0*/  LDL.LU R27, [R1+0x70c] ;  /* 0x00070c00011b7983 */ /* 0x000f240000300800 */
[----:B------:R-:W-:Y:S01]  /*47900*/  STL.64 [R1+0x3d0], R8 ;  /* 0x0003d00801007387 */ /* 0x000fe20000100a00 */
[----:B------:R0:W-:Y:S03]  /*47910*/  STL.64 [R1+0x3d8], R10 ;  /* 0x0003d80a01007387 */ /* 0x0001e60000100a00 */
[----:B0-----:R-:W2:Y:S01]  /*47920*/  LDL.LU R10, [R1+0x5d98] ;  /* 0x005d9800010a7983 */ /* 0x001ea20000300800 */
[----:B------:R-:W3:Y:S02]  /*47930*/  LDL.LU.64 R8, [R1+0x5d90] ;  /* 0x005d900001087983 */ /* 0x000ee40000300a00 */
[----:B------:R-:W-:Y:S01]  /*47940*/  STL.64 [R1+0x5c70], R12 ;  /* 0x005c700c01007387 */ /* 0x000fe20000100a00 */
[C---:B---3--:R-:W-:Y:S08]  /*47950*/  HMMA.16816.F32 R4, R20.reuse, R8, R4 ;  /* 0x000000081404723c */ /* 0x048ff00000001804 */
[----:B----4-:R-:W-:Y:S11]  /*47960*/  HMMA.16816.F32 R24, R20, R16, R24 ;  /* 0x000000101418723c */ /* 0x010ff60000001818 */
[----:B------:R-:W-:Y:S04]  /*47970*/  @!UPT UIADD3 URZ, URZ, URZ, URZ ;  /* 0x0000003f3f3ff290 */ /* 0x000fe8000fffe03f */
[----:B------:R-:W-:Y:S01]  /*47980*/  STL.64 [R1+0x3c0], R4 ;  /* 0x0003c00401007387 */ /* 0x000fe20000100a00 */
[----:B------:R-:W-:Y:S02]  /*47990*/  STL.64 [R1+0x3c8], R6 ;  /* 0x0003c80601007387 */ /* 0x000fe40000100a00 */
[----:B--2---:R-:W0:Y:S02]  /*479a0*/  LDSM.16.MT88.4 R4, [R10+0x8200] ;  /* 0x008200000a04783b */ /* 0x004e240000004200 */
[----:B0-----:R0:W-:Y:S02]  /*479b0*/  STL.64 [R1+0x5bb0], R6 ;  /* 0x005bb00601007387 */ /* 0x0011e40000100a00 */
[----:B------:R-:W-:Y:S02]  /*479c0*/  STL.64 [R1+0x5ba8], R4 ;  /* 0x005ba80401007387 */ /* 0x000fe40000100a00 */
[----:B------:R-:W-:Y:S02]  /*479d0*/  STL.64 [R1+0x710], R24 ;  /* 0x0007101801007387 */ /* 0x000fe40000100a00 */
[----:B------:R1:W-:Y:S02]  /*479e0*/  STL.64 [R1+0x718], R26 ;  /* 0x0007181a01007387 */ /* 0x0003e40000100a00 */
[----:B0-----:R-:W-:-:S02]  /*479f0*/  IMAD.MOV.U32 R7, RZ, RZ, R16 ;  /* 0x000000ffff077224 */ /* 0x001fc400078e0010 */
[----:B------:R-:W-:Y:S01]  /*47a00*/  IMAD.MOV.U32 R6, RZ, RZ, R17 ;  /* 0x000000ffff067224 */ /* 0x000fe200078e0011 */
[----:B-1----:R-:W2:Y:S01]  /*47a10*/  LDL.LU.64 R26, [R1+0x5d88] ;  /* 0x005d8800011a7983 */ /* 0x002ea20000300a00 */
[----:B------:R-:W2:Y:S02]  /*47a20*/  LDL.LU.64 R24, [R1+0x5d80] ;  /* 0x005d800001187983 */ /* 0x000ea40000300a00 */
[----:B------:R-:W2:Y:S02]  /*47a30*/  LDL.LU.64 R16, [R1+0x5d78] ;  /* 0x005d780001107983 */ /* 0x000ea40000300a00 */
[----:B------:R-:W-:Y:S02]  /*47a40*/  IMAD.MOV.U32 R4, RZ, RZ, R2 ;  /* 0x000000ffff047224 */ /* 0x000fe400078e0002 */
[----:B------:R-:W-:Y:S01]  /*47a50*/  IMAD.MOV.U32 R5, RZ, RZ, R0 ;  /* 0x000000ffff057224 */ /* 0x000fe200078e0000 */
        /* <DEDUP_REMOVED lines=21> */
[----:B------:R-:W-:Y:S03]  /*47bb0*/  STL.64 [R1+0x6e8], R18 ;  /* 0x0006e81201007387 */ /* 0x000fe60000100a00 */
[----:B0-----:R-:W2:Y:S01]  /*47bc0*/  LDL.LU.64 R16, [R1+0x5d38] ;  /* 0x005d380001107983 */ /* 0x001ea20000300a00 */
[----:B------:R0:W-:Y:S02]  /*47bd0*/  STL.64 [R1+0x5c30], R4 ;  /* 0x005c300401007387 */ /* 0x0001e40000100a00 */
[----:B------:R1:W-:Y:S01]  /*47be0*/  STL.64 [R1+0x5cf8], R6 ;  /* 0x005cf80601007387 */ /* 0x0003e20000100a00 */
[----:B0-----:R-:W3:Y:S01]  /*47bf0*/  LDL.LU R4, [R1+0x6b0] ;  /* 0x0006b00001047983 */ /* 0x001ee20000300800 */
[----:B------:R-:W3:Y:S02]  /*47c00*/  LDL.LU R5, [R1+0x6b4] ;  /* 0x0006b40001057983 */ /* 0x000ee40000300800 */
[----:B-1----:R-:W3:Y:S02]  /*47c10*/  LDL.LU R6, [R1+0x6b8] ;  /* 0x0006b80001067983 */ /* 0x002ee40000300800 */
[----:B------:R-:W3:Y:S01]  /*47c20*/  LDL.LU R7, [R1+0x6bc] ;  /* 0x0006bc0001077983 */ /* 0x000ee20000300800 */
[C---:B--2---:R-:W-:Y:S01]  /*47c30*/  HMMA.16816.F32 R16, R20.reuse, R16, R24 ;  /* 0x000000101410723c */ /* 0x044fe20000001818 */
[----:B------:R-:W3:Y:S11]  /*47c40*/  LDL.LU.64 R24, [R1+0x5d30] ;  /* 0x005d300001187983 */ /* 0x000ef60000300a00 */
[----:B------:R-:W-:Y:S11]  /*47c50*/  @!UPT UIADD3 URZ, URZ, URZ, URZ ;  /* 0x0000003f3f3ff290 */ /* 0x000ff6000fffe03f */
[----:B------:R-:W-:Y:S01]  /*47c60*/  STL.64 [R1+0x6d0], R16 ;  /* 0x0006d01001007387 */ /* 0x000fe20000100a00 */
[----:B------:R0:W-:Y:S03]  /*47c70*/  STL.64 [R1+0x6d8], R18 ;  /* 0x0006d81201007387 */ /* 0x0001e60000100a00 */
[----:B0-----:R-:W2:Y:S01]  /*47c80*/  LDL.LU.64 R18, [R1+0x5d28] ;  /* 0x005d280001127983 */ /* 0x001ea20000300a00 */
[----:B------:R-:W4:Y:S01]  /*47c90*/  LDL.LU.64 R16, [R1+0x5d20] ;  /* 0x005d200001107983 */ /* 0x000f220000300a00 */
[----:B---3--:R-:W-:Y:S01]  /*47ca0*/  HMMA.16816.F32 R4, R20, R24, R4 ;  /* 0x000000181404723c */ /* 0x008fe20000001804 */
[----:B------:R-:W-:Y:S02]  /*47cb0*/  IMAD.MOV.U32 R11, RZ, RZ, R24 ;  /* 0x000000ffff0b7224 */ /* 0x000fe400078e0018 */
[----:B------:R-:W-:-:S04]  /*47cc0*/  IMAD.MOV.U32 R3, RZ, RZ, R25 ;  /* 0x000000ffff037224 */ /* 0x000fc800078e0019 */
[----:B------:R-:W-:Y:S02]  /*47cd0*/  IMAD.MOV.U32 R24, RZ, RZ, R15 ;  /* 0x000000ffff187224 */ /* 0x000fe400078e000f */
[----:B------:R-:W-:Y:S11]  /*47ce0*/  IMAD.MOV.U32 R25, RZ, RZ, R14 ;  /* 0x000000ffff197224 */ /* 0x000ff600078e000e */
[----:B------:R-:W-:Y:S03]  /*47cf0*/  @!UPT UIADD3 URZ, URZ, URZ, URZ ;  /* 0x0000003f3f3ff290 */ /* 0x000fe6000fffe03f */
[----:B------:R-:W-:Y:S01]  /*47d00*/  STL.64 [R1+0x6c0], R4 ;  /* 0x0006c00401007387 */ /* 0x000fe20000100a00 */
[----:B------:R-:W-:Y:S02]  /*47d10*/  STL.64 [R1+0x6c8], R6 ;  /* 0x0006c80601007387 */ /* 0x000fe40000100a00 */
[----:B------:R4:W-:Y:S02]  /*47d20*/  STL.64 [R1+0x5c98], R24 ;  /* 0x005c981801007387 */ /* 0x0009e40000100a00 */
[----:B------:R-:W3:Y:S01]  /*47d30*/  LDL.LU R12, [R1+0x370] ;  /* 0x00037000010c7983 */ /* 0x000ee20000300800 */
[----:B------:R-:W3:Y:S01]  /*47d40*/  LDL.LU R13, [R1+0x374] ;  /* 0x00037400010d7983 */ /* 0x000ee20000300800 */
[----:B------:R-:W3:Y:S02]  /*47d50*/  LDL.LU R14, [R1+0x378] ;  /* 0x00037800010e7983 */ /* 0x000ee40000300800 */
[----:B------:R-:W3:Y:S02]  /*47d60*/  LDL.LU R15, [R1+0x37c] ;  /* 0x00037c00010f7983 */ /* 0x000ee40000300800 */
[----:B----4-:R-:W-:-:S02]  /*47d70*/  IMAD.MOV.U32 R24, RZ, RZ, R17 ;  /* 0x000000ffff187224 */ /* 0x010fc400078e0011 */
[----:B------:R-:W-:Y:S02]  /*47d80*/  IMAD.MOV.U32 R25, RZ, RZ, R16 ;  /* 0x000000ffff197224 */ /* 0x000fe400078e0010 */
[----:B------:R-:W4:Y:S01]  /*47d90*/  LDL.64 R16, [R1+0xe0] ;  /* 0x0000e00001107983 */ /* 0x000f220000100a00 */
[----:B--2---:R-:W-:Y:S02]  /*47da0*/  IMAD.MOV.U32 R4, RZ, RZ, R19 ;  /* 0x000000ffff047224 */ /* 0x004fe400078e0013 */
[----:B------:R-:W-:Y:S01]  /*47db0*/  IMAD.MOV.U32 R5, RZ, RZ, R18 ;  /* 0x000000ffff057224 */ /* 0x000fe200078e0012 */
[----:B----4-:R-:W-:Y:S01]  /*47dc0*/  STL.64 [R1+0x5d00], R16 ;  /* 0x005d001001007387 */ /* 0x010fe20000100a00 */
[----:B------:R-:W-:Y:S02]  /*47dd0*/  STL.64 [R1+0x5cb0], R24 ;  /* 0x005cb01801007387 */ /* 0x000fe40000100a00 */
[----:B---3--:R-:W-:Y:S02]  /*47de0*/  STL.64 [R1+0x5c90], R14 ;  /* 0x005c900e01007387 */ /* 0x008fe40000100a00 */
[----:B------:R0:W-:Y:S02]  /*47df0*/  STL.64 [R1+0x5c88], R12 ;  /* 0x005c880c01007387 */ /* 0x0001e40000100a00 */
[----:B0-----:R-:W2:Y:S01]  /*47e00*/  LDL.LU R12, [R1+0x380] ;  /* 0x00038000010c7983 */ /* 0x001ea20000300800 */
[----:B------:R-:W2:Y:S02]  /*47e10*/  LDL.LU R13, [R1+0x384] ;  /* 0x00038400010d7983 */ /* 0x000ea40000300800 */
[----:B------:R-:W3:Y:S02]  /*47e20*/  LDL.LU R14, [R1+0x388] ;  /* 0x00038800010e7983 */ /* 0x000ee40000300800 */
[----:B------:R-:W3:Y:S01]  /*47e30*/  LDL.LU R15, [R1+0x38c] ;  /* 0x00038c00010f7983 */ /* 0x000ee20000300800 */
[----:B------:R0:W-:Y:S04]  /*47e40*/  STL.64 [R1+0x5d08], R4 ;  /* 0x005d080401007387 */ /* 0x0001e80000100a00 */
[----:B0-----:R-:W4:Y:S01]  /*47e50*/  LDL.64 R4, [R1+0x100] ;  /* 0x0001000001047983 */ /* 0x001f220000100a00 */
[----:B------:R-:W2:Y:S02]  /*47e60*/  LDL.LU R16, [R1+0x690] ;  /* 0x0006900001107983 */ /* 0x000ea40000300800 */
[----:B------:R-:W2:Y:S02]  /*47e70*/  LDL.LU R17, [R1+0x694] ;  /* 0x0006940001117983 */ /* 0x000ea40000300800 */
[----:B------:R-:W2:Y:S01]  /*47e80*/  LDL.LU R18, [R1+0x698] ;  /* 0x0006980001127983 */ /* 0x000ea20000300800 */
[----:B------:R-:W2:Y:S01]  /*47e90*/  LDL.LU R19, [R1+0x69c] ;  /* 0x00069c0001137983 */ /* 0x000ea20000300800 */
[----:B------:R-:W-:-:S02]  /*47ea0*/  IMAD.MOV.U32 R24, RZ, RZ, R29 ;  /* 0x000000ffff187224 */ /* 0x000fc400078e001d */
[----:B------:R-:W-:Y:S01]  /*47eb0*/  IMAD.MOV.U32 R25, RZ, RZ, R28 ;  /* 0x000000ffff197224 */ /* 0x000fe200078e001c */
[----:B--2---:R-:W-:Y:S01]  /*47ec0*/  STL.64 [R1+0x5d18], R18 ;  /* 0x005d181201007387 */ /* 0x004fe20000100a00 */
[----:B------:R0:W-:Y:S03]  /*47ed0*/  STL.64 [R1+0x5d10], R16 ;  /* 0x005d101001007387 */ /* 0x0001e60000100a00 */
[----:B0-----:R-:W4:Y:S01]  /*47ee0*/  LDL.LU R16, [R1+0x6a0] ;  /* 0x0006a00001107983 */ /* 0x001f220000300800 */
[----:B------:R-:W4:Y:S02]  /*47ef0*/  LDL.LU R17, [R1+0x6a4] ;  /* 0x0006a40001117983 */ /* 0x000f240000300800 */
[----:B------:R-:W4:Y:S02]  /*47f00*/  LDL.LU R18, [R1+0x6a8] ;  /* 0x0006a80001127983 */ /* 0x000f240000300800 */
[----:B------:R-:W4:Y:S01]  /*47f10*/  LDL.LU R19, [R1+0x6ac] ;  /* 0x0006ac0001137983 */ /* 0x000f220000300800 */
[----:B------:R0:W-:Y:S04]  /*47f20*/  STL.64 [R1+0x5cd8], R24 ;  /* 0x005cd81801007387 */ /* 0x0001e80000100a00 */
        /* <DEDUP_REMOVED lines=10> */
[----:B---3--:R-:W-:Y:S01]  /*47fd0*/  STL.64 [R1+0x5ca8], R14 ;  /* 0x005ca80e01007387 */ /* 0x008fe20000100a00 */
[----:B------:R0:W-:Y:S03]  /*47fe0*/  STL.64 [R1+0x5ca0], R12 ;  /* 0x005ca00c01007387 */ /* 0x0001e60000100a00 */
[----:B0-----:R-:W3:Y:S01]  /*47ff0*/  LDL.LU R12, [R1+0x390] ;  /* 0x00039000010c7983 */ /* 0x001ee20000300800 */
[----:B------:R-:W3:Y:S02]  /*48000*/  LDL.LU R13, [R1+0x394] ;  /* 0x00039400010d7983 */ /* 0x000ee40000300800 */
[----:B------:R-:W2:Y:S02]  /*48010*/  LDL.LU R14, [R1+0x398] ;  /* 0x00039800010e7983 */ /* 0x000ea40000300800 */
[----:B------:R-:W2:Y:S01]  /*48020*/  LDL.LU R15, [R1+0x39c] ;  /* 0x00039c00010f7983 */ /* 0x000ea20000300800 */
[----:B----4-:R-:W-:Y:S01]  /*48030*/  HMMA.16816.F32 R16, R20, R4, R16 ;  /* 0x000000041410723c */ /* 0x010fe20000001810 */
[----:B------:R-:W-:-:S02]  /*48040*/  IMAD.MOV.U32 R29, RZ, RZ, R4 ;  /* 0x000000ffff1d7224 */ /* 0x000fc400078e0004 */
[----:B------:R-:W-:Y:S01]  /*48050*/  IMAD.MOV.U32 R28, RZ, RZ, R5 ;  /* 0x000000ffff1c7224 */ /* 0x000fe200078e0005 */
[----:B--2---:R-:W-:Y:S01]  /*48060*/  STL.64 [R1+0x5cc0], R14 ;  /* 0x005cc00e01007387 */ /* 0x004fe20000100a00 */
[----:B---3--:R0:W-:Y:S03]  /*48070*/  STL.64 [R1+0x5cb8], R12 ;  /* 0x005cb80c01007387 */ /* 0x0081e60000100a00 */
[----:B0-----:R-:W2:Y:S01]  /*48080*/  LDL.LU R12, [R1+0x3a0] ;  /* 0x0003a000010c7983 */ /* 0x001ea20000300800 */
[----:B------:R-:W2:Y:S02]  /*48090*/  LDL.LU R13, [R1+0x3a4] ;  /* 0x0003a400010d7983 */ /* 0x000ea40000300800 */
[----:B------:R-:W2:Y:S02]  /*480a0*/  LDL.LU R14, [R1+0x3a8] ;  /* 0x0003a800010e7983 */ /* 0x000ea40000300800 */
[----:B------:R-:W2:Y:S01]  /*480b0*/  LDL.LU R15, [R1+0x3ac] ;  /* 0x0003ac00010f7983 */ /* 0x000ea20000300800 */
[----:B------:R-:W-:Y:S01]  /*480c0*/  STL [R1+0x5c28], R3 ;  /* 0x005c280301007387 */ /* 0x000fe20000100800 */
[----:B------:R-:W-:Y:S08]  /*480d0*/  STL [R1+0x5c24], R11 ;  /* 0x005c240b01007387 */ /* 0x000ff00000100800 */
[----:B------:R-:W-:Y:S02]  /*480e0*/  STL.64 [R1+0x6b0], R16 ;  /* 0x0006b01001007387 */ /* 0x000fe40000100a00 */
[----:B------:R0:W-:Y:S02]  /*480f0*/  STL.64 [R1+0x6b8], R18 ;  /* 0x0006b81201007387 */ /* 0x0001e40000100a00 */
[----:B0-----:R-:W3:Y:S01]  /*48100*/  LDL.LU.64 R18, [R1+0x5d18] ;  /* 0x005d180001127983 */ /* 0x001ee20000300a00 */
[----:B------:R-:W3:Y:S02]  /*48110*/  LDL.LU.64 R16, [R1+0x5d10] ;  /* 0x005d100001107983 */ /* 0x000ee40000300a00 */
[----:B------:R-:W3:Y:S02]  /*48120*/  LDL.LU.64 R4, [R1+0x5d08] ;  /* 0x005d080001047983 */ /* 0x000ee40000300a00 */
[C---:B---3--:R-:W-:Y:S01]  /*48130*/  HMMA.16816.F32 R4, R20.reuse, R4, R16 ;  /* 0x000000041404723c */ /* 0x048fe20000001810 */
[----:B------:R-:W3:Y:S11]  /*48140*/  LDL.LU.64 R16, [R1+0x5d00] ;  /* 0x005d000001107983 */ /* 0x000ef60000300a00 */
[----:B------:R-:W-:Y:S11]  /*48150*/  @!UPT UIADD3 URZ, URZ, URZ, URZ ;  /* 0x0000003f3f3ff290 */ /* 0x000ff6000fffe03f */
[----:B------:R0:W-:Y:S01]  /*48160*/  STL.64 [R1+0x6a0], R4 ;  /* 0x0006a00401007387 */ /* 0x0001e20000100a00 */
[----:B------:R1:W-:Y:S02]  /*48170*/  STL.64 [R1+0x6a8], R6 ;  /* 0x0006a80601007387 */ /* 0x0003e40000100a00 */
[----:B0-----:R-:W-:Y:S02]  /*48180*/  IMAD.MOV.U32 R4, RZ, RZ, R2 ;  /* 0x000000ffff047224 */ /* 0x001fe400078e0002 */
[----:B------:R-:W-:Y:S01]  /*48190*/  IMAD.MOV.U32 R5, RZ, RZ, R0 ;  /* 0x000000ffff057224 */ /* 0x000fe200078e0000 */
[----:B-1----:R-:W4:Y:S04]  /*481a0*/  LDL.LU.64 R6, [R1+0x5cf8] ;  /* 0x005cf80001067983 */ /* 0x002f280000300a00 */
[----:B------:R-:W-:Y:S01]  /*481b0*/  STL.64 [R1+0x5c48], R4 ;  /* 0x005c480401007387 */ /* 0x000fe20000100a00 */
[----:B---3--:R-:W-:Y:S01]  /*481c0*/  HMMA.16816.F32 R24, R20, R16, R24 ;  /* 0x000000101418723c */ /* 0x008fe20000001818 */
[----:B------:R-:W-:-:S02]  /*481d0*/  IMAD.MOV.U32 R3, RZ, RZ, R16 ;  /* 0x000000ffff037224 */ /* 0x000fc400078e0010 */
[----:B------:R-:W-:Y:S11]  /*481e0*/  IMAD.MOV.U32 R11, RZ, RZ, R17 ;  /* 0x000000ffff0b7224 */ /* 0x000ff600078e0011 */
[----:B------:R-:W-:Y:S09]  /*481f0*/  @!UPT UIADD3 URZ, URZ, URZ, URZ ;  /* 0x0000003f3f3ff290 */ /* 0x000ff2000fffe03f */
[----:B------:R-:W-:Y:S01]  /*48200*/  STL.64 [R1+0x690], R24 ;  /* 0x0006901801007387 */ /* 0x000fe20000100a00 */
[----:B------:R0:W-:Y:S03]  /*48210*/  STL.64 [R1+0x698], R26 ;  /* 0x0006981a01007387 */ /* 0x0001e60000100a00 */
[----:B0-----:R-:W3:Y:S01]  /*48220*/  LDL.LU.64 R26, [R1+0x5cf0] ;  /* 0x005cf000011a7983 */ /* 0x001ee20000300a00 */
[----:B------:R-:W3:Y:S02]  /*48230*/  LDL.LU.64 R24, [R1+0x5ce8] ;  /* 0x005ce80001187983 */ /* 0x000ee40000300a00 */
[----:B------:R-:W3:Y:S02]  /*48240*/  LDL.LU.64 R16, [R1+0x5ce0] ;  /* 0x005ce00001107983 */ /* 0x000ee40000300a00 */
[----:B------:R-:W-:Y:S01]  /*48250*/  STL.64 [R1+0x5c68], R10 ;  /* 0x005c680a01007387 */ /* 0x000fe20000100a00 */
[----:B------:R0:W-:Y:S04]  /*48260*/  STL.64 [R1+0x5c60], R8 ;  /* 0x005c600801007387 */ /* 0x0001e80000100a00 */
[----:B0-----:R-:W2:Y:S01]  /*48270*/  LDL.LU R8, [R1+0x360] ;  /* 0x0003600001087983 */ /* 0x001ea20000300800 */
[----:B------:R-:W2:Y:S02]  /*48280*/  LDL.LU R9, [R1+0x364] ;  /* 0x0003640001097983 */ /* 0x000ea40000300800 */
[----:B------:R-:W2:Y:S02]  /*48290*/  LDL.LU R10, [R1+0x368] ;  /* 0x00036800010a7983 */ /* 0x000ea40000300800 */
[----:B------:R-:W2:Y:S01]  /*482a0*/  LDL.LU R11, [R1+0x36c] ;  /* 0x00036c00010b7983 */ /* 0x000ea20000300800 */
[----:B---3--:R-:W-:Y:S01]  /*482b0*/  HMMA.16816.F32 R20, R20, R16, R24 ;  /* 0x000000101414723c */ /* 0x008fe20000001818 */
[----:B------:R-:W2:Y:S01]  /*482c0*/  LDL.LU.64 R24, [R1+0x5cd8] ;  /* 0x005cd80001187983 */ /* 0x000ea20000300a00 */
[----:B------:R-:W-:-:S02]  /*482d0*/  IMAD.MOV.U32 R2, RZ, RZ, R16 ;  /* 0x000000ffff027224 */ /* 0x000fc400078e0010 */
[----:B------:R-:W-:Y:S11]  /*482e0*/  IMAD.MOV.U32 R0, RZ, RZ, R17 ;  /* 0x000000ffff007224 */ /* 0x000ff600078e0011 */
[----:B------:R-:W-:Y:S08]  /*482f0*/  @!UPT UIADD3 URZ, URZ, URZ, URZ ;  /* 0x0000003f3f3ff290 */ /* 0x000ff0000fffe03f */
[----:B------:R0:W-:Y:S01]  /*48300*/  STL.64 [R1+0x3b0], R20 ;  /* 0x0003b01401007387 */ /* 0x0001e20000100a00 */
[----:B------:R1:W-:Y:S02]  /*48310*/  STL.64 [R1+0x3b8], R22 ;  /* 0x0003b81601007387 */ /* 0x0003e40000100a00 */
[----:B------:R-:W2:Y:S02]  /*48320*/  LDL.LU.64 R18, [R1+0x5cd0] ;  /* 0x005cd00001127983 */ /* 0x000ea40000300a00 */
[----:B------:R-:W2:Y:S01]  /*48330*/  LDL.LU.64 R16, [R1+0x5cc8] ;  /* 0x005cc80001107983 */ /* 0x000ea20000300a00 */
        /* <DEDUP_REMOVED lines=29> */
[----:B------:R0:W-:Y:S01]  /*48510*/  STL.64 [R1+0x370], R12 ;  /* 0x0003700c01007387 */ /* 0x0001e20000100a00 */
[----:B------:R-:W-:Y:S03]  /*48520*/  STL.64 [R1+0x378], R14 ;  /* 0x0003780e01007387 */ /* 0x000fe60000100a00 */
[----:B0-----:R-:W2:Y:S01]  /*48530*/  LDL.LU.64 R12, [R1+0x5c70] ;  /* 0x005c7000010c7983 */ /* 0x001ea20000300a00 */
        /* <DEDUP_REMOVED lines=12> */
[----:B------:R-:W-:Y:S01]  /*48600*/  HMMA.16816.F32 R8, R16, R12, R8 ;  /* 0x0000000c1008723c */ /* 0x000fe20000001808 */
[----:B--2---:R-:W-:Y:S01]  /*48610*/  STL.64 [R1+0x5c58], R26 ;  /* 0x005c581a01007387 */ /* 0x004fe20000100a00 */
[----:B------:R0:W-:Y:S03]  /*48620*/  STL.64 [R1+0x5c50], R24 ;  /* 0x005c501801007387 */ /* 0x0001e60000100a00 */
[----:B0-----:R-:W2:Y:S01]  /*48630*/  LDL.LU R24, [R1+0x340] ;  /* 0x0003400001187983 */ /* 0x001ea20000300800 */
[----:B------:R-:W2:Y:S02]  /*48640*/  LDL.LU R25, [R1+0x344] ;  /* 0x0003440001197983 */ /* 0x000ea40000300800 */
[----:B------:R-:W2:Y:S02]  /*48650*/  LDL.LU R26, [R1+0x348] ;  /* 0x00034800011a7983 */ /* 0x000ea40000300800 */
[----:B------:R-:W2:Y:S11]  /*48660*/  LDL.LU R27, [R1+0x34c] ;  /* 0x00034c00011b7983 */ /* 0x000eb60000300800 */
[----:B------:R-:W-:Y:S02]  /*48670*/  @!UPT UIADD3 URZ, URZ, URZ, URZ ;  /* 0x0000003f3f3ff290 */ /* 0x000fe4000fffe03f */
[----:B------:R-:W-:Y:S01]  /*48680*/  STL.64 [R1+0x360], R8 ;  /* 0x0003600801007387 */ /* 0x000fe20000100a00 */
[----:B------:R0:W-:Y:S03]  /*48690*/  STL.64 [R1+0x368], R10 ;  /* 0x0003680a01007387 */ /* 0x0001e60000100a00 */
[----:B0-----:R-:W2:Y:S01]  /*486a0*/  LDL.LU.64 R10, [R1+0x5c68] ;  /* 0x005c6800010a7983 */ /* 0x001ea20000300a00 */
[----:B------:R-:W3:Y:S02]  /*486b0*/  LDL.LU.64 R8, [R1+0x5c60] ;  /* 0x005c600001087983 */ /* 0x000ee40000300a00 */
[----:B------:R0:W-:Y:S02]  /*486c0*/  STL.64 [R1+0x5b50], R12 ;  /* 0x005b500c01007387 */ /* 0x0001e40000100a00 */
[----:B0-----:R-:W2:Y:S01]  /*486d0*/  LDL.64 R12, [R1+0x140] ;  /* 0x00014000010c7983 */ /* 0x001ea20000100a00 */
[----:B----4-:R-:W-:-:S02]  /*486e0*/  IMAD.MOV.U32 R4, RZ, RZ, R7 ;  /* 0x000000ffff047224 */ /* 0x010fc400078e0007 */
[----:B------:R-:W-:Y:S01]  /*486f0*/  IMAD.MOV.U32 R5, RZ, RZ, R6 ;  /* 0x000000ffff057224 */ /* 0x000fe200078e0006 */
[C---:B---3--:R-:W-:Y:S11]  /*48700*/  HMMA.16816.F32 R20, R16.reuse, R8, R20 ;  /* 0x000000081014723c */ /* 0x048ff60000001814 */
[----:B------:R-:W-:Y:S11]  /*48710*/  @!UPT UIADD3 URZ, URZ, URZ, URZ ;  /* 0x0000003f3f3ff290 */ /* 0x000ff6000fffe03f */
[----:B------:R-:W-:Y:S01]  /*48720*/  @!UPT UIADD3 URZ, URZ, URZ, URZ ;  /* 0x0000003f3f3ff290 */ /* 0x000fe2000fffe03f */
[----:B------:R-:W-:Y:S01]  /*48730*/  STL.64 [R1+0x350], R20 ;  /* 0x0003501401007387 */ /* 0x000fe20000100a00 */
[----:B------:R-:W-:Y:S02]  /*48740*/  STL.64 [R1+0x358], R22 ;  /* 0x0003581601007387 */ /* 0x000fe40000100a00 */
[----:B--2---:R-:W0:Y:S01]  /*48750*/  LDSM.16.MT88.4 R20, [R10+0x8280] ;  /* 0x008280000a14783b */ /* 0x004e220000004200 */
[----:B------:R-:W-:Y:S01]  /*48760*/  HMMA.16816.F32 R4, R16, R4, R24 ;  /* 0x000000041004723c */ /* 0x000fe20000001818 */
[----:B------:R-:W-:Y:S02]  /*48770*/  STL [R1+0x5c20], R10 ;  /* 0x005c200a01007387 */ /* 0x000fe40000100800 */
[----:B------:R-:W-:Y:S02]  /*48780*/  STL.64 [R1+0x5c18], R8 ;  /* 0x005c180801007387 */ /* 0x000fe40000100a00 */
[----:B0-----:R-:W-:Y:S01]  /*48790*/  STL.64 [R1+0x5a68], R22 ;  /* 0x005a681601007387 */ /* 0x001fe20000100a00 */
[----:B------:R0:W-:Y:S02]  /*487a0*/  STL.64 [R1+0x5a60], R20 ;  /* 0x005a601401007387 */ /* 0x0001e40000100a00 */
[----:B0-----:R-:W-:-:S02]  /*487b0*/  IMAD.MOV.U32 R20, RZ, RZ, R2 ;  /* 0x000000ffff147224 */ /* 0x001fc400078e0002 */
[----:B------:R-:W-:-:S05]  /*487c0*/  IMAD.MOV.U32 R21, RZ, RZ, R0 ;  /* 0x000000ffff157224 */ /* 0x000fca00078e0000 */
[----:B------:R0:W-:Y:S04]  /*487d0*/  STL.64 [R1+0x5bd8], R20 ;  /* 0x005bd81401007387 */ /* 0x0001e80000100a00 */
[----:B0-----:R-:W2:Y:S01]  /*487e0*/  LDL.LU R20, [R1+0x320] ;  /* 0x0003200001147983 */ /* 0x001ea20000300800 */
[----:B------:R-:W2:Y:S02]  /*487f0*/  LDL.LU R21, [R1+0x324] ;  /* 0x0003240001157983 */ /* 0x000ea40000300800 */
[----:B------:R-:W2:Y:S02]  /*48800*/  LDL.LU R22, [R1+0x328] ;  /* 0x0003280001167983 */ /* 0x000ea40000300800 */
[----:B------:R-:W2:Y:S01]  /*48810*/  LDL.LU R23, [R1+0x32c] ;  /* 0x00032c0001177983 */ /* 0x000ea20000300800 */
[----:B------:R-:W3:Y:S01]  /*48820*/  LDL.LU.64 R26, [R1+0x5c58] ;  /* 0x005c5800011a7983 */ /* 0x000ee20000300a00 */
[----:B------:R-:W3:Y:S02]  /*48830*/  LDL.LU.64 R24, [R1+0x5c50] ;  /* 0x005c500001187983 */ /* 0x000ee40000300a00 */
[----:B------:R0:W-:Y:S02]  /*48840*/  STL.64 [R1+0x340], R4 ;  /* 0x0003400401007387 */ /* 0x0001e40000100a00 */
[----:B------:R3:W-:Y:S01]  /*48850*/  STL.64 [R1+0x348], R6 ;  /* 0x0003480601007387 */ /* 0x0007e20000100a00 */
[----:B0-----:R-:W3:Y:S02]  /*48860*/  LDL.LU.64 R4, [R1+0x5c48] ;  /* 0x005c480001047983 */ /* 0x001ee40000300a00 */
[C---:B---3--:R-:W-:Y:S02]  /*48870*/  HMMA.16816.F32 R4, R16.reuse, R4, R24 ;  /* 0x000000041004723c */ /* 0x048fe40000001818 */
[----:B------:R-:W3:Y:S01]  /*48880*/  LDL.LU.64 R26, [R1+0x5c40] ;  /* 0x005c4000011a7983 */ /* 0x000ee20000300a00 */
[----:B------:R-:W3:Y:S11]  /*48890*/  LDL.LU.64 R24, [R1+0x5c38] ;  /* 0x005c380001187983 */ /* 0x000ef60000300a00 */
[----:B------:R-:W-:Y:S09]  /*488a0*/  @!UPT UIADD3 URZ, URZ, URZ, URZ ;  /* 0x0000003f3f3ff290 */ /* 0x000ff2000fffe03f */
[----:B------:R0:W-:Y:S01]  /*488b0*/  STL.64 [R1+0x330], R4 ;  /* 0x0003300401007387 */ /* 0x0001e20000100a00 */
[----:B------:R3:W-:Y:S03]  /*488c0*/  STL.64 [R1+0x338], R6 ;  /* 0x0003380601007387 */ /* 0x0007e60000100a00 */
[----:B0-----:R-:W3:Y:S01]  /*488d0*/  LDL.LU.64 R4, [R1+0x5c30] ;  /* 0x005c300001047983 */ /* 0x001ee20000300a00 */
[C---:B--2---:R-:W-:Y:S01]  /*488e0*/  HMMA.16816.F32 R20, R16.reuse, R12, R20 ;  /* 0x0000000c1014723c */ /* 0x044fe20000001814 */
[----:B------:R-:W-:Y:S02]  /*488f0*/  IMAD.MOV.U32 R0, RZ, RZ, R13 ;  /* 0x000000ffff007224 */ /* 0x000fe400078e000d */
[----:B------:R-:W-:Y:S11]  /*48900*/  IMAD.MOV.U32 R2, RZ, RZ, R12 ;  /* 0x000000ffff027224 */ /* 0x000ff600078e000c */
[----:B------:R-:W-:Y:S09]  /*48910*/  @!UPT UIADD3 URZ, URZ, URZ, URZ ;  /* 0x0000003f3f3ff290 */ /* 0x000ff2000fffe03f */
[----:B------:R-:W-:Y:S01]  /*48920*/  STL.64 [R1+0x320], R20 ;  /* 0x0003201401007387 */ /* 0x000fe20000100a00 */
[----:B------:R-:W-:Y:S02]  /*48930*/  STL.64 [R1+0x328], R22 ;  /* 0x0003281601007387 */ /* 0x000fe40000100a00 */
[----:B------:R-:W-:Y:S02]  /*48940*/  STL [R1+0x5b34], R0 ;  /* 0x005b340001007387 */ /* 0x000fe40000100800 */
[----:B------:R-:W-:Y:S01]  /*48950*/  STL [R1+0x5b30], R2 ;  /* 0x005b300201007387 */ /* 0x000fe20000100800 */
[----:B---3--:R-:W-:Y:S01]  /*48960*/  HMMA.16816.F32 R4, R16, R4, R24 ;  /* 0x000000041004723c */ /* 0x008fe20000001818 */
[----:B------:R-:W2:Y:S04]  /*48970*/  LDL.64 R24, [R1] ;  /* 0x0000000001187983 */ /* 0x000ea80000100a00 */
[----:B--2---:R-:W-:Y:S11]  /*48980*/  STL.64 [R1+0x5b78], R24 ;  /* 0x005b781801007387 */ /* 0x004ff60000100a00 */
[----:B------:R-:W-:Y:S07]  /*48990*/  @!UPT UIADD3 URZ, URZ, URZ, URZ ;  /* 0x0000003f3f3ff290 */ /* 0x000fee000fffe03f */
[----:B------:R0:W-:Y:S02]  /*489a0*/  STL.64 [R1+0x310], R4 ;  /* 0x0003100401007387 */ /* 0x0001e40000100a00 */
[----:B------:R1:W-:Y:S02]  /*489b0*/  STL.64 [R1+0x318], R6 ;  /* 0x0003180601007387 */ /* 0x0003e40000100a00 */
[----:B------:R-:W2:Y:S01]  /*489c0*/  LDL.LU R12, [R1+0x280] ;  /* 0x00028000010c7983 */ /* 0x000ea20000300800 */
[----:B------:R-:W2:Y:S01]  /*489d0*/  LDL.LU R13, [R1+0x284] ;  /* 0x00028400010d7983 */ /* 0x000ea20000300800 */
[----:B------:R-:W3:Y:S02]  /*489e0*/  LDL.LU R14, [R1+0x288] ;  /* 0x00028800010e7983 */ /* 0x000ee40000300800 */
[----:B------:R-:W3:Y:S01]  /*489f0*/  LDL.LU R15, [R1+0x28c] ;  /* 0x00028c00010f7983 */ /* 0x000ee20000300800 */
[----:B0-----:R-:W4:Y:S01]  /*48a00*/  LDL.LU R4, [R1+0x2c0] ;  /* 0x0002c00001047983 */ /* 0x001f220000300800 */
[----:B------:R-:W4:Y:S02]  /*48a10*/  LDL.LU R5, [R1+0x2c4] ;  /* 0x0002c40001057983 */ /* 0x000f240000300800 */
[----:B-1----:R-:W2:Y:S02]  /*48a20*/  LDL.LU R6, [R1+0x2c8] ;  /* 0x0002c80001067983 */ /* 0x002ea40000300800 */
[----:B------:R-:W2:Y:S02]  /*48a30*/  LDL.LU R7, [R1+0x2cc] ;  /* 0x0002cc0001077983 */ /* 0x000ea40000300800 */
[----:B--2---:R-:W-:Y:S01]  /*48a40*/  STL.64 [R1+0x5bc0], R6 ;  /* 0x005bc00601007387 */ /* 0x004fe20000100a00 */
[----:B----4-:R0:W-:Y:S02]  /*48a50*/  STL.64 [R1+0x5bb8], R4 ;  /* 0x005bb80401007387 */ /* 0x0101e40000100a00 */
[----:B0-----:R-:W-:-:S02]  /*48a60*/  IMAD.MOV.U32 R4, RZ, RZ, R3 ;  /* 0x000000ffff047224 */ /* 0x001fc400078e0003 */
[----:B------:R-:W-:Y:S01]  /*48a70*/  IMAD.MOV.U32 R5, RZ, RZ, R11 ;  /* 0x000000ffff057224 */ /* 0x000fe200078e000b */
[----:B------:R-:W2:Y:S01]  /*48a80*/  LDL.LU R3, [R1+0x5c28] ;  /* 0x005c280001037983 */ /* 0x000ea20000300800 */
[----:B------:R-:W4:Y:S02]  /*48a90*/  LDL.LU R11, [R1+0x5c24] ;  /* 0x005c2400010b7983 */ /* 0x000f240000300800 */
[----:B------:R-:W2:Y:S02]  /*48aa0*/  LDL.LU R20, [R1+0x2d0] ;  /* 0x0002d00001147983 */ /* 0x000ea40000300800 */
[----:B------:R-:W2:Y:S01]  /*48ab0*/  LDL.LU R21, [R1+0x2d4] ;  /* 0x0002d40001157983 */ /* 0x000ea20000300800 */
[----:B------:R-:W2:Y:S01]  /*48ac0*/  LDL.LU R22, [R1+0x2d8] ;  /* 0x0002d80001167983 */ /* 0x000ea20000300800 */
[----:B------:R-:W2:Y:S03]  /*48ad0*/  LDL.LU R23, [R1+0x2dc] ;  /* 0x0002dc0001177983 */ /* 0x000ea60000300800 */
[----:B--2---:R-:W-:Y:S01]  /*48ae0*/  STL.64 [R1+0x5be8], R22 ;  /* 0x005be81601007387 */ /* 0x004fe20000100a00 */
[----:B------:R0:W-:Y:S02]  /*48af0*/  STL.64 [R1+0x5be0], R20 ;  /* 0x005be01401007387 */ /* 0x0001e40000100a00 */
[----:B0-----:R-:W-:-:S02]  /*48b00*/  IMAD.MOV.U32 R20, RZ, RZ, R29 ;  /* 0x000000ffff147224 */ /* 0x001fc400078e001d */
[----:B------:R-:W-:-:S05]  /*48b10*/  IMAD.MOV.U32 R21, RZ, RZ, R28 ;  /* 0x000000ffff157224 */ /* 0x000fca00078e001c */
[----:B------:R-:W-:Y:S01]  /*48b20*/  STL.64 [R1+0x5bf8], R20 ;  /* 0x005bf81401007387 */ /* 0x000fe20000100a00 */
[----:B------:R0:W-:Y:S03]  /*48b30*/  STL.64 [R1+0x5bd0], R4 ;  /* 0x005bd00401007387 */ /* 0x0001e60000100a00 */
[----:B0-----:R-:W2:Y:S04]  /*48b40*/  LDL.64 R4, [R1+0xf0] ;  /* 0x0000f00001047983 */ /* 0x001ea80000100a00 */
[----:B--2---:R0:W-:Y:S04]  /*48b50*/  STL.64 [R1+0x5bf0], R4 ;  /* 0x005bf00401007387 */ /* 0x0041e80000100a00 */
[----:B0-----:R-:W2:Y:S01]  /*48b60*/  LDL.LU R4, [R1+0x2e0] ;  /* 0x0002e00001047983 */ /* 0x001ea20000300800 */
[----:B------:R-:W2:Y:S02]  /*48b70*/  LDL.LU R5, [R1+0x2e4] ;  /* 0x0002e40001057983 */ /* 0x000ea40000300800 */
[----:B------:R-:W2:Y:S02]  /*48b80*/  LDL.LU R6, [R1+0x2e8] ;  /* 0x0002e80001067983 */ /* 0x000ea40000300800 */
[----:B------:R-:W2:Y:S02]  /*48b90*/  LDL.LU R7, [R1+0x2ec] ;  /* 0x0002ec0001077983 */ /* 0x000ea40000300800 */
[----:B----4-:R-:W-:-:S02]  /*48ba0*/  IMAD.MOV.U32 R20, RZ, RZ, R11 ;  /* 0x000000ffff147224 */ /* 0x010fc400078e000b */
[----:B------:R-:W-:Y:S01]  /*48bb0*/  IMAD.MOV.U32 R21, RZ, RZ, R3 ;  /* 0x000000ffff157224 */ /* 0x000fe200078e0003 */
[----:B--2---:R-:W-:Y:S01]  /*48bc0*/  STL.64 [R1+0x5c08], R6 ;  /* 0x005c080601007387 */ /* 0x004fe20000100a00 */
[----:B------:R-:W-:Y:S02]  /*48bd0*/  STL.64 [R1+0x5c00], R4 ;  /* 0x005c000401007387 */ /* 0x000fe40000100a00 */
[----:B------:R-:W2:Y:S02]  /*48be0*/  LDL.LU R8, [R1+0x300] ;  /* 0x0003000001087983 */ /* 0x000ea40000300800 */
[----:B------:R-:W2:Y:S01]  /*48bf0*/  LDL.LU R9, [R1+0x304] ;  /* 0x0003040001097983 */ /* 0x000ea20000300800 */
[----:B------:R-:W2:Y:S01]  /*48c00*/  LDL.LU R10, [R1+0x308] ;  /* 0x00030800010a7983 */ /* 0x000ea20000300800 */
[----:B------:R-:W2:Y:S02]  /*48c10*/  LDL.LU R11, [R1+0x30c] ;  /* 0x00030c00010b7983 */ /* 0x000ea40000300800 */
[----:B------:R0:W-:Y:S02]  /*48c20*/  STL.64 [R1+0x5c10], R20 ;  /* 0x005c101401007387 */ /* 0x0001e40000100a00 */
[----:B0-----:R-:W2:Y:S01]  /*48c30*/  LDL.64 R20, [R1+0x120] ;  /* 0x0001200001147983 */ /* 0x001ea20000100a00 */
[----:B------:R-:W4:Y:S02]  /*48c40*/  LDL.LU R4, [R1+0x2f0] ;  /* 0x0002f00001047983 */ /* 0x000f240000300800 */
[----:B------:R-:W4:Y:S02]  /*48c50*/  LDL.LU R5, [R1+0x2f4] ;  /* 0x0002f40001057983 */ /* 0x000f240000300800 */
[----:B------:R-:W4:Y:S01]  /*48c60*/  LDL.LU R6, [R1+0x2f8] ;  /* 0x0002f80001067983 */ /* 0x000f220000300800 */
[----:B------:R-:W4:Y:S01]  /*48c70*/  LDL.LU R7, [R1+0x2fc] ;  /* 0x0002fc0001077983 */ /* 0x000f220000300800 */
[----:B------:R-:W2:Y:S03]  /*48c80*/  LDL.64 R24, [R1+0x10] ;  /* 0x0000100001187983 */ /* 0x000ea60000100a00 */
[----:B--2---:R0:W-:Y:S04]  /*48c90*/  STL.64 [R1+0x5b90], R24 ;  /* 0x005b901801007387 */ /* 0x0041e80000100a00 */
[----:B0-----:R-:W2:Y:S04]  /*48ca0*/  LDL.64 R24, [R1+0x20] ;  /* 0x0000200001187983 */ /* 0x001ea80000100a00 */
[----:B--2---:R0:W-:Y:S04]  /*48cb0*/  STL.64 [R1+0x5bc8], R24 ;  /* 0x005bc81801007387 */ /* 0x0041e80000100a00 */
        /* <DEDUP_REMOVED lines=10> */
[----:B------:R-:W-:Y:S01]  /*48d60*/  HMMA.16816.F32 R8, R16, R20, R8 ;  /* 0x000000141008723c */ /* 0x000fe20000001808 */
[----:B--2---:R-:W-:Y:S01]  /*48d70*/  STL.64 [R1+0x5b88], R14 ;  /* 0x005b880e01007387 */ /* 0x004fe20000100a00 */
[----:B---3--:R0:W-:Y:S03]  /*48d80*/  STL.64 [R1+0x5b80], R12 ;  /* 0x005b800c01007387 */ /* 0x0081e60000100a00 */
[----:B0-----:R-:W2:Y:S01]  /*48d90*/  LDL.LU R12, [R1+0x2a0] ;  /* 0x0002a000010c7983 */ /* 0x001ea20000300800 */
[----:B------:R-:W2:Y:S02]  /*48da0*/  LDL.LU R13, [R1+0x2a4] ;  /* 0x0002a400010d7983 */ /* 0x000ea40000300800 */
[----:B------:R-:W3:Y:S02]  /*48db0*/  LDL.LU R14, [R1+0x2a8] ;  /* 0x0002a800010e7983 */ /* 0x000ee40000300800 */
[----:B------:R-:W3:Y:S02]  /*48dc0*/  LDL.LU R15, [R1+0x2ac] ;  /* 0x0002ac00010f7983 */ /* 0x000ee40000300800 */
[----:B------:R-:W-:Y:S01]  /*48dd0*/  IMAD.MOV.U32 R3, RZ, RZ, R21 ;  /* 0x000000ffff037224 */ /* 0x000fe200078e0015 */
        /* <DEDUP_REMOVED lines=9> */
[----:B------:R-:W2:Y:S02]  /*48e70*/  LDL.LU.64 R8, [R1+0x5c18] ;  /* 0x005c180001087983 */ /* 0x000ea40000300a00 */
[----:B------:R-:W-:-:S02]  /*48e80*/  IMAD.MOV.U32 R11, RZ, RZ, R20 ;  /* 0x000000ffff0b7224 */ /* 0x000fc400078e0014 */
[----:B------:R-:W4:Y:S01]  /*48e90*/  LDL.LU.64 R20, [R1+0x5c10] ;  /* 0x005c100001147983 */ /* 0x000f220000300a00 */
[----:B------:R-:W-:Y:S02]  /*48ea0*/  STL [R1+0x5b3c], R3 ;  /* 0x005b3c0301007387 */ /* 0x000fe40000100800 */
[----:B------:R-:W-:Y:S01]  /*48eb0*/  STL [R1+0x5b38], R11 ;  /* 0x005b380b01007387 */ /* 0x000fe20000100800 */
[C---:B----4-:R-:W-:Y:S01]  /*48ec0*/  HMMA.16816.F32 R20, R16.reuse, R20, R4 ;  /* 0x000000141014723c */ /* 0x050fe20000001804 */
[----:B------:R-:W4:Y:S01]  /*48ed0*/  LDL.LU.64 R6, [R1+0x5c08] ;  /* 0x005c080001067983 */ /* 0x000f220000300a00 */
[----:B------:R-:W4:Y:S11]  /*48ee0*/  LDL.LU.64 R4, [R1+0x5c00] ;  /* 0x005c000001047983 */ /* 0x000f360000300a00 */
[----:B------:R-:W-:Y:S10]  /*48ef0*/  @!UPT UIADD3 URZ, URZ, URZ, URZ ;  /* 0x0000003f3f3ff290 */ /* 0x000ff4000fffe03f */
[----:B------:R0:W-:Y:S01]  /*48f00*/  STL.64 [R1+0x2f0], R20 ;  /* 0x0002f01401007387 */ /* 0x0001e20000100a00 */
[----:B------:R4:W-:Y:S03]  /*48f10*/  STL.64 [R1+0x2f8], R22 ;  /* 0x0002f81601007387 */ /* 0x0009e60000100a00 */
[----:B0-----:R-:W4:Y:S02]  /*48f20*/  LDL.LU.64 R20, [R1+0x5bf8] ;  /* 0x005bf80001147983 */ /* 0x001f240000300a00 */
[C---:B----4-:R-:W-:Y:S02]  /*48f30*/  HMMA.16816.F32 R20, R16.reuse, R20, R4 ;  /* 0x000000141014723c */ /* 0x050fe40000001804 */
[----:B------:R-:W4:Y:S11]  /*48f40*/  LDL.LU.64 R4, [R1+0x5bf0] ;  /* 0x005bf00001047983 */ /* 0x000f360000300a00 */
[----:B------:R-:W-:Y:S10]  /*48f50*/  @!UPT UIADD3 URZ, URZ, URZ, URZ ;  /* 0x0000003f3f3ff290 */ /* 0x000ff4000fffe03f */
        /* <DEDUP_REMOVED lines=8> */
[----:B------:R1:W-:Y:S03]  /*48fe0*/  STL.64 [R1+0x2d8], R22 ;  /* 0x0002d81601007387 */ /* 0x0003e60000100a00 */
[----:B0-----:R-:W4:Y:S01]  /*48ff0*/  LDL.LU.64 R20, [R1+0x5bd8] ;  /* 0x005bd80001147983 */ /* 0x001f220000300a00 */
[----:B-1----:R-:W-:Y:S02]  /*49000*/  IMAD.MOV.U32 R23, RZ, RZ, R4 ;  /* 0x000000ffff177224 */ /* 0x002fe400078e0004 */
[----:B------:R-:W-:Y:S02]  /*49010*/  IMAD.MOV.U32 R22, RZ, RZ, R5 ;  /* 0x000000ffff167224 */ /* 0x000fe400078e0005 */
[----:B------:R-:W2:Y:S02]  /*49020*/  LDL.LU.64 R4, [R1+0x5bd0] ;  /* 0x005bd00001047983 */ /* 0x000ea40000300a00 */
[C---:B--2---:R-:W-:Y:S02]  /*49030*/  HMMA.16816.F32 R4, R16.reuse, R4, R24 ;  /* 0x000000041004723c */ /* 0x044fe40000001818 */
[----:B------:R-:W2:Y:S11]  /*49040*/  LDL.LU.64 R24, [R1+0x5bc8] ;  /* 0x005bc80001187983 */ /* 0x000eb60000300a00 */
[----:B------:R-:W-:Y:S10]  /*49050*/  @!UPT UIADD3 URZ, URZ, URZ, URZ ;  /* 0x0000003f3f3ff290 */ /* 0x000ff4000fffe03f */
[----:B------:R-:W-:Y:S01]  /*49060*/  STL.64 [R1+0x680], R4 ;  /* 0x0006800401007387 */ /* 0x000fe20000100a00 */
[----:B------:R0:W-:Y:S03]  /*49070*/  STL.64 [R1+0x688], R6 ;  /* 0x0006880601007387 */ /* 0x0001e60000100a00 */
[----:B0-----:R-:W4:Y:S01]  /*49080*/  LDL.LU.64 R6, [R1+0x5bc0] ;  /* 0x005bc00001067983 */ /* 0x001f220000300a00 */
[----:B------:R-:W4:Y:S02]  /*49090*/  LDL.LU.64 R4, [R1+0x5bb8] ;  /* 0x005bb80001047983 */ /* 0x000f240000300a00 */
[----:B----4-:R-:W-:Y:S01]  /*490a0*/  HMMA.16816.F32 R16, R16, R20, R4 ;  /* 0x000000141010723c */ /* 0x010fe20000001804 */
[----:B------:R-:W2:Y:S01]  /*490b0*/  LDL.LU.64 R6, [R1+0x5bb0] ;  /* 0x005bb00001067983 */ /* 0x000ea20000300a00 */
[----:B------:R-:W2:Y:S11]  /*490c0*/  LDL.LU.64 R4, [R1+0x5ba8] ;  /* 0x005ba80001047983 */ /* 0x000eb60000300a00 */
[----:B------:R-:W-:Y:S10]  /*490d0*/  @!UPT UIADD3 URZ, URZ, URZ, URZ ;  /* 0x0000003f3f3ff290 */ /* 0x000ff4000fffe03f */
[----:B------:R0:W-:Y:S01]  /*490e0*/  STL.64 [R1+0x2c0], R16 ;  /* 0x0002c01001007387 */ /* 0x0001e20000100a00 */
[----:B------:R1:W-:Y:S03]  /*490f0*/  STL.64 [R1+0x2c8], R18 ;  /* 0x0002c81201007387 */ /* 0x0003e60000100a00 */
[----:B0-----:R-:W4:Y:S01]  /*49100*/  LDL.LU R16, [R1+0x260] ;  /* 0x0002600001107983 */ /* 0x001f220000300800 */
[----:B------:R-:W4:Y:S02]  /*49110*/  LDL.LU R17, [R1+0x264] ;  /* 0x0002640001117983 */ /* 0x000f240000300800 */
[----:B-1----:R-:W3:Y:S02]  /*49120*/  LDL.LU R18, [R1+0x268] ;  /* 0x0002680001127983 */ /* 0x002ee40000300800 */
[----:B------:R-:W3:Y:S01]  /*49130*/  LDL.LU R19, [R1+0x26c] ;  /* 0x00026c0001137983 */ /* 0x000ee20000300800 */
[C---:B--2---:R-:W-:Y:S01]  /*49140*/  HMMA.16816.F32 R12, R4.reuse, R24, R12 ;  /* 0x00000018040c723c */ /* 0x044fe2000000180c */
[----:B---3--:R-:W-:Y:S01]  /*49150*/  STL.64 [R1+0x5b48], R18 ;  /* 0x005b481201007387 */ /* 0x008fe20000100a00 */
[----:B----4-:R0:W-:Y:S03]  /*49160*/  STL.64 [R1+0x5b40], R16 ;  /* 0x005b401001007387 */ /* 0x0101e60000100a00 */
[----:B0-----:R-:W2:Y:S01]  /*49170*/  LDL.LU R16, [R1+0x270] ;  /* 0x0002700001107983 */ /* 0x001ea20000300800 */
[----:B------:R-:W2:Y:S02]  /*49180*/  LDL.LU R17, [R1+0x274] ;  /* 0x0002740001117983 */ /* 0x000ea40000300800 */
[----:B------:R-:W2:Y:S02]  /*49190*/  LDL.LU R18, [R1+0x278] ;  /* 0x0002780001127983 */ /* 0x000ea40000300800 */
[----:B------:R-:W2:Y:S01]  /*491a0*/  LDL.LU R19, [R1+0x27c] ;  /* 0x00027c0001137983 */ /* 0x000ea20000300800 */
[----:B------:R0:W-:Y:S11]  /*491b0*/  STL.64 [R1+0x5a78], R20 ;  /* 0x005a781401007387 */ /* 0x0001f60000100a00 */
[----:B------:R-:W-:Y:S01]  /*491c0*/  @!UPT UIADD3 URZ, URZ, URZ, URZ ;  /* 0x0000003f3f3ff290 */ /* 0x000fe2000fffe03f */
[----:B------:R-:W-:Y:S02]  /*491d0*/  STL.64 [R1+0x2b0], R12 ;  /* 0x0002b00c01007387 */ /* 0x000fe40000100a00 */
[----:B------:R1:W-:Y:S02]  /*491e0*/  STL.64 [R1+0x2b8], R14 ;  /* 0x0002b80e01007387 */ /* 0x0003e40000100a00 */
[----:B0-----:R-:W-:Y:S02]  /*491f0*/  IMAD.MOV.U32 R21, RZ, RZ, R24 ;  /* 0x000000ffff157224 */ /* 0x001fe400078e0018 */
[----:B------:R-:W-:Y:S01]  /*49200*/  IMAD.MOV.U32 R20, RZ, RZ, R25 ;  /* 0x000000ffff147224 */ /* 0x000fe200078e0019 */
[----:B-1----:R-:W3:Y:S01]  /*49210*/  LDL.LU.64 R14, [R1+0x5ba0] ;  /* 0x005ba000010e7983 */ /* 0x002ee20000300a00 */
[----:B------:R-:W3:Y:S02]  /*49220*/  LDL.LU.64 R12, [R1+0x5b98] ;  /* 0x005b9800010c7983 */ /* 0x000ee40000300a00 */
[----:B------:R-:W3:Y:S02]  /*49230*/  LDL.LU.64 R24, [R1+0x5b90] ;  /* 0x005b900001187983 */ /* 0x000ee40000300a00 */
        /* <DEDUP_REMOVED lines=17> */
[----:B------:R-:W4:Y:S02]  /*49350*/  LDL.LU.64 R26, [R1+0x5b60] ;  /* 0x005b6000011a7983 */ /* 0x000f240000300a00 */
[----:B------:R-:W3:Y:S02]  /*49360*/  LDL.LU.64 R24, [R1+0x5b58] ;  /* 0x005b580001187983 */ /* 0x000ee40000300a00 */
[C---:B---3--:R-:W-:Y:S11]  /*49370*/  HMMA.16816.F32 R12, R4.reuse, R24, R12 ;  /* 0x00000018040c723c */ /* 0x048ff6000000180c */
[----:B------:R-:W-:Y:S11]  /*49380*/  @!UPT UIADD3 URZ, URZ, URZ, URZ ;  /* 0x0000003f3f3ff290 */ /* 0x000ff6000fffe03f */
[----:B------:R-:W-:Y:S01]  /*49390*/  @!UPT UIADD3 URZ, URZ, URZ, URZ ;  /* 0x0000003f3f3ff290 */ /* 0x000fe2000fffe03f */
[----:B------:R0:W-:Y:S01]  /*493a0*/  STL.64 [R1+0x280], R12 ;  /* 0x0002800c01007387 */ /* 0x0001e20000100a00 */
[----:B------:R-:W-:Y:S03]  /*493b0*/  STL.64 [R1+0x288], R14 ;  /* 0x0002880e01007387 */ /* 0x000fe60000100a00 */
[----:B0-----:R-:W2:Y:S01]  /*493c0*/  LDL.LU.64 R12, [R1+0x5b50] ;  /* 0x005b5000010c7983 */ /* 0x001ea20000300a00 */
[----:B----4-:R-:W-:Y:S02]  /*493d0*/  STL.64 [R1+0x5a18], R26 ;  /* 0x005a181a01007387 */ /* 0x010fe40000100a00 */
[----:B------:R0:W-:Y:S02]  /*493e0*/  STL.64 [R1+0x5a10], R24 ;  /* 0x005a101801007387 */ /* 0x0001e40000100a00 */
[----:B0-----:R-:W3:Y:S01]  /*493f0*/  LDL.64 R24, [R1+0x30] ;  /* 0x0000300001187983 */ /* 0x001ee20000100a00 */
[C---:B--2---:R-:W-:Y:S11]  /*49400*/  HMMA.16816.F32 R16, R4.reuse, R12, R16 ;  /* 0x0000000c0410723c */ /* 0x044ff60000001810 */
[----:B------:R-:W-:Y:S11]  /*49410*/  @!UPT UIADD3 URZ, URZ, URZ, URZ ;  /* 0x0000003f3f3ff290 */ /* 0x000ff6000fffe03f */
[----:B------:R-:W-:Y:S01]  /*49420*/  @!UPT UIADD3 URZ, URZ, URZ, URZ ;  /* 0x0000003f3f3ff290 */ /* 0x000fe2000fffe03f */
[----:B------:R-:W-:Y:S01]  /*49430*/  STL.64 [R1+0x270], R16 ;  /* 0x0002701001007387 */ /* 0x000fe20000100a00 */
[----:B------:R0:W-:Y:S03]  /*49440*/  STL.64 [R1+0x278], R18 ;  /* 0x0002781201007387 */ /* 0x0001e60000100a00 */
[----:B0-----:R-:W2:Y:S01]  /*49450*/  LDL.LU.64 R18, [R1+0x5b48] ;  /* 0x005b480001127983 */ /* 0x001ea20000300a00 */
[----:B------:R-:W2:Y:S02]  /*49460*/  LDL.LU.64 R16, [R1+0x5b40] ;  /* 0x005b400001107983 */ /* 0x000ea40000300a00 */
[----:B------:R0:W-:Y:S02]  /*49470*/  STL.64 [R1+0x5a08], R12 ;  /* 0x005a080c01007387 */ /* 0x0001e40000100a00 */
[----:B0-----:R-:W3:Y:S01]  /*49480*/  LDL.LU R12, [R1+0x250] ;  /* 0x00025000010c7983 */ /* 0x001ee20000300800 */
[----:B------:R-:W3:Y:S02]  /*49490*/  LDL.LU R13, [R1+0x254] ;  /* 0x00025400010d7983 */ /* 0x000ee40000300800 */
[----:B------:R-:W3:Y:S02]  /*494a0*/  LDL.LU R14, [R1+0x258] ;  /* 0x00025800010e7983 */ /* 0x000ee40000300800 */
[----:B------:R-:W3:Y:S01]  /*494b0*/  LDL.LU R15, [R1+0x25c] ;  /* 0x00025c00010f7983 */ /* 0x000ee20000300800 */
[C---:B--2---:R-:W-:Y:S11]  /*494c0*/  HMMA.16816.F32 R16, R4.reuse, R8, R16 ;  /* 0x000000080410723c */ /* 0x044ff60000001810 */
[----:B------:R-:W-:Y:S11]  /*494d0*/  @!UPT UIADD3 URZ, URZ, URZ, URZ ;  /* 0x0000003f3f3ff290 */ /* 0x000ff6000fffe03f */
[----:B------:R-:W-:Y:S01]  /*494e0*/  @!UPT UIADD3 URZ, URZ, URZ, URZ ;  /* 0x0000003f3f3ff290 */ /* 0x000fe2000fffe03f */
[----:B------:R-:W-:Y:S01]  /*494f0*/  STL.64 [R1+0x260], R16 ;  /* 0x0002601001007387 */ /* 0x000fe20000100a00 */
[----:B------:R-:W-:Y:S02]  /*49500*/  STL.64 [R1+0x268], R18 ;  /* 0x0002681201007387 */ /* 0x000fe40000100a00 */
[----:B------:R-:W0:Y:S01]  /*49510*/  LDSM.16.MT88.4 R16, [R10+0x8300] ;  /* 0x008300000a10783b */ /* 0x000e220000004200 */
[----:B---3--:R-:W-:Y:S01]  /*49520*/  HMMA.16816.F32 R12, R4, R24, R12 ;  /* 0x00000018040c723c */ /* 0x008fe2000000180c */
[----:B------:R-:W-:Y:S02]  /*49530*/  STL [R1+0x59f0], R10 ;  /* 0x0059f00a01007387 */ /* 0x000fe40000100800 */
[----:B------:R-:W-:Y:S02]  /*49540*/  STL.64 [R1+0x5b28], R8 ;  /* 0x005b280801007387 */ /* 0x000fe40000100a00 */
[----:B0-----:R-:W-:Y:S01]  /*49550*/  STL.64 [R1+0x5928], R18 ;  /* 0x0059281201007387 */ /* 0x001fe20000100a00 */
[----:B------:R0:W-:Y:S11]  /*49560*/  STL.64 [R1+0x5920], R16 ;  /* 0x0059201001007387 */ /* 0x0001f60000100a00 */
[----:B------:R-:W-:Y:S06]  /*49570*/  @!UPT UIADD3 URZ, URZ, URZ, URZ ;  /* 0x0000003f3f3ff290 */ /* 0x000fec000fffe03f */
[----:B------:R1:W-:Y:S02]  /*49580*/  STL.64 [R1+0x250], R12 ;  /* 0x0002500c01007387 */ /* 0x0003e40000100a00 */
[----:B------:R2:W-:Y:S01]  /*49590*/  STL.64 [R1+0x258], R14 ;  /* 0x0002580e01007387 */ /* 0x0005e20000100a00 */
[----:B0-----:R-:W3:Y:S01]  /*495a0*/  LDL.LU R16, [R1+0x590] ;  /* 0x0005900001107983 */ /* 0x001ee20000300800 */
[----:B------:R-:W3:Y:S02]  /*495b0*/  LDL.LU R17, [R1+0x594] ;  /* 0x0005940001117983 */ /* 0x000ee40000300800 */
[----:B------:R-:W4:Y:S02]  /*495c0*/  LDL.LU R18, [R1+0x598] ;  /* 0x0005980001127983 */ /* 0x000f240000300800 */
[----:B------:R-:W4:Y:S02]  /*495d0*/  LDL.LU R19, [R1+0x59c] ;  /* 0x00059c0001137983 */ /* 0x000f240000300800 */
[----:B----4-:R-:W-:Y:S01]  /*495e0*/  STL.64 [R1+0x5a28], R18 ;  /* 0x005a281201007387 */ /* 0x010fe20000100a00 */
[----:B---3--:R-:W-:Y:S02]  /*495f0*/  STL.64 [R1+0x5a20], R16 ;  /* 0x005a201001007387 */ /* 0x008fe40000100a00 */
[----:B-1----:R-:W3:Y:S02]  /*49600*/  LDL.LU R12, [R1+0x5b0] ;  /* 0x0005b000010c7983 */ /* 0x002ee40000300800 */
[----:B------:R-:W3:Y:S01]  /*49610*/  LDL.LU R13, [R1+0x5b4] ;  /* 0x0005b400010d7983 */ /* 0x000ee20000300800 */
[----:B--2---:R-:W2:Y:S01]  /*49620*/  LDL.LU R14, [R1+0x5b8] ;  /* 0x0005b800010e7983 */ /* 0x004ea20000300800 */
[----:B------:R-:W2:Y:S02]  /*49630*/  LDL.LU R15, [R1+0x5bc] ;  /* 0x0005bc00010f7983 */ /* 0x000ea40000300800 */
[----:B------:R-:W-:-:S02]  /*49640*/  IMAD.MOV.U32 R29, RZ, RZ, R24 ;  /* 0x000000ffff1d7224 */ /* 0x000fc400078e0018 */
[----:B------:R-:W-:Y:S02]  /*49650*/  IMAD.MOV.U32 R28, RZ, RZ, R25 ;  /* 0x000000ffff1c7224 */ /* 0x000fe400078e0019 */
[----:B------:R-:W-:Y:S02]  /*49660*/  IMAD.MOV.U32 R24, RZ, RZ, R3 ;  /* 0x000000ffff187224 */ /* 0x000fe400078e0003 */
[----:B------:R-:W-:Y:S01]  /*49670*/  IMAD.MOV.U32 R25, RZ, RZ, R11 ;  /* 0x000000ffff197224 */ /* 0x000fe200078e000b */
[----:B--2---:R-:W-:Y:S01]  /*49680*/  STL.64 [R1+0x5a38], R14 ;  /* 0x005a380e01007387 */ /* 0x004fe20000100a00 */
[----:B---3--:R0:W-:Y:S02]  /*49690*/  STL.64 [R1+0x5a30], R12 ;  /* 0x005a300c01007387 */ /* 0x0081e40000100a00 */
[----:B------:R-:W2:Y:S02]  /*496a0*/  LDL.LU R3, [R1+0x5b3c] ;  /* 0x005b3c0001037983 */ /* 0x000ea40000300800 */
[----:B------:R-:W3:Y:S01]  /*496b0*/  LDL.LU R11, [R1+0x5b38] ;  /* 0x005b3800010b7983 */ /* 0x000ee20000300800 */
[----:B------:R1:W-:Y:S01]  /*496c0*/  STL.64 [R1+0x5a40], R24 ;  /* 0x005a401801007387 */ /* 0x0003e20000100a00 */
[----:B0-----:R-:W-:-:S02]  /*496d0*/  IMAD.MOV.U32 R12, RZ, RZ, R0 ;  /* 0x000000ffff0c7224 */ /* 0x001fc400078e0000 */
[----:B------:R-:W-:Y:S01]  /*496e0*/  IMAD.MOV.U32 R13, RZ, RZ, R2 ;  /* 0x000000ffff0d7224 */ /* 0x000fe200078e0002 */
[----:B------:R-:W4:Y:S01]  /*496f0*/  LDL.LU R0, [R1+0x5b34] ;  /* 0x005b340001007983 */ /* 0x000f220000300800 */
[----:B------:R-:W2:Y:S03]  /*49700*/  LDL.LU R2, [R1+0x5b30] ;  /* 0x005b300001027983 */ /* 0x000ea60000300800 */
[----:B------:R0:W-:Y:S01]  /*49710*/  STL.64 [R1+0x5a48], R12 ;  /* 0x005a480c01007387 */ /* 0x0001e20000100a00 */
[----:B-1----:R-:W2:Y:S02]  /*49720*/  LDL.LU R24, [R1+0x5d0] ;  /* 0x0005d00001187983 */ /* 0x002ea40000300800 */
[----:B------:R-:W2:Y:S02]  /*49730*/  LDL.LU R25, [R1+0x5d4] ;  /* 0x0005d40001197983 */ /* 0x000ea40000300800 */
[----:B------:R-:W2:Y:S01]  /*49740*/  LDL.LU R26, [R1+0x5d8] ;  /* 0x0005d800011a7983 */ /* 0x000ea20000300800 */
[----:B------:R-:W2:Y:S01]  /*49750*/  LDL.LU R27, [R1+0x5dc] ;  /* 0x0005dc00011b7983 */ /* 0x000ea20000300800 */
[----:B0-----:R-:W-:-:S02]  /*49760*/  IMAD.MOV.U32 R12, RZ, RZ, R21 ;  /* 0x000000ffff0c7224 */ /* 0x001fc400078e0015 */
[----:B------:R-:W-:Y:S01]  /*49770*/  IMAD.MOV.U32 R13, RZ, RZ, R20 ;  /* 0x000000ffff0d7224 */ /* 0x000fe200078e0014 */
[----:B--2---:R-:W-:Y:S01]  /*49780*/  STL.64 [R1+0x5a58], R26 ;  /* 0x005a581a01007387 */ /* 0x004fe20000100a00 */
[----:B------:R-:W-:Y:S02]  /*49790*/  STL.64 [R1+0x5a50], R24 ;  /* 0x005a501801007387 */ /* 0x000fe40000100a00 */
[----:B------:R-:W2:Y:S02]  /*497a0*/  LDL.64 R20, [R1+0xe0] ;  /* 0x0000e00001147983 */ /* 0x000ea40000100a00 */
[----:B--2---:R-:W-:Y:S01]  /*497b0*/  STL.64 [R1+0x5a90], R20 ;  /* 0x005a901401007387 */ /* 0x004fe20000100a00 */
[----:B------:R0:W-:Y:S03]  /*497c0*/  STL.64 [R1+0x5a70], R12 ;  /* 0x005a700c01007387 */ /* 0x0001e60000100a00 */
[----:B0-----:R-:W2:Y:S01]  /*497d0*/  LDL.LU R12, [R1+0x240] ;  /* 0x00024000010c7983 */ /* 0x001ea20000300800 */
[----:B------:R-:W2:Y:S02]  /*497e0*/  LDL.LU R13, [R1+0x244] ;  /* 0x00024400010d7983 */ /* 0x000ea40000300800 */
[----:B------:R-:W2:Y:S02]  /*497f0*/  LDL.LU R14, [R1+0x248] ;  /* 0x00024800010e7983 */ /* 0x000ea40000300800 */
[----:B------:R-:W2:Y:S02]  /*49800*/  LDL.LU R15, [R1+0x24c] ;  /* 0x00024c00010f7983 */ /* 0x000ea40000300800 */
[----:B------:R-:W-:-:S02]  /*49810*/  IMAD.MOV.U32 R20, RZ, RZ, R23 ;  /* 0x000000ffff147224 */ /* 0x000fc400078e0017 */
[----:B------:R-:W-:-:S05]  /*49820*/  IMAD.MOV.U32 R21, RZ, RZ, R22 ;  /* 0x000000ffff157224 */ /* 0x000fca00078e0016 */
[----:B------:R-:W-:Y:S04]  /*49830*/  STL.64 [R1+0x5aa8], R20 ;  /* 0x005aa81401007387 */ /* 0x000fe80000100a00 */
[----:B--2---:R-:W-:Y:S01]  /*49840*/  STL.64 [R1+0x5a88], R14 ;  /* 0x005a880e01007387 */ /* 0x004fe20000100a00 */
[----:B------:R0:W-:Y:S03]  /*49850*/  STL.64 [R1+0x5a80], R12 ;  /* 0x005a800c01007387 */ /* 0x0001e60000100a00 */
[----:B0-----:R-:W2:Y:S01]  /*49860*/  LDL.LU R12, [R1+0x5f0] ;  /* 0x0005f000010c7983 */ /* 0x001ea20000300800 */
[----:B------:R-:W2:Y:S02]  /*49870*/  LDL.LU R13, [R1+0x5f4] ;  /* 0x0005f400010d7983 */ /* 0x000ea40000300800 */
[----:B------:R-:W2:Y:S02]  /*49880*/  LDL.LU R14, [R1+0x5f8] ;  /* 0x0005f800010e7983 */ /* 0x000ea40000300800 */
[----:B------:R-:W2:Y:S01]  /*49890*/  LDL.LU R15, [R1+0x5fc] ;  /* 0x0005fc00010f7983 */ /* 0x000ea20000300800 */
[----:B------:R-:W2:Y:S04]  /*498a0*/  LDL.64 R20, [R1+0x100] ;  /* 0x0001000001147983 */ /* 0x000ea80000100a00 */
[----:B--2---:R0:W-:Y:S04]  /*498b0*/  STL.64 [R1+0x5ac0], R20 ;  /* 0x005ac01401007387 */ /* 0x0041e80000100a00 */
[----:B0-----:R-:W2:Y:S04]  /*498c0*/  LDL.64 R20, [R1+0x110] ;  /* 0x0001100001147983 */ /* 0x001ea80000100a00 */
[----:B--2---:R3:W-:Y:S01]  /*498d0*/  STL.64 [R1+0x5ad8], R20 ;  /* 0x005ad81401007387 */ /* 0x0047e20000100a00 */
[----:B------:R-:W-:Y:S02]  /*498e0*/  STL.64 [R1+0x5aa0], R14 ;  /* 0x005aa00e01007387 */ /* 0x000fe40000100a00 */
[----:B------:R0:W-:Y:S02]  /*498f0*/  STL.64 [R1+0x5a98], R12 ;  /* 0x005a980c01007387 */ /* 0x0001e40000100a00 */
[----:B---3--:R-:W-:-:S02]  /*49900*/  IMAD.MOV.U32 R20, RZ, RZ, R11 ;  /* 0x000000ffff147224 */ /* 0x008fc400078e000b */
[----:B------:R-:W-:Y:S01]  /*49910*/  IMAD.MOV.U32 R21, RZ, RZ, R3 ;  /* 0x000000ffff157224 */ /* 0x000fe200078e0003 */
[----:B0-----:R-:W2:Y:S01]  /*49920*/  LDL.LU R12, [R1+0x600] ;  /* 0x00060000010c7983 */ /* 0x001ea20000300800 */
[----:B------:R-:W2:Y:S02]  /*49930*/  LDL.LU R13, [R1+0x604] ;  /* 0x00060400010d7983 */ /* 0x000ea40000300800 */
[----:B------:R-:W3:Y:S02]  /*49940*/  LDL.LU R14, [R1+0x608] ;  /* 0x00060800010e7983 */ /* 0x000ee40000300800 */
[----:B------:R-:W3:Y:S01]  /*49950*/  LDL.LU R15, [R1+0x60c] ;  /* 0x00060c00010f7983 */ /* 0x000ee20000300800 */
[----:B------:R0:W-:Y:S04]  /*49960*/  STL.64 [R1+0x5af0], R20 ;  /* 0x005af01401007387 */ /* 0x0001e80000100a00 */
        /* <DEDUP_REMOVED lines=9> */
[----:B----4-:R-:W-:Y:S01]  /*49a00*/  IMAD.MOV.U32 R21, RZ, RZ, R0 ;  /* 0x000000ffff157224 */ /* 0x010fe200078e0000 */
[----:B------:R-:W4:Y:S01]  /*49a10*/  LDL.LU R8, [R1+0x660] ;  /* 0x0006600001087983 */ /* 0x000f220000300800 */
[----:B------:R-:W4:Y:S02]  /*49a20*/  LDL.LU R9, [R1+0x664] ;  /* 0x0006640001097983 */ /* 0x000f240000300800 */
[----:B------:R-:W4:Y:S02]  /*49a30*/  LDL.LU R10, [R1+0x668] ;  /* 0x00066800010a7983 */ /* 0x000f240000300800 */
[----:B------:R-:W4:Y:S01]  /*49a40*/  LDL.LU R11, [R1+0x66c] ;  /* 0x00066c00010b7983 */ /* 0x000f220000300800 */
[----:B------:R0:W-:Y:S04]  /*49a50*/  STL.64 [R1+0x5b20], R20 ;  /* 0x005b201401007387 */ /* 0x0001e80000100a00 */
[----:B0-----:R-:W4:Y:S04]  /*49a60*/  LDL.64 R20, [R1+0x150] ;  /* 0x0001500001147983 */ /* 0x001f280000100a00 */
        /* <DEDUP_REMOVED lines=12> */
[----:B----4-:R-:W-:Y:S01]  /*49b30*/  HMMA.16816.F32 R8, R4, R20, R8 ;  /* 0x000000140408723c */ /* 0x010fe20000001808 */
[----:B---3--:R-:W-:Y:S01]  /*49b40*/  STL.64 [R1+0x5b00], R14 ;  /* 0x005b000e01007387 */ /* 0x008fe20000100a00 */
[----:B--2---:R0:W-:Y:S03]  /*49b50*/  STL.64 [R1+0x5af8], R12 ;  /* 0x005af80c01007387 */ /* 0x0041e60000100a00 */
        /* <DEDUP_REMOVED lines=15> */
[----:B------:R-:W4:Y:S01]  /*49c50*/  LDL.LU R16, [R1+0x5c0] ;  /* 0x0005c00001107983 */ /* 0x000f220000300800 */
[----:B------:R-:W4:Y:S02]  /*49c60*/  LDL.LU R17, [R1+0x5c4] ;  /* 0x0005c40001117983 */ /* 0x000f240000300800 */
[----:B------:R-:W4:Y:S02]  /*49c70*/  LDL.LU R18, [R1+0x5c8] ;  /* 0x0005c80001127983 */ /* 0x000f240000300800 */
[----:B------:R-:W4:Y:S01]  /*49c80*/  LDL.LU R19, [R1+0x5cc] ;  /* 0x0005cc0001137983 */ /* 0x000f220000300800 */
[----:B------:R-:W-:Y:S01]  /*49c90*/  STL [R1+0x59f8], R28 ;  /* 0x0059f81c01007387 */ /* 0x000fe20000100800 */
[----:B------:R-:W-:Y:S02]  /*49ca0*/  STL [R1+0x59f4], R29 ;  /* 0x0059f41d01007387 */ /* 0x000fe40000100800 */
[----:B------:R0:W-:Y:S02]  /*49cb0*/  STL.64 [R1+0x670], R8 ;  /* 0x0006700801007387 */ /* 0x0001e40000100a00 */
[----:B------:R1:W-:Y:S01]  /*49cc0*/  STL.64 [R1+0x678], R10 ;  /* 0x0006780a01007387 */ /* 0x0003e20000100a00 */
[----:B0-----:R-:W2:Y:S01]  /*49cd0*/  LDL.LU.64 R8, [R1+0x5b28] ;  /* 0x005b280001087983 */ /* 0x001ea20000300a00 */
[----:B-1----:R-:W-:-:S02]  /*49ce0*/  IMAD.MOV.U32 R11, RZ, RZ, R20 ;  /* 0x000000ffff0b7224 */ /* 0x002fc400078e0014 */
[----:B------:R-:W2:Y:S02]  /*49cf0*/  LDL.LU.64 R20, [R1+0x5b20] ;  /* 0x005b200001147983 */ /* 0x000ea40000300a00 */
[----:B------:R-:W-:Y:S01]  /*49d00*/  STL [R1+0x5a00], R3 ;  /* 0x005a000301007387 */ /* 0x000fe20000100800 */
[----:B------:R-:W-:Y:S01]  /*49d10*/  STL [R1+0x59fc], R11 ;  /* 0x0059fc0b01007387 */ /* 0x000fe20000100800 */
[C---:B--2---:R-:W-:Y:S03]  /*49d20*/  HMMA.16816.F32 R20, R4.reuse, R20, R12 ;  /* 0x000000140414723c */ /* 0x044fe6000000180c */
[----:B------:R-:W2:Y:S01]  /*49d30*/  LDL.LU.64 R14, [R1+0x5b18] ;  /* 0x005b1800010e7983 */ /* 0x000ea20000300a00 */
[----:B------:R-:W2:Y:S11]  /*49d40*/  LDL.LU.64 R12, [R1+0x5b10] ;  /* 0x005b1000010c7983 */ /* 0x000eb60000300a00 */
[----:B------:R-:W-:Y:S08]  /*49d50*/  @!UPT UIADD3 URZ, URZ, URZ, URZ ;  /* 0x0000003f3f3ff290 */ /* 0x000ff0000fffe03f */
        /* <DEDUP_REMOVED lines=13> */
[C---:B--2---:R-:W-:Y:S01]  /*49e30*/  HMMA.16816.F32 R20, R4.reuse, R20, R12 ;  /* 0x000000140414723c */ /* 0x044fe2000000180c */
[----:B------:R-:W2:Y:S01]  /*49e40*/  LDL.LU.64 R14, [R1+0x5ae8] ;  /* 0x005ae800010e7983 */ /* 0x000ea20000300a00 */
[----:B------:R-:W2:Y:S11]  /*49e50*/  LDL.LU.64 R12, [R1+0x5ae0] ;  /* 0x005ae000010c7983 */ /* 0x000eb60000300a00 */
[----:B------:R-:W-:Y:S10]  /*49e60*/  @!UPT UIADD3 URZ, URZ, URZ, URZ ;  /* 0x0000003f3f3ff290 */ /* 0x000ff4000fffe03f */
        /* <DEDUP_REMOVED lines=38> */
[----:B------:R-:W3:Y:S01]  /*4a0d0*/  LDL.LU.64 R12, [R1+0x5a70] ;  /* 0x005a7000010c7983 */ /* 0x000ee20000300a00 */
[----:B------:R-:W3:Y:S02]  /*4a0e0*/  LDL.LU.64 R22, [R1+0x5a68] ;  /* 0x005a680001167983 */ /* 0x000ee40000300a00 */
[----:B------:R-:W3:Y:S11]  /*4a0f0*/  LDL.LU.64 R20, [R1+0x5a60] ;  /* 0x005a600001147983 */ /* 0x000ef60000300a00 */
[----:B------:R-:W-:Y:S08]  /*4a100*/  @!UPT UIADD3 URZ, URZ, URZ, URZ ;  /* 0x0000003f3f3ff290 */ /* 0x000ff0000fffe03f */
[----:B------:R0:W-:Y:S01]  /*4a110*/  STL.64 [R1+0x240], R4 ;  /* 0x0002400401007387 */ /* 0x0001e20000100a00 */
[----:B------:R1:W-:Y:S03]  /*4a120*/  STL.64 [R1+0x248], R6 ;  /* 0x0002480601007387 */ /* 0x0003e60000100a00 */
[----:B0-----:R-:W2:Y:S01]  /*4a130*/  LDL.LU R4, [R1+0x5a0] ;  /* 0x0005a00001047983 */ /* 0x001ea20000300800 */
[----:B------:R-:W2:Y:S02]  /*4a140*/  LDL.LU R5, [R1+0x5a4] ;  /* 0x0005a40001057983 */ /* 0x000ea40000300800 */
[----:B-1----:R-:W2:Y:S02]  /*4a150*/  LDL.LU R6, [R1+0x5a8] ;  /* 0x0005a80001067983 */ /* 0x002ea40000300800 */
[----:B------:R-:W2:Y:S01]  /*4a160*/  LDL.LU R7, [R1+0x5ac] ;  /* 0x0005ac0001077983 */ /* 0x000ea20000300800 */
        /* <DEDUP_REMOVED lines=8> */
[----:B------:R-:W4:Y:S11]  /*4a1f0*/  LDL.LU.64 R24, [R1+0x5a40] ;  /* 0x005a400001187983 */ /* 0x000f360000300a00 */
[----:B------:R-:W-:Y:S10]  /*4a200*/  @!UPT UIADD3 URZ, URZ, URZ, URZ ;  /* 0x0000003f3f3ff290 */ /* 0x000ff4000fffe03f */
[----:B------:R-:W-:Y:S01]  /*4a210*/  STL.64 [R1+0x5e0], R12 ;  /* 0x0005e00c01007387 */ /* 0x000fe20000100a00 */
[----:B------:R0:W-:Y:S03]  /*4a220*/  STL.64 [R1+0x5e8], R14 ;  /* 0x0005e80e01007387 */ /* 0x0001e60000100a00 */
[----:B0-----:R-:W3:Y:S01]  /*4a230*/  LDL.LU.64 R14, [R1+0x5a38] ;  /* 0x005a3800010e7983 */ /* 0x001ee20000300a00 */
[----:B------:R-:W3:Y:S01]  /*4a240*/  LDL.LU.64 R12, [R1+0x5a30] ;  /* 0x005a3000010c7983 */ /* 0x000ee20000300a00 */
[C---:B----4-:R-:W-:Y:S02]  /*4a250*/  HMMA.16816.F32 R24, R20.reuse, R24, R16 ;  /* 0x000000181418723c */ /* 0x050fe40000001810 */
[----:B------:R-:W4:Y:S01]  /*4a260*/  LDL.LU.64 R18, [R1+0x5a28] ;  /* 0x005a280001127983 */ /* 0x000f220000300a00 */
[----:B------:R-:W4:Y:S11]  /*4a270*/  LDL.LU.64 R16, [R1+0x5a20] ;  /* 0x005a200001107983 */ /* 0x000f360000300a00 */
[----:B------:R-:W-:Y:S09]  /*4a280*/  @!UPT UIADD3 URZ, URZ, URZ, URZ ;  /* 0x0000003f3f3ff290 */ /* 0x000ff2000fffe03f */
[----:B------:R-:W-:Y:S01]  /*4a290*/  STL.64 [R1+0x5d0], R24 ;  /* 0x0005d01801007387 */ /* 0x000fe20000100a00 */
[----:B------:R0:W-:Y:S03]  /*4a2a0*/  STL.64 [R1+0x5d8], R26 ;  /* 0x0005d81a01007387 */ /* 0x0001e60000100a00 */
[----:B0-----:R-:W2:Y:S01]  /*4a2b0*/  LDL.LU.64 R26, [R1+0x5a18] ;  /* 0x005a1800011a7983 */ /* 0x001ea20000300a00 */
[----:B------:R-:W3:Y:S02]  /*4a2c0*/  LDL.LU.64 R24, [R1+0x5a10] ;  /* 0x005a100001187983 */ /* 0x000ee40000300a00 */
[C---:B---3--:R-:W-:Y:S11]  /*4a2d0*/  HMMA.16816.F32 R12, R20.reuse, R24, R12 ;  /* 0x00000018140c723c */ /* 0x048ff6000000180c */
[----:B------:R-:W-:Y:S11]  /*4a2e0*/  @!UPT UIADD3 URZ, URZ, URZ, URZ ;  /* 0x0000003f3f3ff290 */ /* 0x000ff6000fffe03f */
[----:B------:R-:W-:Y:S01]  /*4a2f0*/  @!UPT UIADD3 URZ, URZ, URZ, URZ ;  /* 0x0000003f3f3ff290 */ /* 0x000fe2000fffe03f */
[----:B------:R0:W-:Y:S01]  /*4a300*/  STL.64 [R1+0x5c0], R12 ;  /* 0x0005c00c01007387 */ /* 0x0001e20000100a00 */
[----:B------:R-:W-:Y:S03]  /*4a310*/  STL.64 [R1+0x5c8], R14 ;  /* 0x0005c80e01007387 */ /* 0x000fe60000100a00 */
[----:B0-----:R-:W3:Y:S01]  /*4a320*/  LDL.LU.64 R12, [R1+0x5a08] ;  /* 0x005a0800010c7983 */ /* 0x001ee20000300a00 */
[----:B--2---:R-:W-:Y:S02]  /*4a330*/  STL.64 [R1+0x58e8], R26 ;  /* 0x0058e81a01007387 */ /* 0x004fe40000100a00 */
[----:B------:R3:W-:Y:S02]  /*4a340*/  STL.64 [R1+0x58e0], R24 ;  /* 0x0058e01801007387 */ /* 0x0007e40000100a00 */
[C---:B---3--:R-:W-:Y:S08]  /*4a350*/  HMMA.16816.F32 R24, R20.reuse, R12, R4 ;  /* 0x0000000c1418723c */ /* 0x048ff00000001804 */
[----:B----4-:R-:W-:Y:S01]  /*4a360*/  HMMA.16816.F32 R4, R20, R8, R16 ;  /* 0x000000081404723c */ /* 0x010fe20000001810 */
[----:B------:R0:W-:Y:S11]  /*4a370*/  STL.64 [R1+0x5900], R12 ;  /* 0x0059000c01007387 */ /* 0x0001f60000100a00 */
[----:B------:R-:W-:Y:S03]  /*4a380*/  @!UPT UIADD3 URZ, URZ, URZ, URZ ;  /* 0x0000003f3f3ff290 */ /* 0x000fe6000fffe03f */
[----:B------:R-:W-:Y:S01]  /*4a390*/  STL.64 [R1+0x5b0], R24 ;  /* 0x0005b01801007387 */ /* 0x000fe20000100a00 */
[----:B------:R-:W-:Y:S02]  /*4a3a0*/  STL.64 [R1+0x5b8], R26 ;  /* 0x0005b81a01007387 */ /* 0x000fe40000100a00 */
[----:B0-----:R-:W2:Y:S05]  /*4a3b0*/  LDL.LU R12, [R1+0x210] ;  /* 0x00021000010c7983 */ /* 0x001eaa0000300800 */
[----:B------:R-:W-:Y:S01]  /*4a3c0*/  STL.64 [R1+0x5a0], R4 ;  /* 0x0005a00401007387 */ /* 0x000fe20000100a00 */
[----:B------:R-:W-:Y:S01]  /*4a3d0*/  STL.64 [R1+0x5a8], R6 ;  /* 0x0005a80601007387 */ /* 0x000fe20000100a00 */
[----:B------:R-:W2:Y:S02]  /*4a3e0*/  LDL.LU R13, [R1+0x214] ;  /* 0x00021400010d7983 */ /* 0x000ea40000300800 */
[----:B------:R-:W3:Y:S02]  /*4a3f0*/  LDL.LU R14, [R1+0x218] ;  /* 0x00021800010e7983 */ /* 0x000ee40000300800 */
[----:B------:R-:W3:Y:S01]  /*4a400*/  LDL.LU R15, [R1+0x21c] ;  /* 0x00021c00010f7983 */ /* 0x000ee20000300800 */
[----:B------:R-:W4:Y:S01]  /*4a410*/  LDL.LU R16, [R1+0x230] ;  /* 0x0002300001107983 */ /* 0x000f220000300800 */
[----:B------:R-:W4:Y:S02]  /*4a420*/  LDL.LU R17, [R1+0x234] ;  /* 0x0002340001117983 */ /* 0x000f240000300800 */
[----:B------:R-:W2:Y:S02]  /*4a430*/  LDL.LU R18, [R1+0x238] ;  /* 0x0002380001127983 */ /* 0x000ea40000300800 */
[----:B------:R-:W2:Y:S02]  /*4a440*/  LDL.LU R19, [R1+0x23c] ;  /* 0x00023c0001137983 */ /* 0x000ea40000300800 */
[----:B--2---:R-:W-:Y:S01]  /*4a450*/  STL.64 [R1+0x5938], R18 ;  /* 0x0059381201007387 */ /* 0x004fe20000100a00 */
[----:B----4-:R0:W-:Y:S02]  /*4a460*/  STL.64 [R1+0x5930], R16 ;  /* 0x0059301001007387 */ /* 0x0101e40000100a00 */
[----:B0-----:R-:W-:-:S02]  /*4a470*/  IMAD.MOV.U32 R16, RZ, RZ, R0 ;  /* 0x000000ffff107224 */ /* 0x001fc400078e0000 */
[----:B------:R-:W-:Y:S01]  /*4a480*/  IMAD.MOV.U32 R17, RZ, RZ, R3 ;  /* 0x000000ffff117224 */ /* 0x000fe200078e0003 */
[----:B------:R-:W2:Y:S01]  /*4a490*/  LDL.LU R0, [R1+0x5a04] ;  /* 0x005a040001007983 */ /* 0x000ea20000300800 */
[----:B------:R-:W4:Y:S03]  /*4a4a0*/  LDL.LU R3, [R1+0x5a00] ;  /* 0x005a000001037983 */ /* 0x000f260000300800 */
[----:B------:R0:W-:Y:S04]  /*4a4b0*/  STL.64 [R1+0x5948], R16 ;  /* 0x0059481001007387 */ /* 0x0001e80000100a00 */
[----:B0-----:R-:W2:Y:S04]  /*4a4c0*/  LDL.64 R16, [R1+0xf0] ;  /* 0x0000f00001107983 */ /* 0x001ea80000100a00 */
[----:B--2---:R-:W-:Y:S01]  /*4a4d0*/  STL.64 [R1+0x5960], R16 ;  /* 0x0059601001007387 */ /* 0x004fe20000100a00 */
[----:B---3--:R-:W-:Y:S02]  /*4a4e0*/  STL.64 [R1+0x5910], R14 ;  /* 0x0059100e01007387 */ /* 0x008fe40000100a00 */
[----:B------:R0:W-:Y:S02]  /*4a4f0*/  STL.64 [R1+0x5908], R12 ;  /* 0x0059080c01007387 */ /* 0x0001e40000100a00 */
[----:B0-----:R-:W2:Y:S01]  /*4a500*/  LDL.LU.64 R12, [R1+0x20] ;  /* 0x00002000010c7983 */ /* 0x001ea20000300a00 */
[----:B------:R-:W-:-:S02]  /*4a510*/  IMAD.MOV.U32 R16, RZ, RZ, R11 ;  /* 0x000000ffff107224 */ /* 0x000fc400078e000b */
[----:B------:R-:W-:Y:S01]  /*4a520*/  IMAD.MOV.U32 R17, RZ, RZ, R28 ;  /* 0x000000ffff117224 */ /* 0x000fe200078e001c */
[----:B--2---:R0:W-:Y:S04]  /*4a530*/  STL.64 [R1+0x5940], R12 ;  /* 0x0059400c01007387 */ /* 0x0041e80000100a00 */
[----:B0-----:R-:W2:Y:S01]  /*4a540*/  LDL.LU R12, [R1+0x510] ;  /* 0x00051000010c7983 */ /* 0x001ea20000300800 */
[----:B------:R-:W2:Y:S02]  /*4a550*/  LDL.LU R13, [R1+0x514] ;  /* 0x00051400010d7983 */ /* 0x000ea40000300800 */
[----:B------:R-:W3:Y:S02]  /*4a560*/  LDL.LU R14, [R1+0x518] ;  /* 0x00051800010e7983 */ /* 0x000ee40000300800 */
[----:B------:R-:W3:Y:S01]  /*4a570*/  LDL.LU R15, [R1+0x51c] ;  /* 0x00051c00010f7983 */ /* 0x000ee20000300800 */
[----:B------:R-:W2:Y:S01]  /*4a580*/  LDL.LU R11, [R1+0x59fc] ;  /* 0x0059fc00010b7983 */ /* 0x000ea20000300800 */
[----:B------:R-:W4:Y:S02]  /*4a590*/  LDL.LU R28, [R1+0x59f8] ;  /* 0x0059f800011c7983 */ /* 0x000f240000300800 */
[----:B------:R-:W-:Y:S01]  /*4a5a0*/  STL.64 [R1+0x5978], R16 ;  /* 0x0059781001007387 */ /* 0x000fe20000100a00 */
[----:B---3--:R-:W-:Y:S01]  /*4a5b0*/  STL.64 [R1+0x5958], R14 ;  /* 0x0059580e01007387 */ /* 0x008fe20000100a00 */
[----:B--2---:R0:W-:Y:S03]  /*4a5c0*/  STL.64 [R1+0x5950], R12 ;  /* 0x0059500c01007387 */ /* 0x0041e60000100a00 */
[----:B0-----:R-:W2:Y:S01]  /*4a5d0*/  LDL.LU R12, [R1+0x520] ;  /* 0x00052000010c7983 */ /* 0x001ea20000300800 */
[----:B------:R-:W2:Y:S02]  /*4a5e0*/  LDL.LU R13, [R1+0x524] ;  /* 0x00052400010d7983 */ /* 0x000ea40000300800 */
[----:B------:R-:W3:Y:S02]  /*4a5f0*/  LDL.LU R14, [R1+0x528] ;  /* 0x00052800010e7983 */ /* 0x000ee40000300800 */
[----:B------:R-:W3:Y:S02]  /*4a600*/  LDL.LU R15, [R1+0x52c] ;  /* 0x00052c00010f7983 */ /* 0x000ee40000300800 */
[----:B------:R-:W-:-:S02]  /*4a610*/  IMAD.MOV.U32 R16, RZ, RZ, R29 ;  /* 0x000000ffff107224 */ /* 0x000fc400078e001d */
[----:B------:R-:W-:Y:S01]  /*4a620*/  IMAD.MOV.U32 R17, RZ, RZ, R10 ;  /* 0x000000ffff117224 */ /* 0x000fe200078e000a */
[----:B------:R-:W4:Y:S01]  /*4a630*/  LDL.LU R29, [R1+0x59f4] ;  /* 0x0059f400011d7983 */ /* 0x000f220000300800 */
[----:B------:R-:W4:Y:S03]  /*4a640*/  LDL.LU R10, [R1+0x59f0] ;  /* 0x0059f000010a7983 */ /* 0x000f260000300800 */
[----:B------:R-:W-:Y:S04]  /*4a650*/  STL.64 [R1+0x5990], R16 ;  /* 0x0059901001007387 */ /* 0x000fe80000100a00 */
[----:B---3--:R-:W-:Y:S01]  /*4a660*/  STL.64 [R1+0x5970], R14 ;  /* 0x0059700e01007387 */ /* 0x008fe20000100a00 */
[----:B--2---:R0:W-:Y:S03]  /*4a670*/  STL.64 [R1+0x5968], R12 ;  /* 0x0059680c01007387 */ /* 0x0041e60000100a00 */
[----:B----4-:R-:W1:Y:S04]  /*4a680*/  LDSM.16.MT88.4 R4, [R10+0x8380] ;  /* 0x008380000a04783b */ /* 0x010e680000004200 */
[----:B0-----:R-:W2:Y:S01]  /*4a690*/  LDL.LU R12, [R1+0x530] ;  /* 0x00053000010c7983 */ /* 0x001ea20000300800 */
[----:B------:R-:W2:Y:S02]  /*4a6a0*/  LDL.LU R13, [R1+0x534] ;  /* 0x00053400010d7983 */ /* 0x000ea40000300800 */
[----:B------:R-:W3:Y:S02]  /*4a6b0*/  LDL.LU R14, [R1+0x538] ;  /* 0x00053800010e7983 */ /* 0x000ee40000300800 */
[----:B------:R-:W3:Y:S01]  /*4a6c0*/  LDL.LU R15, [R1+0x53c] ;  /* 0x00053c00010f7983 */ /* 0x000ee20000300800 */
[----:B------:R-:W4:Y:S04]  /*4a6d0*/  LDL.64 R16, [R1+0x120] ;  /* 0x0001200001107983 */ /* 0x000f280000100a00 */
[----:B----4-:R0:W-:Y:S02]  /*4a6e0*/  STL.64 [R1+0x59a8], R16 ;  /* 0x0059a81001007387 */ /* 0x0101e40000100a00 */
[----:B0-----:R-:W-:-:S02]  /*4a6f0*/  IMAD.MOV.U32 R16, RZ, RZ, R0 ;  /* 0x000000ffff107224 */ /* 0x001fc400078e0000 */
[----:B------:R-:W-:Y:S01]  /*4a700*/  IMAD.MOV.U32 R17, RZ, RZ, R2 ;  /* 0x000000ffff117224 */ /* 0x000fe200078e0002 */
[----:B------:R-:W4:Y:S01]  /*4a710*/  LDL.LU R0, [R1+0x59ec] ;  /* 0x0059ec0001007983 */ /* 0x000f220000300800 */
[----:B------:R-:W4:Y:S03]  /*4a720*/  LDL.LU R2, [R1+0x59e8] ;  /* 0x0059e80001027983 */ /* 0x000f260000300800 */
[----:B------:R-:W-:Y:S01]  /*4a730*/  STL.64 [R1+0x59c0], R16 ;  /* 0x0059c01001007387 */ /* 0x000fe20000100a00 */
[----:B---3--:R-:W-:Y:S02]  /*4a740*/  STL.64 [R1+0x5988], R14 ;  /* 0x0059880e01007387 */ /* 0x008fe40000100a00 */
[----:B--2---:R0:W-:Y:S02]  /*4a750*/  STL.64 [R1+0x5980], R12 ;  /* 0x0059800c01007387 */ /* 0x0041e40000100a00 */
[----:B0-----:R-:W2:Y:S01]  /*4a760*/  LDL.LU R12, [R1+0x540] ;  /* 0x00054000010c7983 */ /* 0x001ea20000300800 */
[----:B------:R-:W2:Y:S02]  /*4a770*/  LDL.LU R13, [R1+0x544] ;  /* 0x00054400010d7983 */ /* 0x000ea40000300800 */
[----:B------:R-:W3:Y:S02]  /*4a780*/  LDL.LU R14, [R1+0x548] ;  /* 0x00054800010e7983 */ /* 0x000ee40000300800 */
[----:B------:R-:W3:Y:S01]  /*4a790*/  LDL.LU R15, [R1+0x54c] ;  /* 0x00054c00010f7983 */ /* 0x000ee20000300800 */
[----:B------:R-:W2:Y:S04]  /*4a7a0*/  LDL.64 R16, [R1+0x140] ;  /* 0x0001400001107983 */ /* 0x000ea80000100a00 */
[----:B--2---:R0:W-:Y:S02]  /*4a7b0*/  STL.64 [R1+0x59c8], R16 ;  /* 0x0059c81001007387 */ /* 0x0041e40000100a00 */
[----:B0-----:R-:W-:-:S02]  /*4a7c0*/  IMAD.MOV.U32 R16, RZ, RZ, R11 ;  /* 0x000000ffff107224 */ /* 0x001fc400078e000b */
[----:B------:R-:W-:-:S05]  /*4a7d0*/  IMAD.MOV.U32 R17, RZ, RZ, R3 ;  /* 0x000000ffff117224 */ /* 0x000fca00078e0003 */
[----:B------:R0:W-:Y:S04]  /*4a7e0*/  STL.64 [R1+0x59e0], R16 ;  /* 0x0059e01001007387 */ /* 0x0001e80000100a00 */
        /* <DEDUP_REMOVED lines=9> */
[----:B------:R-:W2:Y:S02]  /*4a880*/  LDL.LU R15, [R1+0x55c] ;  /* 0x00055c00010f7983 */ /* 0x000ea40000300800 */
[----:B------:R-:W-:-:S02]  /*4a890*/  IMAD.MOV.U32 R24, RZ, RZ, R29 ;  /* 0x000000ffff187224 */ /* 0x000fc400078e001d */
[----:B------:R-:W-:Y:S01]  /*4a8a0*/  IMAD.MOV.U32 R25, RZ, RZ, R28 ;  /* 0x000000ffff197224 */ /* 0x000fe200078e001c */
        /* <DEDUP_REMOVED lines=13> */
[----:B------:R-:W-:Y:S01]  /*4a980*/  STL [R1+0x58c0], R10 ;  /* 0x0058c00a01007387 */ /* 0x000fe20000100800 */
[----:B------:R0:W-:Y:S03]  /*4a990*/  STL.64 [R1+0x58b8], R8 ;  /* 0x0058b80801007387 */ /* 0x0001e60000100a00 */
[----:B0-----:R-:W3:Y:S01]  /*4a9a0*/  LDL.LU R8, [R1+0x570] ;  /* 0x0005700001087983 */ /* 0x001ee20000300800 */
[----:B------:R-:W3:Y:S02]  /*4a9b0*/  LDL.LU R9, [R1+0x574] ;  /* 0x0005740001097983 */ /* 0x000ee40000300800 */
[----:B------:R-:W3:Y:S02]  /*4a9c0*/  LDL.LU R10, [R1+0x578] ;  /* 0x00057800010a7983 */ /* 0x000ee40000300800 */
[----:B------:R-:W3:Y:S01]  /*4a9d0*/  LDL.LU R11, [R1+0x57c] ;  /* 0x00057c00010b7983 */ /* 0x000ee20000300800 */
[----:B-1----:R-:W-:Y:S01]  /*4a9e0*/  STL.64 [R1+0x57f0], R6 ;  /* 0x0057f00601007387 */ /* 0x002fe20000100a00 */
[----:B------:R0:W-:Y:S03]  /*4a9f0*/  STL.64 [R1+0x57e8], R4 ;  /* 0x0057e80401007387 */ /* 0x0001e60000100a00 */
[----:B0-----:R-:W2:Y:S01]  /*4aa00*/  LDL.LU.64 R4, [R1+0xd0] ;  /* 0x0000d00001047983 */ /* 0x001ea20000300a00 */
[----:B------:R-:W2:Y:S02]  /*4aa10*/  LDL.LU.64 R16, [R1+0x59e0] ;  /* 0x0059e00001107983 */ /* 0x000ea40000300a00 */
[----:B------:R0:W-:Y:S02]  /*4aa20*/  STL.64 [R1+0x590], R24 ;  /* 0x0005901801007387 */ /* 0x0001e40000100a00 */
[----:B------:R1:W-:Y:S01]  /*4aa30*/  STL.64 [R1+0x598], R26 ;  /* 0x0005981a01007387 */ /* 0x0003e20000100a00 */
[----:B0-----:R-:W2:Y:S01]  /*4aa40*/  LDL.LU R24, [R1+0x200] ;  /* 0x0002000001187983 */ /* 0x001ea20000300800 */
[----:B------:R-:W2:Y:S02]  /*4aa50*/  LDL.LU R25, [R1+0x204] ;  /* 0x0002040001197983 */ /* 0x000ea40000300800 */
[----:B-1----:R-:W2:Y:S02]  /*4aa60*/  LDL.LU R26, [R1+0x208] ;  /* 0x00020800011a7983 */ /* 0x002ea40000300800 */
[----:B------:R-:W2:Y:S02]  /*4aa70*/  LDL.LU R27, [R1+0x20c] ;  /* 0x00020c00011b7983 */ /* 0x000ea40000300800 */
[----:B--2---:R-:W-:Y:S01]  /*4aa80*/  STL.64 [R1+0x58f8], R26 ;  /* 0x0058f81a01007387 */ /* 0x004fe20000100a00 */
[----:B------:R0:W-:Y:S03]  /*4aa90*/  STL.64 [R1+0x58f0], R24 ;  /* 0x0058f01801007387 */ /* 0x0001e60000100a00 */
[----:B0-----:R-:W2:Y:S01]  /*4aaa0*/  LDL.LU.64 R24, [R1+0x10] ;  /* 0x0000100001187983 */ /* 0x001ea20000300a00 */
[C---:B------:R-:W-:Y:S03]  /*4aab0*/  HMMA.16816.F32 R16, R20.reuse, R16, R12 ;  /* 0x000000101410723c */ /* 0x040fe6000000180c */
[----:B--2---:R0:W-:Y:S04]  /*4aac0*/  STL.64 [R1+0x5918], R24 ;  /* 0x0059181801007387 */ /* 0x0041e80000100a00 */
[----:B0-----:R-:W2:Y:S01]  /*4aad0*/  LDL.LU R24, [R1+0x220] ;  /* 0x0002200001187983 */ /* 0x001ea20000300800 */
[----:B------:R-:W2:Y:S02]  /*4aae0*/  LDL.LU R25, [R1+0x224] ;  /* 0x0002240001197983 */ /* 0x000ea40000300800 */
[----:B------:R-:W2:Y:S02]  /*4aaf0*/  LDL.LU R26, [R1+0x228] ;  /* 0x00022800011a7983 */ /* 0x000ea40000300800 */
[----:B------:R-:W2:Y:S01]  /*4ab00*/  LDL.LU R27, [R1+0x22c] ;  /* 0x00022c00011b7983 */ /* 0x000ea20000300800 */
[----:B------:R-:W2:Y:S01]  /*4ab10*/  LDL.LU.64 R14, [R1+0x59d8] ;  /* 0x0059d800010e7983 */ /* 0x000ea20000300a00 */
[----:B------:R-:W2:Y:S09]  /*4ab20*/  LDL.LU.64 R12, [R1+0x59d0] ;  /* 0x0059d000010c7983 */ /* 0x000eb20000300a00 */
[----:B------:R0:W-:Y:S02]  /*4ab30*/  STL.64 [R1+0x580], R16 ;  /* 0x0005801001007387 */ /* 0x0001e40000100a00 */
[----:B------:R-:W-:Y:S01]  /*4ab40*/  STL.64 [R1+0x588], R18 ;  /* 0x0005881201007387 */ /* 0x000fe20000100a00 */
        /* <DEDUP_REMOVED lines=50> */
[----:B------:R-:W2:Y:S11]  /*4ae70*/  LDL.LU.64 R12, [R1+0x5940] ;  /* 0x00594000010c7983 */ /* 0x000eb60000300a00 */
[----:B------:R-:W-:Y:S11]  /*4ae80*/  @!UPT UIADD3 URZ, URZ, URZ, URZ ;  /* 0x0000003f3f3ff290 */ /* 0x000ff6000fffe03f */
[----:B------:R-:W-:Y:S01]  /*4ae90*/  STL.64 [R1+0x510], R16 ;  /* 0x0005101001007387 */ /* 0x000fe20000100a00 */
[----:B------:R0:W-:Y:S03]  /*4aea0*/  STL.64 [R1+0x518], R18 ;  /* 0x0005181201007387 */ /* 0x0001e60000100a00 */
[----:B0-----:R-:W3:Y:S01]  /*4aeb0*/  LDL.LU.64 R18, [R1+0x5938] ;  /* 0x0059380001127983 */ /* 0x001ee20000300a00 */
[----:B------:R-:W3:Y:S02]  /*4aec0*/  LDL.LU.64 R16, [R1+0x5930] ;  /* 0x0059300001107983 */ /* 0x000ee40000300a00 */
[----:B---3--:R-:W-:Y:S01]  /*4aed0*/  HMMA.16816.F32 R20, R20, R4, R16 ;  /* 0x000000041414723c */ /* 0x008fe20000001810 */
[----:B------:R-:W3:Y:S01]  /*4aee0*/  LDL.LU.64 R18, [R1+0x5928] ;  /* 0x0059280001127983 */ /* 0x000ee20000300a00 */
[----:B------:R-:W3:Y:S11]  /*4aef0*/  LDL.LU.64 R16, [R1+0x5920] ;  /* 0x0059200001107983 */ /* 0x000ef60000300a00 */
[----:B------:R-:W-:Y:S10]  /*4af00*/  @!UPT UIADD3 URZ, URZ, URZ, URZ ;  /* 0x0000003f3f3ff290 */ /* 0x000ff4000fffe03f */
[----:B------:R0:W-:Y:S01]  /*4af10*/  STL.64 [R1+0x230], R20 ;  /* 0x0002301401007387 */ /* 0x0001e20000100a00 */
[----:B------:R-:W-:Y:S03]  /*4af20*/  STL.64 [R1+0x238], R22 ;  /* 0x0002381601007387 */ /* 0x000fe60000100a00 */
[----:B0-----:R-:W4:Y:S01]  /*4af30*/  LDL.LU.64 R20, [R1] ;  /* 0x0000000001147983 */ /* 0x001f220000300a00 */
[----:B------:R2:W-:Y:S02]  /*4af40*/  STL.64 [R1+0x5800], R4 ;  /* 0x0058000401007387 */ /* 0x0005e40000100a00 */
[----:B--2---:R-:W-:Y:S02]  /*4af50*/  IMAD.MOV.U32 R5, RZ, RZ, R12 ;  /* 0x000000ffff057224 */ /* 0x004fe400078e000c */
[----:B------:R-:W-:Y:S01]  /*4af60*/  IMAD.MOV.U32 R4, RZ, RZ, R13 ;  /* 0x000000ffff047224 */ /* 0x000fe200078e000d */
[C---:B---3--:R-:W-:Y:S11]  /*4af70*/  HMMA.16816.F32 R24, R16.reuse, R12, R24 ;  /* 0x0000000c1018723c */ /* 0x048ff60000001818 */
[----:B------:R-:W-:Y:S11]  /*4af80*/  @!UPT UIADD3 URZ, URZ, URZ, URZ ;  /* 0x0000003f3f3ff290 */ /* 0x000ff6000fffe03f */
[----:B------:R-:W-:Y:S01]  /*4af90*/  @!UPT UIADD3 URZ, URZ, URZ, URZ ;  /* 0x0000003f3f3ff290 */ /* 0x000fe2000fffe03f */
[----:B------:R0:W-:Y:S01]  /*4afa0*/  STL.64 [R1+0x220], R24 ;  /* 0x0002201801007387 */ /* 0x0001e20000100a00 */
[----:B------:R-:W-:Y:S03]  /*4afb0*/  STL.64 [R1+0x228], R26 ;  /* 0x0002281a01007387 */ /* 0x000fe60000100a00 */
[----:B0-----:R-:W2:Y:S01]  /*4afc0*/  LDL.LU.64 R24, [R1+0x5918] ;  /* 0x0059180001187983 */ /* 0x001ea20000300a00 */
[----:B------:R-:W2:Y:S02]  /*4afd0*/  LDL.LU.64 R14, [R1+0x5910] ;  /* 0x00591000010e7983 */ /* 0x000ea40000300a00 */
[----:B------:R-:W2:Y:S02]  /*4afe0*/  LDL.LU.64 R12, [R1+0x5908] ;  /* 0x00590800010c7983 */ /* 0x000ea40000300a00 */
[----:B--2---:R-:W-:Y:S11]  /*4aff0*/  HMMA.16816.F32 R12, R16, R24, R12 ;  /* 0x00000018100c723c */ /* 0x004ff6000000180c */
[----:B------:R-:W-:Y:S11]  /*4b000*/  @!UPT UIADD3 URZ, URZ, URZ, URZ ;  /* 0x0000003f3f3ff290 */ /* 0x000ff6000fffe03f */
[----:B------:R-:W-:Y:S01]  /*4b010*/  @!UPT UIADD3 URZ, URZ, URZ, URZ ;  /* 0x0000003f3f3ff290 */ /* 0x000fe2000fffe03f */
[----:B------:R0:W-:Y:S01]  /*4b020*/  STL.64 [R1+0x210], R12 ;  /* 0x0002100c01007387 */ /* 0x0001e20000100a00 */
[----:B------:R1:W-:Y:S03]  /*4b030*/  STL.64 [R1+0x218], R14 ;  /* 0x0002180e01007387 */ /* 0x0003e60000100a00 */
[----:B0-----:R-:W2:Y:S01]  /*4b040*/  LDL.LU.64 R12, [R1+0x5900] ;  /* 0x00590000010c7983 */ /* 0x001ea20000300a00 */
[----:B-1----:R-:W-:Y:S02]  /*4b050*/  IMAD.MOV.U32 R15, RZ, RZ, R24 ;  /* 0x000000ffff0f7224 */ /* 0x002fe400078e0018 */
[----:B------:R-:W-:Y:S02]  /*4b060*/  IMAD.MOV.U32 R14, RZ, RZ, R25 ;  /* 0x000000ffff0e7224 */ /* 0x000fe400078e0019 */
[----:B------:R-:W3:Y:S01]  /*4b070*/  LDL.LU.64 R26, [R1+0x58f8] ;  /* 0x0058f800011a7983 */ /* 0x000ee20000300a00 */
[----:B------:R-:W3:Y:S02]  /*4b080*/  LDL.LU.64 R24, [R1+0x58f0] ;  /* 0x0058f00001187983 */ /* 0x000ee40000300a00 */
[----:B------:R-:W-:Y:S02]  /*4b090*/  STL.64 [R1+0x58d8], R14 ;  /* 0x0058d80e01007387 */ /* 0x000fe40000100a00 */
[----:B----4-:R-:W-:-:S02]  /*4b0a0*/  IMAD.MOV.U32 R7, RZ, RZ, R20 ;  /* 0x000000ffff077224 */ /* 0x010fc400078e0014 */
[----:B------:R-:W-:Y:S01]  /*4b0b0*/  IMAD.MOV.U32 R29, RZ, RZ, R21 ;  /* 0x000000ffff1d7224 */ /* 0x000fe200078e0015 */
[C---:B---3--:R-:W-:Y:S01]  /*4b0c0*/  HMMA.16816.F32 R24, R16.reuse, R20, R24 ;  /* 0x000000141018723c */ /* 0x048fe20000001818 */
[----:B--2---:R0:W-:Y:S04]  /*4b0d0*/  STL.64 [R1+0x58d0], R12 ;  /* 0x0058d00c01007387 */ /* 0x0041e80000100a00 */
[----:B0-----:R-:W2:Y:S01]  /*4b0e0*/  LDL.LU R12, [R1+0x1f0] ;  /* 0x0001f000010c7983 */ /* 0x001ea20000300800 */
[----:B------:R-:W2:Y:S02]  /*4b0f0*/  LDL.LU R13, [R1+0x1f4] ;  /* 0x0001f400010d7983 */ /* 0x000ea40000300800 */
[----:B------:R-:W2:Y:S02]  /*4b100*/  LDL.LU R14, [R1+0x1f8] ;  /* 0x0001f800010e7983 */ /* 0x000ea40000300800 */
[----:B------:R-:W2:Y:S11]  /*4b110*/  LDL.LU R15, [R1+0x1fc] ;  /* 0x0001fc00010f7983 */ /* 0x000eb60000300800 */
[----:B------:R-:W-:Y:S02]  /*4b120*/  @!UPT UIADD3 URZ, URZ, URZ, URZ ;  /* 0x0000003f3f3ff290 */ /* 0x000fe4000fffe03f */
[----:B------:R-:W-:Y:S01]  /*4b130*/  STL.64 [R1+0x200], R24 ;  /* 0x0002001801007387 */ /* 0x000fe20000100a00 */
[----:B------:R0:W-:Y:S03]  /*4b140*/  STL.64 [R1+0x208], R26 ;  /* 0x0002081a01007387 */ /* 0x0001e60000100a00 */
[----:B0-----:R-:W3:Y:S01]  /*4b150*/  LDL.LU.64 R26, [R1+0x58e8] ;  /* 0x0058e800011a7983 */ /* 0x001ee20000300a00 */
[----:B------:R-:W2:Y:S02]  /*4b160*/  LDL.LU.64 R24, [R1+0x58e0] ;  /* 0x0058e00001187983 */ /* 0x000ea40000300a00 */
[----:B------:R-:W4:Y:S02]  /*4b170*/  LDL.LU.64 R20, [R1+0x30] ;  /* 0x0000300001147983 */ /* 0x000f240000300a00 */
[----:B----4-:R-:W-:Y:S01]  /*4b180*/  STL.64 [R1+0x58b0], R20 ;  /* 0x0058b01401007387 */ /* 0x010fe20000100a00 */
[----:B------:R-:W-:Y:S02]  /*4b190*/  STL.64 [R1+0x5868], R6 ;  /* 0x0058680601007387 */ /* 0x000fe40000100a00 */
[----:B------:R0:W-:Y:S02]  /*4b1a0*/  STL.64 [R1+0x5860], R4 ;  /* 0x0058600401007387 */ /* 0x0001e40000100a00 */
[----:B0-----:R-:W4:Y:S01]  /*4b1b0*/  LDL.LU.64 R4, [R1+0x130] ;  /* 0x0001300001047983 */ /* 0x001f220000300a00 */
[----:B--2---:R-:W-:Y:S03]  /*4b1c0*/  HMMA.16816.F32 R12, R16, R24, R12 ;  /* 0x00000018100c723c */ /* 0x004fe6000000180c */
[----:B----4-:R0:W-:Y:S02]  /*4b1d0*/  STL.64 [R1+0x5878], R4 ;  /* 0x0058780401007387 */ /* 0x0101e40000100a00 */
[----:B0-----:R-:W-:-:S02]  /*4b1e0*/  IMAD.MOV.U32 R5, RZ, RZ, R8 ;  /* 0x000000ffff057224 */ /* 0x001fc400078e0008 */
[----:B------:R-:W-:Y:S01]  /*4b1f0*/  IMAD.MOV.U32 R4, RZ, RZ, R9 ;  /* 0x000000ffff047224 */ /* 0x000fe200078e0009 */
[----:B------:R-:W2:Y:S01]  /*4b200*/  LDL.LU R8, [R1+0x1e0] ;  /* 0x0001e00001087983 */ /* 0x000ea20000300800 */
[----:B------:R-:W2:Y:S02]  /*4b210*/  LDL.LU R9, [R1+0x1e4] ;  /* 0x0001e40001097983 */ /* 0x000ea40000300800 */
[----:B------:R-:W2:Y:S02]  /*4b220*/  LDL.LU R10, [R1+0x1e8] ;  /* 0x0001e800010a7983 */ /* 0x000ea40000300800 */
[----:B------:R-:W2:Y:S01]  /*4b230*/  LDL.LU R11, [R1+0x1ec] ;  /* 0x0001ec00010b7983 */ /* 0x000ea20000300800 */
[----:B------:R-:W4:Y:S01]  /*4b240*/  LDL.LU R20, [R1+0x1d0] ;  /* 0x0001d00001147983 */ /* 0x000f220000300800 */
[----:B------:R-:W4:Y:S02]  /*4b250*/  LDL.LU R21, [R1+0x1d4] ;  /* 0x0001d40001157983 */ /* 0x000f240000300800 */
[----:B------:R-:W4:Y:S02]  /*4b260*/  LDL.LU R22, [R1+0x1d8] ;  /* 0x0001d80001167983 */ /* 0x000f240000300800 */
[----:B------:R-:W4:Y:S01]  /*4b270*/  LDL.LU R23, [R1+0x1dc] ;  /* 0x0001dc0001177983 */ /* 0x000f220000300800 */
[----:B------:R0:W-:Y:S04]  /*4b280*/  STL.64 [R1+0x5890], R4 ;  /* 0x0058900401007387 */ /* 0x0001e80000100a00 */
[----:B0-----:R-:W2:Y:S04]  /*4b290*/  LDL.LU.64 R4, [R1+0x150] ;  /* 0x0001500001047983 */ /* 0x001ea80000300a00 */
[----:B--2---:R0:W-:Y:S04]  /*4b2a0*/  STL.64 [R1+0x58a8], R4 ;  /* 0x0058a80401007387 */ /* 0x0041e80000100a00 */
[----:B0-----:R-:W2:Y:S01]  /*4b2b0*/  LDL.LU R4, [R1+0x1c0] ;  /* 0x0001c00001047983 */ /* 0x001ea20000300800 */
[----:B------:R-:W2:Y:S02]  /*4b2c0*/  LDL.LU R5, [R1+0x1c4] ;  /* 0x0001c40001057983 */ /* 0x000ea40000300800 */
[----:B------:R-:W2:Y:S02]  /*4b2d0*/  LDL.LU R6, [R1+0x1c8] ;  /* 0x0001c80001067983 */ /* 0x000ea40000300800 */
[----:B------:R-:W2:Y:S01]  /*4b2e0*/  LDL.LU R7, [R1+0x1cc] ;  /* 0x0001cc0001077983 */ /* 0x000ea20000300800 */
[----:B------:R-:W-:Y:S01]  /*4b2f0*/  STL.64 [R1+0x1f0], R12 ;  /* 0x0001f00c01007387 */ /* 0x000fe20000100a00 */
[----:B------:R0:W-:Y:S03]  /*4b300*/  STL.64 [R1+0x1f8], R14 ;  /* 0x0001f80e01007387 */ /* 0x0001e60000100a00 */
[----:B0-----:R-:W2:Y:S01]  /*4b310*/  LDL.LU.64 R14, [R1+0x58d8] ;  /* 0x0058d800010e7983 */ /* 0x001ea20000300a00 */
[----:B------:R-:W2:Y:S02]  /*4b320*/  LDL.LU.64 R12, [R1+0x58d0] ;  /* 0x0058d000010c7983 */ /* 0x000ea40000300a00 */
[----:B---3--:R-:W-:Y:S02]  /*4b330*/  STL.64 [R1+0x57a0], R26 ;  /* 0x0057a01a01007387 */ /* 0x008fe40000100a00 */
[----:B------:R0:W-:Y:S02]  /*4b340*/  STL.64 [R1+0x5798], R24 ;  /* 0x0057981801007387 */ /* 0x0001e40000100a00 */
[----:B0-----:R-:W-:-:S02]  /*4b350*/  IMAD.MOV.U32 R24, RZ, RZ, R3 ;  /* 0x000000ffff187224 */ /* 0x001fc400078e0003 */
[----:B------:R-:W-:Y:S01]  /*4b360*/  IMAD.MOV.U32 R25, RZ, RZ, R28 ;  /* 0x000000ffff197224 */ /* 0x000fe200078e001c */
[----:B------:R-:W3:Y:S01]  /*4b370*/  LDL.LU R3, [R1+0x58c8] ;  /* 0x0058c80001037983 */ /* 0x000ee20000300800 */
[----:B------:R-:W2:Y:S03]  /*4b380*/  LDL.LU R28, [R1+0x58c4] ;  /* 0x0058c400011c7983 */ /* 0x000ea60000300800 */
        /* <DEDUP_REMOVED lines=11> */
[C---:B------:R-:W-:Y:S01]  /*4b440*/  HMMA.16816.F32 R8, R16.reuse, R12, R8 ;  /* 0x0000000c1008723c */ /* 0x040fe20000001808 */
        /* <DEDUP_REMOVED lines=9> */
[----:B0-----:R-:W2:Y:S01]  /*4b4e0*/  LDL.LU R10, [R1+0x58c0] ;  /* 0x0058c000010a7983 */ /* 0x001ea20000300800 */
[----:B------:R-:W4:Y:S02]  /*4b4f0*/  LDL.LU.64 R8, [R1+0x58b8] ;  /* 0x0058b80001087983 */ /* 0x000f240000300a00 */
[----:B------:R-:W-:Y:S01]  /*4b500*/  STL.64 [R1+0x5808], R12 ;  /* 0x0058080c01007387 */ /* 0x000fe20000100a00 */
[C---:B----4-:R-:W-:Y:S11]  /*4b510*/  HMMA.16816.F32 R20, R16.reuse, R8, R20 ;  /* 0x000000081014723c */ /* 0x050ff60000001814 */
[----:B------:R-:W-:Y:S11]  /*4b520*/  @!UPT UIADD3 URZ, URZ, URZ, URZ ;  /* 0x0000003f3f3ff290 */ /* 0x000ff6000fffe03f */
[----:B------:R-:W-:Y:S01]  /*4b530*/  @!UPT UIADD3 URZ, URZ, URZ, URZ ;  /* 0x0000003f3f3ff290 */ /* 0x000fe2000fffe03f */
[----:B------:R0:W-:Y:S01]  /*4b540*/  STL.64 [R1+0x1d0], R20 ;  /* 0x0001d01401007387 */ /* 0x0001e20000100a00 */
[----:B------:R-:W-:Y:S03]  /*4b550*/  STL.64 [R1+0x1d8], R22 ;  /* 0x0001d81601007387 */ /* 0x000fe60000100a00 */
[----:B0-----:R-:W4:Y:S02]  /*4b560*/  LDL.LU.64 R20, [R1+0x58b0] ;  /* 0x0058b00001147983 */ /* 0x001f240000300a00 */
[C---:B----4-:R-:W-:Y:S11]  /*4b570*/  HMMA.16816.F32 R4, R16.reuse, R20, R4 ;  /* 0x000000141004723c */ /* 0x050ff60000001804 */
[----:B------:R-:W-:Y:S11]  /*4b580*/  @!UPT UIADD3 URZ, URZ, URZ, URZ ;  /* 0x0000003f3f3ff290 */ /* 0x000ff6000fffe03f */
[----:B------:R-:W-:Y:S01]  /*4b590*/  @!UPT UIADD3 URZ, URZ, URZ, URZ ;  /* 0x0000003f3f3ff290 */ /* 0x000fe2000fffe03f */
[----:B------:R0:W-:Y:S01]  /*4b5a0*/  STL.64 [R1+0x1c0], R4 ;  /* 0x0001c00401007387 */ /* 0x0001e20000100a00 */
[----:B------:R-:W-:Y:S03]  /*4b5b0*/  STL.64 [R1+0x1c8], R6 ;  /* 0x0001c80601007387 */ /* 0x000fe60000100a00 */
[----:B0-----:R-:W4:Y:S01]  /*4b5c0*/  LDL.LU.64 R4, [R1+0x58a8] ;  /* 0x0058a80001047983 */ /* 0x001f220000300a00 */
[----:B------:R-:W-:Y:S02]  /*4b5d0*/  IMAD.MOV.U32 R13, RZ, RZ, R20 ;  /* 0x000000ffff0d7224 */ /* 0x000fe400078e0014 */
[----:B------:R-:W-:Y:S02]  /*4b5e0*/  IMAD.MOV.U32 R12, RZ, RZ, R21 ;  /* 0x000000ffff0c7224 */ /* 0x000fe400078e0015 */
[----:B--2---:R-:W0:Y:S04]  /*4b5f0*/  LDSM.16.MT88.4 R20, [R10+0xc000] ;  /* 0x00c000000a14783b */ /* 0x004e280000004200 */
[----:B0-----:R-:W-:Y:S01]  /*4b600*/  STL.64 [R1+0x5698], R22 ;  /* 0x0056981601007387 */ /* 0x001fe20000100a00 */
[----:B------:R-:W-:Y:S01]  /*4b610*/  STL.64 [R1+0x5690], R20 ;  /* 0x0056901401007387 */ /* 0x000fe20000100a00 */
[----:B----4-:R-:W-:Y:S01]  /*4b620*/  HMMA.16816.F32 R24, R16, R4, R24 ;  /* 0x000000041018723c */ /* 0x010fe20000001818 */
        /* <DEDUP_REMOVED lines=17> */
[----:B--2---:R-:W-:Y:S11]  /*4b740*/  HMMA.16816.F32 R24, R16, R4, R24 ;  /* 0x000000041018723c */ /* 0x004ff60000001818 */
[----:B------:R-:W-:Y:S11]  /*4b750*/  @!UPT UIADD3 URZ, URZ, URZ, URZ ;  /* 0x0000003f3f3ff290 */ /* 0x000ff6000fffe03f */
[----:B------:R-:W-:Y:S01]  /*4b760*/  @!UPT UIADD3 URZ, URZ, URZ, URZ ;  /* 0x0000003f3f3ff290 */ /* 0x000fe2000fffe03f */
[----:B------:R0:W-:Y:S01]  /*4b770*/  STL.64 [R1+0x190], R24 ;  /* 0x0001901801007387 */ /* 0x0001e20000100a00 */
[----:B------:R-:W-:Y:S03]  /*4b780*/  STL.64 [R1+0x198], R26 ;  /* 0x0001981a01007387 */ /* 0x000fe60000100a00 */
[----:B0-----:R-:W2:Y:S01]  /*4b790*/  LDL.LU.64 R24, [R1+0x5870] ;  /* 0x0058700001187983 */ /* 0x001ea20000300a00 */
[----:B------:R-:W-:Y:S02]  /*4b7a0*/  IMAD.MOV.U32 R20, RZ, RZ, R28 ;  /* 0x000000ffff147224 */ /* 0x000fe400078e001c */
[----:B---3--:R-:W-:Y:S02]  /*4b7b0*/  IMAD.MOV.U32 R21, RZ, RZ, R3 ;  /* 0x000000ffff157224 */ /* 0x008fe400078e0003 */
[----:B------:R-:W-:Y:S02]  /*4b7c0*/  IMAD.MOV.U32 R22, RZ, RZ, R2 ;  /* 0x000000ffff167224 */ /* 0x000fe400078e0002 */
[----:B------:R-:W-:-:S02]  /*4b7d0*/  IMAD.MOV.U32 R23, RZ, RZ, R0 ;  /* 0x000000ffff177224 */ /* 0x000fc400078e0000 */
[----:B------:R-:W-:Y:S02]  /*4b7e0*/  IMAD.MOV.U32 R10, RZ, RZ, R5 ;  /* 0x000000ffff0a7224 */ /* 0x000fe400078e0005 */
[----:B------:R-:W-:Y:S01]  /*4b7f0*/  IMAD.MOV.U32 R11, RZ, RZ, R4 ;  /* 0x000000ffff0b7224 */ /* 0x000fe200078e0004 */
[----:B------:R-:W3:Y:S01]  /*4b800*/  LDL.LU.64 R6, [R1+0x5868] ;  /* 0x0058680001067983 */ /* 0x000ee20000300a00 */
[----:B------:R-:W4:Y:S02]  /*4b810*/  LDL.LU.64 R4, [R1+0x5860] ;  /* 0x0058600001047983 */ /* 0x000f240000300a00 */
[----:B------:R-:W-:Y:S01]  /*4b820*/  STL [R1+0x5760], R10 ;  /* 0x0057600a01007387 */ /* 0x000fe20000100800 */
[----:B------:R-:W-:Y:S01]  /*4b830*/  STL [R1+0x575c], R11 ;  /* 0x00575c0b01007387 */ /* 0x000fe20000100800 */
[----:B------:R-:W-:Y:S01]  /*4b840*/  STL.64 [R1+0x5850], R8 ;  /* 0x0058500801007387 */ /* 0x000fe20000100a00 */
[----:B--2---:R-:W-:Y:S11]  /*4b850*/  HMMA.16816.F32 R20, R16, R24, R20 ;  /* 0x000000181014723c */ /* 0x004ff60000001814 */
[----:B------:R-:W-:Y:S11]  /*4b860*/  @!UPT UIADD3 URZ, URZ, URZ, URZ ;  /* 0x0000003f3f3ff290 */ /* 0x000ff6000fffe03f */
[----:B------:R-:W-:Y:S02]  /*4b870*/  @!UPT UIADD3 URZ, URZ, URZ, URZ ;  /* 0x0000003f3f3ff290 */ /* 0x000fe4000fffe03f */
[----:B------:R-:W-:Y:S02]  /*4b880*/  IMAD.MOV.U32 R28, RZ, RZ, R20 ;  /* 0x000000ffff1c7224 */ /* 0x000fe400078e0014 */
[----:B------:R-:W-:Y:S02]  /*4b890*/  IMAD.MOV.U32 R3, RZ, RZ, R21 ;  /* 0x000000ffff037224 */ /* 0x000fe400078e0015 */
[----:B------:R-:W-:Y:S02]  /*4b8a0*/  IMAD.MOV.U32 R20, RZ, RZ, R13 ;  /* 0x000000ffff147224 */ /* 0x000fe400078e000d */
[----:B------:R-:W-:Y:S02]  /*4b8b0*/  IMAD.MOV.U32 R21, RZ, RZ, R12 ;  /* 0x000000ffff157224 */ /* 0x000fe400078e000c */
[----:B------:R-:W-:Y:S02]  /*4b8c0*/  IMAD.MOV.U32 R2, RZ, RZ, R22 ;  /* 0x000000ffff027224 */ /* 0x000fe400078e0016 */
[----:B------:R-:W-:Y:S01]  /*4b8d0*/  IMAD.MOV.U32 R0, RZ, RZ, R23 ;  /* 0x000000ffff007224 */ /* 0x000fe200078e0017 */
[----:B------:R0:W-:Y:S04]  /*4b8e0*/  STL.64 [R1+0x5770], R20 ;  /* 0x0057701401007387 */ /* 0x0001e80000100a00 */
[----:B0-----:R-:W2:Y:S01]  /*4b8f0*/  LDL.LU R20, [R1+0x8d0] ;  /* 0x0008d00001147983 */ /* 0x001ea20000300800 */
[----:B------:R-:W2:Y:S02]  /*4b900*/  LDL.LU R21, [R1+0x8d4] ;  /* 0x0008d40001157983 */ /* 0x000ea40000300800 */
[----:B------:R-:W2:Y:S02]  /*4b910*/  LDL.LU R22, [R1+0x8d8] ;  /* 0x0008d80001167983 */ /* 0x000ea40000300800 */
[----:B------:R-:W2:Y:S02]  /*4b920*/  LDL.LU R23, [R1+0x8dc] ;  /* 0x0008dc0001177983 */ /* 0x000ea40000300800 */
[----:B---3--:R-:W-:Y:S01]  /*4b930*/  IMAD.MOV.U32 R24, RZ, RZ, R7 ;  /* 0x000000ffff187224 */ /* 0x008fe200078e0007 */
[----:B--2---:R-:W-:Y:S01]  /*4b940*/  STL.64 [R1+0x5780], R22 ;  /* 0x0057801601007387 */ /* 0x004fe20000100a00 */
[----:B------:R0:W-:Y:S03]  /*4b950*/  STL.64 [R1+0x5778], R20 ;  /* 0x0057781401007387 */ /* 0x0001e60000100a00 */
[----:B0-----:R-:W2:Y:S01]  /*4b960*/  LDL.LU R20, [R1+0x8e0] ;  /* 0x0008e00001147983 */ /* 0x001ea20000300800 */
[----:B------:R-:W2:Y:S02]  /*4b970*/  LDL.LU R21, [R1+0x8e4] ;  /* 0x0008e40001157983 */ /* 0x000ea40000300800 */
[----:B------:R-:W3:Y:S02]  /*4b980*/  LDL.LU R22, [R1+0x8e8] ;  /* 0x0008e80001167983 */ /* 0x000ee40000300800 */
[----:B------:R-:W3:Y:S02]  /*4b990*/  LDL.LU R23, [R1+0x8ec] ;  /* 0x0008ec0001177983 */ /* 0x000ee40000300800 */
[----:B------:R-:W-:Y:S01]  /*4b9a0*/  IMAD.MOV.U32 R25, RZ, RZ, R29 ;  /* 0x000000ffff197224 */ /* 0x000fe200078e001d */
[----:B------:R-:W4:Y:S01]  /*4b9b0*/  LDL.LU R7, [R1+0x585c] ;  /* 0x00585c0001077983 */ /* 0x000f220000300800 */
[----:B------:R-:W4:Y:S03]  /*4b9c0*/  LDL.LU R29, [R1+0x5858] ;  /* 0x00585800011d7983 */ /* 0x000f260000300800 */
[----:B------:R0:W-:Y:S02]  /*4b9d0*/  STL.64 [R1+0x57b8], R24 ;  /* 0x0057b81801007387 */ /* 0x0001e40000100a00 */
[----:B0-----:R-:W-:-:S02]  /*4b9e0*/  IMAD.MOV.U32 R24, RZ, RZ, R15 ;  /* 0x000000ffff187224 */ /* 0x001fc400078e000f */
[----:B------:R-:W-:Y:S01]  /*4b9f0*/  IMAD.MOV.U32 R25, RZ, RZ, R14 ;  /* 0x000000ffff197224 */ /* 0x000fe200078e000e */
[----:B---3--:R-:W-:Y:S01]  /*4ba00*/  STL.64 [R1+0x5790], R22 ;  /* 0x0057901601007387 */ /* 0x008fe20000100a00 */
[----:B--2---:R0:W-:Y:S03]  /*4ba10*/  STL.64 [R1+0x5788], R20 ;  /* 0x0057881401007387 */ /* 0x0041e60000100a00 */
[----:B0-----:R-:W2:Y:S01]  /*4ba20*/  LDL.LU R20, [R1+0x8f0] ;  /* 0x0008f00001147983 */ /* 0x001ea20000300800 */
[----:B------:R-:W2:Y:S02]  /*4ba30*/  LDL.LU R21, [R1+0x8f4] ;  /* 0x0008f40001157983 */ /* 0x000ea40000300800 */
[----:B------:R-:W3:Y:S02]  /*4ba40*/  LDL.LU R22, [R1+0x8f8] ;  /* 0x0008f80001167983 */ /* 0x000ee40000300800 */
[----:B------:R-:W3:Y:S01]  /*4ba50*/  LDL.LU R23, [R1+0x8fc] ;  /* 0x0008fc0001177983 */ /* 0x000ee20000300800 */
[----:B------:R4:W-:Y:S02]  /*4ba60*/  STL.64 [R1+0x57d0], R24 ;  /* 0x0057d01801007387 */ /* 0x0009e40000100a00 */
[----:B----4-:R-:W-:-:S02]  /*4ba70*/  IMAD.MOV.U32 R24, RZ, RZ, R5 ;  /* 0x000000ffff187224 */ /* 0x010fc400078e0005 */
[----:B------:R-:W-:-:S05]  /*4ba80*/  IMAD.MOV.U32 R25, RZ, RZ, R4 ;  /* 0x000000ffff197224 */ /* 0x000fca00078e0004 */
[----:B------:R0:W-:Y:S04]  /*4ba90*/  STL.64 [R1+0x57f8], R24 ;  /* 0x0057f81801007387 */ /* 0x0001e80000100a00 */
[----:B0-----:R-:W4:Y:S01]  /*4baa0*/  LDL.LU R24, [R1+0x960] ;  /* 0x0009600001187983 */ /* 0x001f220000300800 */
[----:B------:R-:W4:Y:S02]  /*4bab0*/  LDL.LU R25, [R1+0x964] ;  /* 0x0009640001197983 */ /* 0x000f240000300800 */
[----:B------:R-:W2:Y:S02]  /*4bac0*/  LDL.LU R26, [R1+0x968] ;  /* 0x00096800011a7983 */ /* 0x000ea40000300800 */
[----:B------:R-:W2:Y:S02]  /*4bad0*/  LDL.LU R27, [R1+0x96c] ;  /* 0x00096c00011b7983 */ /* 0x000ea40000300800 */
[----:B--2---:R-:W-:Y:S01]  /*4bae0*/  STL.64 [R1+0x5818], R26 ;  /* 0x0058181a01007387 */ /* 0x004fe20000100a00 */
[----:B----4-:R0:W-:Y:S02]  /*4baf0*/  STL.64 [R1+0x5810], R24 ;  /* 0x0058101801007387 */ /* 0x0101e40000100a00 */
[----:B------:R-:W2:Y:S02]  /*4bb00*/  LDL.LU R12, [R1+0x990] ;  /* 0x00099000010c7983 */ /* 0x000ea40000300800 */
[----:B------:R-:W2:Y:S01]  /*4bb10*/  LDL.LU R13, [R1+0x994] ;  /* 0x00099400010d7983 */ /* 0x000ea20000300800 */
[----:B------:R-:W4:Y:S01]  /*4bb20*/  LDL.LU R14, [R1+0x998] ;  /* 0x00099800010e7983 */ /* 0x000f220000300800 */
[----:B------:R-:W4:Y:S02]  /*4bb30*/  LDL.LU R15, [R1+0x99c] ;  /* 0x00099c00010f7983 */ /* 0x000f240000300800 */
[----:B0-----:R-:W-:-:S02]  /*4bb40*/  IMAD.MOV.U32 R24, RZ, RZ, R7 ;  /* 0x000000ffff187224 */ /* 0x001fc400078e0007 */
[----:B------:R-:W-:Y:S01]  /*4bb50*/  IMAD.MOV.U32 R25, RZ, RZ, R6 ;  /* 0x000000ffff197224 */ /* 0x000fe200078e0006 */
[----:B----4-:R-:W-:Y:S01]  /*4bb60*/  STL.64 [R1+0x5828], R14 ;  /* 0x0058280e01007387 */ /* 0x010fe20000100a00 */
[----:B--2---:R-:W-:Y:S03]  /*4bb70*/  STL.64 [R1+0x5820], R12 ;  /* 0x0058200c01007387 */ /* 0x004fe60000100a00 */
[----:B------:R0:W-:Y:S02]  /*4bb80*/  STL.64 [R1+0x5830], R24 ;  /* 0x0058301801007387 */ /* 0x0001e40000100a00 */
[----:B0-----:R-:W2:Y:S04]  /*4bb90*/  LDL.LU.64 R24, [R1+0x100] ;  /* 0x0001000001187983 */ /* 0x001ea80000300a00 */
[----:B--2---:R0:W-:Y:S01]  /*4bba0*/  STL.64 [R1+0x5848], R24 ;  /* 0x0058481801007387 */ /* 0x0041e20000100a00 */
[----:B------:R-:W2:Y:S02]  /*4bbb0*/  LDL.LU R12, [R1+0x9a0] ;  /* 0x0009a000010c7983 */ /* 0x000ea40000300800 */
[----:B------:R-:W2:Y:S02]  /*4bbc0*/  LDL.LU R13, [R1+0x9a4] ;  /* 0x0009a400010d7983 */ /* 0x000ea40000300800 */
[----:B------:R-:W4:Y:S01]  /*4bbd0*/  LDL.LU R14, [R1+0x9a8] ;  /* 0x0009a800010e7983 */ /* 0x000f220000300800 */
[----:B------:R-:W4:Y:S01]  /*4bbe0*/  LDL.LU R15, [R1+0x9ac] ;  /* 0x0009ac00010f7983 */ /* 0x000f220000300800 */
[----:B------:R-:W2:Y:S02]  /*4bbf0*/  LDL.LU R8, [R1+0x170] ;  /* 0x0001700001087983 */ /* 0x000ea40000300800 */
[----:B------:R-:W3:Y:S02]  /*4bc00*/  LDL.LU R9, [R1+0x174] ;  /* 0x0001740001097983 */ /* 0x000ee40000300800 */
[----:B------:R-:W3:Y:S01]  /*4bc10*/  LDL.LU R10, [R1+0x178] ;  /* 0x00017800010a7983 */ /* 0x000ee20000300800 */
[----:B------:R-:W3:Y:S04]  /*4bc20*/  LDL.LU R11, [R1+0x17c] ;  /* 0x00017c00010b7983 */ /* 0x000ee80000300800 */
[----:B0-----:R-:W3:Y:S04]  /*4bc30*/  LDL.LU.64 R24, [R1+0x110] ;  /* 0x0001100001187983 */ /* 0x001ee80000300a00 */
[----:B----4-:R-:W-:Y:S01]  /*4bc40*/  STL.64 [R1+0x5840], R14 ;  /* 0x0058400e01007387 */ /* 0x010fe20000100a00 */
[----:B--2---:R0:W-:Y:S03]  /*4bc50*/  STL.64 [R1+0x5838], R12 ;  /* 0x0058380c01007387 */ /* 0x0041e60000100a00 */
[----:B0-----:R-:W2:Y:S01]  /*4bc60*/  LDL.LU R12, [R1+0x160] ;  /* 0x00016000010c7983 */ /* 0x001ea20000300800 */
[----:B------:R-:W2:Y:S02]  /*4bc70*/  LDL.LU R13, [R1+0x164] ;  /* 0x00016400010d7983 */ /* 0x000ea40000300800 */
[----:B------:R-:W2:Y:S02]  /*4bc80*/  LDL.LU R14, [R1+0x168] ;  /* 0x00016800010e7983 */ /* 0x000ea40000300800 */
[----:B------:R-:W2:Y:S01]  /*4bc90*/  LDL.LU R15, [R1+0x16c] ;  /* 0x00016c00010f7983 */ /* 0x000ea20000300800 */
[----:B------:R-:W4:Y:S01]  /*4bca0*/  LDL.LU.64 R4, [R1+0xe0] ;  /* 0x0000e00001047983 */ /* 0x000f220000300a00 */
        /* <DEDUP_REMOVED lines=12> */
[----:B------:R-:W-:Y:S01]  /*4bd70*/  HMMA.16816.F32 R8, R16, R24, R8 ;  /* 0x000000181008723c */ /* 0x000fe20000001808 */
[----:B---3--:R-:W-:Y:S01]  /*4bd80*/  STL.64 [R1+0x57e0], R22 ;  /* 0x0057e01601007387 */ /* 0x008fe20000100a00 */
[----:B--2---:R0:W-:Y:S03]  /*4bd90*/  STL.64 [R1+0x57d8], R20 ;  /* 0x0057d81401007387 */ /* 0x0041e60000100a00 */
[----:B0-----:R-:W2:Y:S01]  /*4bda0*/  LDL.LU R20, [R1+0x940] ;  /* 0x0009400001147983 */ /* 0x001ea20000300800 */
[----:B------:R-:W2:Y:S02]  /*4bdb0*/  LDL.LU R21, [R1+0x944] ;  /* 0x0009440001157983 */ /* 0x000ea40000300800 */
[----:B------:R-:W2:Y:S02]  /*4bdc0*/  LDL.LU R22, [R1+0x948] ;  /* 0x0009480001167983 */ /* 0x000ea40000300800 */
[----:B------:R-:W2:Y:S01]  /*4bdd0*/  LDL.LU R23, [R1+0x94c] ;  /* 0x00094c0001177983 */ /* 0x000ea20000300800 */
[----:B------:R-:W-:Y:S01]  /*4bde0*/  STL [R1+0x50a4], R0 ;  /* 0x0050a40001007387 */ /* 0x000fe20000100800 */
[----:B------:R-:W-:Y:S02]  /*4bdf0*/  STL [R1+0x50a0], R2 ;  /* 0x0050a00201007387 */ /* 0x000fe40000100800 */
[----:B------:R-:W-:Y:S02]  /*4be00*/  STL [R1+0x509c], R3 ;  /* 0x00509c0301007387 */ /* 0x000fe40000100800 */
[----:B------:R0:W-:Y:S02]  /*4be10*/  STL [R1+0x5098], R28 ;  /* 0x0050981c01007387 */ /* 0x0001e40000100800 */
[----:B0-----:R-:W3:Y:S04]  /*4be20*/  LDL R28, [R1+0x9d0] ;  /* 0x0009d000011c7983 */ /* 0x001ee80000100800 */
[----:B---3--:R-:W-:Y:S01]  /*4be30*/  STL [R1+0x5748], R28 ;  /* 0x0057481c01007387 */ /* 0x008fe20000100800 */
[----:B------:R0:W-:Y:S02]  /*4be40*/  STL.64 [R1+0x170], R8 ;  /* 0x0001700801007387 */ /* 0x0001e40000100a00 */
[----:B------:R1:W-:Y:S01]  /*4be50*/  STL.64 [R1+0x178], R10 ;  /* 0x0001780a01007387 */ /* 0x0003e20000100a00 */
[----:B0-----:R-:W3:Y:S01]  /*4be60*/  LDL.LU.64 R8, [R1+0x5850] ;  /* 0x0058500001087983 */ /* 0x001ee20000300a00 */
[----:B-1----:R-:W-:-:S02]  /*4be70*/  IMAD.MOV.U32 R10, RZ, RZ, R24 ;  /* 0x000000ffff0a7224 */ /* 0x002fc400078e0018 */
[----:B------:R-:W-:Y:S02]  /*4be80*/  IMAD.MOV.U32 R11, RZ, RZ, R25 ;  /* 0x000000ffff0b7224 */ /* 0x000fe400078e0019 */
        /* <DEDUP_REMOVED lines=11> */
[----:B------:R-:W4:Y:S01]  /*4bf40*/  LDL.LU.64 R14, [R1+0x5828] ;  /* 0x00582800010e7983 */ /* 0x000f220000300a00 */
[----:B------:R-:W4:Y:S11]  /*4bf50*/  LDL.LU.64 R12, [R1+0x5820] ;  /* 0x00582000010c7983 */ /* 0x000f360000300a00 */
[----:B------:R-:W-:Y:S10]  /*4bf60*/  @!UPT UIADD3 URZ, URZ, URZ, URZ ;  /* 0x0000003f3f3ff290 */ /* 0x000ff4000fffe03f */
[----:B------:R-:W-:Y:S01]  /*4bf70*/  STL.64 [R1+0xc0], R24 ;  /* 0x0000c01801007387 */ /* 0x000fe20000100a00 */
[----:B------:R0:W-:Y:S03]  /*4bf80*/  STL.64 [R1+0xc8], R26 ;  /* 0x0000c81a01007387 */ /* 0x0001e60000100a00 */
[----:B0-----:R-:W2:Y:S01]  /*4bf90*/  LDL.LU.64 R26, [R1+0x5818] ;  /* 0x00581800011a7983 */ /* 0x001ea20000300a00 */
[----:B------:R-:W2:Y:S01]  /*4bfa0*/  LDL.LU.64 R24, [R1+0x5810] ;  /* 0x0058100001187983 */ /* 0x000ea20000300a00 */
        /* <DEDUP_REMOVED lines=9> */
[----:B--2---:R-:W-:Y:S02]  /*4c040*/  HMMA.16816.F32 R16, R16, R4, R24 ;  /* 0x000000041010723c */ /* 0x004fe40000001818 */
[----:B------:R-:W2:Y:S01]  /*4c050*/  LDL.LU.64 R24, [R1+0x57f8] ;  /* 0x0057f80001187983 */ /* 0x000ea20000300a00 */
[----:B------:R-:W-:-:S02]  /*4c060*/  IMAD.MOV.U32 R2, RZ, RZ, R4 ;  /* 0x000000ffff027224 */ /* 0x000fc400078e0004 */
[----:B------:R-:W-:Y:S11]  /*4c070*/  IMAD.MOV.U32 R0, RZ, RZ, R5 ;  /* 0x000000ffff007224 */ /* 0x000ff600078e0005 */
[----:B------:R-:W-:Y:S07]  /*4c080*/  @!UPT UIADD3 URZ, URZ, URZ, URZ ;  /* 0x0000003f3f3ff290 */ /* 0x000fee000fffe03f */
[----:B------:R0:W-:Y:S01]  /*4c090*/  STL.64 [R1+0xa0], R16 ;  /* 0x0000a01001007387 */ /* 0x0001e20000100a00 */
[----:B------:R1:W-:Y:S02]  /*4c0a0*/  STL.64 [R1+0xa8], R18 ;  /* 0x0000a81201007387 */ /* 0x0003e40000100a00 */
[----:B------:R-:W2:Y:S02]  /*4c0b0*/  LDL.LU.64 R6, [R1+0x57f0] ;  /* 0x0057f00001067983 */ /* 0x000ea40000300a00 */
[----:B------:R-:W2:Y:S01]  /*4c0c0*/  LDL.LU.64 R4, [R1+0x57e8] ;  /* 0x0057e80001047983 */ /* 0x000ea20000300a00 */
[----:B0-----:R-:W3:Y:S01]  /*4c0d0*/  LDL.LU R16, [R1+0x880] ;  /* 0x0008800001107983 */ /* 0x001ee20000300800 */
[----:B------:R-:W3:Y:S02]  /*4c0e0*/  LDL.LU R17, [R1+0x884] ;  /* 0x0008840001117983 */ /* 0x000ee40000300800 */
[----:B-1----:R-:W3:Y:S01]  /*4c0f0*/  LDL.LU R18, [R1+0x888] ;  /* 0x0008880001127983 */ /* 0x002ee20000300800 */
        /* <DEDUP_REMOVED lines=34> */
[----:B0-----:R-:W3:Y:S01]  /*4c320*/  LDL.LU.64 R22, [R1+0x5780] ;  /* 0x0057800001167983 */ /* 0x001ee20000300a00 */
[----:B------:R-:W3:Y:S02]  /*4c330*/  LDL.LU.64 R20, [R1+0x5778] ;  /* 0x0057780001147983 */ /* 0x000ee40000300a00 */
[----:B---3--:R-:W-:Y:S11]  /*4c340*/  HMMA.16816.F32 R20, R4, R8, R20 ;  /* 0x000000080414723c */ /* 0x008ff60000001814 */
[----:B------:R-:W-:Y:S11]  /*4c350*/  @!UPT UIADD3 URZ, URZ, URZ, URZ ;  /* 0x0000003f3f3ff290 */ /* 0x000ff6000fffe03f */
[----:B------:R-:W-:Y:S01]  /*4c360*/  @!UPT UIADD3 URZ, URZ, URZ, URZ ;  /* 0x0000003f3f3ff290 */ /* 0x000fe2000fffe03f */
[----:B------:R0:W-:Y:S04]  /*4c370*/  STL.64 [R1+0x40], R20 ;  /* 0x0000401401007387 */ /* 0x0001e80000100a00 */
[----:B0-----:R-:W2:Y:S01]  /*4c380*/  LDL.LU.64 R20, [R1+0x5770] ;  /* 0x0057700001147983 */ /* 0x001ea20000300a00 */
[----:B------:R-:W-:Y:S02]  /*4c390*/  IMAD.MOV.U32 R19, RZ, RZ, R29 ;  /* 0x000000ffff137224 */ /* 0x000fe400078e001d */
[----:B------:R-:W-:Y:S02]  /*4c3a0*/  IMAD.MOV.U32 R25, RZ, RZ, R23 ;  /* 0x000000ffff197224 */ /* 0x000fe400078e0017 */
[----:B------:R-:W-:-:S03]  /*4c3b0*/  IMAD.MOV.U32 R29, RZ, RZ, R22 ;  /* 0x000000ffff1d7224 */ /* 0x000fc600078e0016 */
[----:B------:R-:W-:Y:S01]  /*4c3c0*/  STL [R1+0x50a8], R25 ;  /* 0x0050a81901007387 */ /* 0x000fe20000100800 */
[----:B------:R-:W-:Y:S02]  /*4c3d0*/  STL.64 [R1+0x5670], R26 ;  /* 0x0056701a01007387 */ /* 0x000fe40000100a00 */
[----:B------:R-:W-:Y:S01]  /*4c3e0*/  STL [R1+0x4ee4], R29 ;  /* 0x004ee41d01007387 */ /* 0x000fe20000100800 */
[----:B--2---:R-:W-:Y:S01]  /*4c3f0*/  HMMA.16816.F32 R16, R4, R20, R16 ;  /* 0x000000140410723c */ /* 0x004fe20000001810 */
[----:B------:R-:W2:Y:S01]  /*4c400*/  LDL.LU R20, [R1+0x500] ;  /* 0x0005000001147983 */ /* 0x000ea20000300800 */
[----:B------:R-:W2:Y:S02]  /*4c410*/  LDL.LU R21, [R1+0x504] ;  /* 0x0005040001157983 */ /* 0x000ea40000300800 */
[----:B------:R-:W3:Y:S02]  /*4c420*/  LDL.LU R22, [R1+0x508] ;  /* 0x0005080001167983 */ /* 0x000ee40000300800 */
[----:B------:R-:W3:Y:S02]  /*4c430*/  LDL.LU R23, [R1+0x50c] ;  /* 0x00050c0001177983 */ /* 0x000ee40000300800 */
[----:B---3--:R-:W-:Y:S01]  /*4c440*/  STL.64 [R1+0x56a8], R22 ;  /* 0x0056a81601007387 */ /* 0x008fe20000100a00 */
[----:B--2---:R0:W-:Y:S02]  /*4c450*/  STL.64 [R1+0x56a0], R20 ;  /* 0x0056a01401007387 */ /* 0x0041e40000100a00 */
[----:B0-----:R-:W-:-:S02]  /*4c460*/  IMAD.MOV.U32 R20, RZ, RZ, R15 ;  /* 0x000000ffff147224 */ /* 0x001fc400078e000f */
[----:B------:R-:W-:Y:S01]  /*4c470*/  IMAD.MOV.U32 R21, RZ, RZ, R14 ;  /* 0x000000ffff157224 */ /* 0x000fe200078e000e */
[----:B------:R-:W2:Y:S01]  /*4c480*/  LDL.LU R15, [R1+0x5768] ;  /* 0x00576800010f7983 */ /* 0x000ea20000300800 */
[----:B------:R-:W2:Y:S03]  /*4c490*/  LDL.LU R14, [R1+0x5764] ;  /* 0x00576400010e7983 */ /* 0x000ea60000300800 */
[----:B------:R0:W-:Y:S04]  /*4c4a0*/  STL.64 [R1+0x56b8], R20 ;  /* 0x0056b81401007387 */ /* 0x0001e80000100a00 */
[----:B0-----:R-:W3:Y:S01]  /*4c4b0*/  LDL.LU R20, [R1+0xf0] ;  /* 0x0000f00001147983 */ /* 0x001ee20000300800 */
[----:B------:R-:W3:Y:S02]  /*4c4c0*/  LDL.LU R21, [R1+0xf4] ;  /* 0x0000f40001157983 */ /* 0x000ee40000300800 */
[----:B------:R-:W-:-:S02]  /*4c4d0*/  IMAD.MOV.U32 R24, RZ, RZ, R10 ;  /* 0x000000ffff187224 */ /* 0x000fc400078e000a */
[----:B------:R-:W-:Y:S02]  /*4c4e0*/  IMAD.MOV.U32 R25, RZ, RZ, R11 ;  /* 0x000000ffff197224 */ /* 0x000fe400078e000b */
[----:B------:R-:W-:Y:S02]  /*4c4f0*/  IMAD.MOV.U32 R13, RZ, RZ, R16 ;  /* 0x000000ffff0d7224 */ /* 0x000fe400078e0010 */
[----:B------:R-:W-:Y:S01]  /*4c500*/  IMAD.MOV.U32 R12, RZ, RZ, R17 ;  /* 0x000000ffff0c7224 */ /* 0x000fe200078e0011 */
[----:B------:R-:W4:Y:S01]  /*4c510*/  LDL.LU R10, [R1+0x5760] ;  /* 0x00576000010a7983 */ /* 0x000f220000300800 */
[----:B------:R-:W4:Y:S02]  /*4c520*/  LDL.LU R11, [R1+0x575c] ;  /* 0x00575c00010b7983 */ /* 0x000f240000300800 */
[----:B------:R-:W-:Y:S01]  /*4c530*/  STL.64 [R1+0x56e8], R24 ;  /* 0x0056e81801007387 */ /* 0x000fe20000100a00 */
[----:B---3--:R-:W-:Y:S01]  /*4c540*/  STL.64 [R1+0x56d0], R20 ;  /* 0x0056d01401007387 */ /* 0x008fe20000100a00 */
[----:B--2---:R-:W-:Y:S02]  /*4c550*/  STL.64 [R1+0x5668], R14 ;  /* 0x0056680e01007387 */ /* 0x004fe40000100a00 */
[----:B------:R0:W-:Y:S02]  /*4c560*/  STL.64 [R1+0x5660], R12 ;  /* 0x0056600c01007387 */ /* 0x0001e40000100a00 */
[----:B0-----:R-:W2:Y:S01]  /*4c570*/  LDL.LU R12, [R1+0x870] ;  /* 0x00087000010c7983 */ /* 0x001ea20000300800 */
[----:B------:R-:W2:Y:S02]  /*4c580*/  LDL.LU R13, [R1+0x874] ;  /* 0x00087400010d7983 */ /* 0x000ea40000300800 */
[----:B------:R-:W3:Y:S02]  /*4c590*/  LDL.LU R14, [R1+0x878] ;  /* 0x00087800010e7983 */ /* 0x000ee40000300800 */
[----:B------:R-:W3:Y:S02]  /*4c5a0*/  LDL.LU R15, [R1+0x87c] ;  /* 0x00087c00010f7983 */ /* 0x000ee40000300800 */
[----:B---3--:R-:W-:Y:S01]  /*4c5b0*/  STL.64 [R1+0x56f8], R14 ;  /* 0x0056f80e01007387 */ /* 0x008fe20000100a00 */
[----:B--2---:R0:W-:Y:S02]  /*4c5c0*/  STL.64 [R1+0x56f0], R12 ;  /* 0x0056f00c01007387 */ /* 0x0041e40000100a00 */
[----:B------:R-:W2:Y:S02]  /*4c5d0*/  LDL.LU R24, [R1+0x120] ;  /* 0x0001200001187983 */ /* 0x000ea40000300800 */
[----:B------:R-:W2:Y:S02]  /*4c5e0*/  LDL.LU R25, [R1+0x124] ;  /* 0x0001240001197983 */ /* 0x000ea40000300800 */
[----:B--2---:R4:W-:Y:S01]  /*4c5f0*/  STL.64 [R1+0x5700], R24 ;  /* 0x0057001801007387 */ /* 0x0049e20000100a00 */
[----:B0-----:R-:W2:Y:S02]  /*4c600*/  LDL.LU R12, [R1+0x890] ;  /* 0x00089000010c7983 */ /* 0x001ea40000300800 */
[----:B------:R-:W2:Y:S02]  /*4c610*/  LDL.LU R13, [R1+0x894] ;  /* 0x00089400010d7983 */ /* 0x000ea40000300800 */
[----:B------:R-:W3:Y:S01]  /*4c620*/  LDL.LU R14, [R1+0x898] ;  /* 0x00089800010e7983 */ /* 0x000ee20000300800 */
[----:B------:R-:W3:Y:S01]  /*4c630*/  LDL.LU R15, [R1+0x89c] ;  /* 0x00089c00010f7983 */ /* 0x000ee20000300800 */
[----:B----4-:R-:W-:-:S02]  /*4c640*/  IMAD.MOV.U32 R24, RZ, RZ, R11 ;  /* 0x000000ffff187224 */ /* 0x010fc400078e000b */
[----:B------:R-:W-:Y:S01]  /*4c650*/  IMAD.MOV.U32 R25, RZ, RZ, R10 ;  /* 0x000000ffff197224 */ /* 0x000fe200078e000a */
[----:B---3--:R-:W-:Y:S01]  /*4c660*/  STL.64 [R1+0x5710], R14 ;  /* 0x0057100e01007387 */ /* 0x008fe20000100a00 */
[----:B--2---:R0:W-:Y:S02]  /*4c670*/  STL.64 [R1+0x5708], R12 ;  /* 0x0057080c01007387 */ /* 0x0041e40000100a00 */
[----:B------:R-:W2:Y:S02]  /*4c680*/  LDL.LU R11, [R1+0x5758] ;  /* 0x00575800010b7983 */ /* 0x000ea40000300800 */
[----:B------:R-:W3:Y:S01]  /*4c690*/  LDL.LU R10, [R1+0x5754] ;  /* 0x00575400010a7983 */ /* 0x000ee20000300800 */
[----:B------:R1:W-:Y:S04]  /*4c6a0*/  STL.64 [R1+0x5718], R24 ;  /* 0x0057181801007387 */ /* 0x0003e80000100a00 */
[----:B0-----:R-:W4:Y:S01]  /*4c6b0*/  LDL.LU R12, [R1+0x8a0] ;  /* 0x0008a000010c7983 */ /* 0x001f220000300800 */
[----:B------:R-:W4:Y:S02]  /*4c6c0*/  LDL.LU R13, [R1+0x8a4] ;  /* 0x0008a400010d7983 */ /* 0x000f240000300800 */
[----:B------:R-:W2:Y:S02]  /*4c6d0*/  LDL.LU R14, [R1+0x8a8] ;  /* 0x0008a800010e7983 */ /* 0x000ea40000300800 */
[----:B------:R-:W2:Y:S02]  /*4c6e0*/  LDL.LU R15, [R1+0x8ac] ;  /* 0x0008ac00010f7983 */ /* 0x000ea40000300800 */
[----:B--2---:R-:W-:Y:S01]  /*4c6f0*/  STL.64 [R1+0x5728], R14 ;  /* 0x0057280e01007387 */ /* 0x004fe20000100a00 */
[----:B----4-:R0:W-:Y:S02]  /*4c700*/  STL.64 [R1+0x5720], R12 ;  /* 0x0057200c01007387 */ /* 0x0101e40000100a00 */
[----:B-1----:R-:W2:Y:S02]  /*4c710*/  LDL.LU R24, [R1+0x140] ;  /* 0x0001400001187983 */ /* 0x002ea40000300800 */
[----:B------:R-:W2:Y:S02]  /*4c720*/  LDL.LU R25, [R1+0x144] ;  /* 0x0001440001197983 */ /* 0x000ea40000300800 */
[----:B--2---:R3:W-:Y:S01]  /*4c730*/  STL.64 [R1+0x5730], R24 ;  /* 0x0057301801007387 */ /* 0x0047e20000100a00 */
[----:B0-----:R-:W2:Y:S02]  /*4c740*/  LDL.LU R12, [R1+0x8b0] ;  /* 0x0008b000010c7983 */ /* 0x001ea40000300800 */
[----:B------:R-:W2:Y:S02]  /*4c750*/  LDL.LU R13, [R1+0x8b4] ;  /* 0x0008b400010d7983 */ /* 0x000ea40000300800 */
[----:B------:R-:W4:Y:S01]  /*4c760*/  LDL.LU R14, [R1+0x8b8] ;  /* 0x0008b800010e7983 */ /* 0x000f220000300800 */
[----:B------:R-:W4:Y:S01]  /*4c770*/  LDL.LU R15, [R1+0x8bc] ;  /* 0x0008bc00010f7983 */ /* 0x000f220000300800 */
[----:B---3--:R-:W-:-:S02]  /*4c780*/  IMAD.MOV.U32 R24, RZ, RZ, R10 ;  /* 0x000000ffff187224 */ /* 0x008fc400078e000a */
[----:B------:R-:W-:Y:S01]  /*4c790*/  IMAD.MOV.U32 R25, RZ, RZ, R11 ;  /* 0x000000ffff197224 */ /* 0x000fe200078e000b */
[----:B----4-:R-:W-:Y:S01]  /*4c7a0*/  STL.64 [R1+0x5740], R14 ;  /* 0x0057400e01007387 */ /* 0x010fe20000100a00 */
[----:B--2---:R0:W-:Y:S02]  /*4c7b0*/  STL.64 [R1+0x5738], R12 ;  /* 0x0057380c01007387 */ /* 0x0041e40000100a00 */
[----:B------:R-:W2:Y:S02]  /*4c7c0*/  LDL.LU R10, [R1+0x5750] ;  /* 0x00575000010a7983 */ /* 0x000ea40000300800 */
[----:B------:R-:W2:Y:S02]  /*4c7d0*/  LDL.LU R11, [R1+0x574c] ;  /* 0x00574c00010b7983 */ /* 0x000ea40000300800 */
[----:B------:R-:W-:Y:S02]  /*4c7e0*/  IMAD.MOV.U32 R8, RZ, RZ, R19 ;  /* 0x000000ffff087224 */ /* 0x000fe400078e0013 */
[----:B------:R-:W-:Y:S01]  /*4c7f0*/  IMAD.MOV.U32 R9, RZ, RZ, R18 ;  /* 0x000000ffff097224 */ /* 0x000fe200078e0012 */
[----:B0-----:R-:W3:Y:S01]  /*4c800*/  LDL.LU R12, [R1+0x8c0] ;  /* 0x0008c000010c7983 */ /* 0x001ee20000300800 */
[----:B------:R-:W3:Y:S02]  /*4c810*/  LDL.LU R13, [R1+0x8c4] ;  /* 0x0008c400010d7983 */ /* 0x000ee40000300800 */
[----:B------:R-:W3:Y:S02]  /*4c820*/  LDL.LU R14, [R1+0x8c8] ;  /* 0x0008c800010e7983 */ /* 0x000ee40000300800 */
[----:B------:R-:W3:Y:S01]  /*4c830*/  LDL.LU R15, [R1+0x8cc] ;  /* 0x0008cc00010f7983 */ /* 0x000ee20000300800 */
[----:B------:R-:W-:Y:S01]  /*4c840*/  STL [R1+0x50b0], R8 ;  /* 0x0050b00801007387 */ /* 0x000fe20000100800 */
[----:B------:R-:W-:Y:S03]  /*4c850*/  STL [R1+0x50ac], R9 ;  /* 0x0050ac0901007387 */ /* 0x000fe60000100800 */
[----:B--2---:R0:W-:Y:S04]  /*4c860*/  STL.64 [R1+0x5650], R10 ;  /* 0x0056500a01007387 */ /* 0x0041e80000100a00 */
[----:B0-----:R-:W2:Y:S01]  /*4c870*/  LDL.64 R10, [R1+0x28] ;  /* 0x00002800010a7983 */ /* 0x001ea20000100a00 */
[----:B------:R-:W-:-:S03]  /*4c880*/  IMAD.MOV.U32 R20, RZ, RZ, R28 ;  /* 0x000000ffff147224 */ /* 0x000fc600078e001c */
[----:B--2---:R0:W-:Y:S01]  /*4c890*/  STL.64 [R1+0x56b0], R10 ;  /* 0x0056b00a01007387 */ /* 0x0041e20000100a00 */
[----:B------:R-:W2:Y:S02]  /*4c8a0*/  LDL.LU R8, [R1+0x840] ;  /* 0x0008400001087983 */ /* 0x000ea40000300800 */
[----:B------:R-:W2:Y:S01]  /*4c8b0*/  LDL.LU R9, [R1+0x844] ;  /* 0x0008440001097983 */ /* 0x000ea20000300800 */
[----:B0-----:R-:W4:Y:S01]  /*4c8c0*/  LDL.LU R10, [R1+0x848] ;  /* 0x00084800010a7983 */ /* 0x001f220000300800 */
[----:B------:R-:W4:Y:S02]  /*4c8d0*/  LDL.LU R11, [R1+0x84c] ;  /* 0x00084c00010b7983 */ /* 0x000f240000300800 */
[----:B------:R-:W2:Y:S01]  /*4c8e0*/  LDL.LU R28, [R1+0x5748] ;  /* 0x00574800011c7983 */ /* 0x000ea20000300800 */
[C---:B---3--:R-:W-:Y:S01]  /*4c8f0*/  HMMA.16816.F32 R24, R4.reuse, R24, R12 ;  /* 0x000000180418723c */ /* 0x048fe2000000180c */
[----:B----4-:R-:W-:Y:S01]  /*4c900*/  STL.64 [R1+0x56c8], R10 ;  /* 0x0056c80a01007387 */ /* 0x010fe20000100a00 */
[----:B--2---:R0:W-:Y:S03]  /*4c910*/  STL.64 [R1+0x56c0], R8 ;  /* 0x0056c00801007387 */ /* 0x0041e60000100a00 */
[----:B------:R-:W1:Y:S04]  /*4c920*/  LDSM.16.MT88.4 R16, [R28+0xc080] ;  /* 0x00c080001c10783b */ /* 0x000e680000004200 */
        /* <DEDUP_REMOVED lines=10> */
[----:B-1----:R0:W-:Y:S01]  /*4c9d0*/  STL.64 [R1+0x5598], R18 ;  /* 0x0055981201007387 */ /* 0x0021e20000100a00 */
[----:B------:R-:W-:Y:S03]  /*4c9e0*/  STL.64 [R1+0x5590], R16 ;  /* 0x0055901001007387 */ /* 0x000fe60000100a00 */
[----:B0-----:R-:W3:Y:S04]  /*4c9f0*/  LDL R18, [R1+0xd8] ;  /* 0x0000d80001127983 */ /* 0x001ee80000100800 */
[----:B------:R-:W3:Y:S01]  /*4ca00*/  LDL R19, [R1+0xdc] ;  /* 0x0000dc0001137983 */ /* 0x000ee20000100800 */
[----:B------:R-:W4:Y:S02]  /*4ca10*/  LDL.LU.64 R14, [R1+0x5740] ;  /* 0x00574000010e7983 */ /* 0x000f240000300a00 */
[----:B------:R-:W4:Y:S02]  /*4ca20*/  LDL.LU.64 R12, [R1+0x5738] ;  /* 0x00573800010c7983 */ /* 0x000f240000300a00 */
[----:B------:R0:W-:Y:S01]  /*4ca30*/  STL.64 [R1+0x8c0], R24 ;  /* 0x0008c01801007387 */ /* 0x0001e20000100a00 */
[----:B------:R4:W-:Y:S04]  /*4ca40*/  STL.64 [R1+0x8c8], R26 ;  /* 0x0008c81a01007387 */ /* 0x0009e80000100a00 */
[----:B0-----:R-:W4:Y:S02]  /*4ca50*/  LDL.LU.64 R24, [R1+0x5730] ;  /* 0x0057300001187983 */ /* 0x001f240000300a00 */
[C---:B----4-:R-:W-:Y:S02]  /*4ca60*/  HMMA.16816.F32 R24, R4.reuse, R24, R12 ;  /* 0x000000180418723c */ /* 0x050fe4000000180c */
[----:B------:R-:W4:Y:S01]  /*4ca70*/  LDL.LU.64 R14, [R1+0x5728] ;  /* 0x00572800010e7983 */ /* 0x000f220000300a00 */
[----:B------:R-:W4:Y:S11]  /*4ca80*/  LDL.LU.64 R12, [R1+0x5720] ;  /* 0x00572000010c7983 */ /* 0x000f360000300a00 */
[----:B------:R-:W-:Y:S09]  /*4ca90*/  @!UPT UIADD3 URZ, URZ, URZ, URZ ;  /* 0x0000003f3f3ff290 */ /* 0x000ff2000fffe03f */
[----:B------:R0:W-:Y:S01]  /*4caa0*/  STL.64 [R1+0x8b0], R24 ;  /* 0x0008b01801007387 */ /* 0x0001e20000100a00 */
[----:B------:R4:W-:Y:S03]  /*4cab0*/  STL.64 [R1+0x8b8], R26 ;  /* 0x0008b81a01007387 */ /* 0x0009e60000100a00 */
        /* <DEDUP_REMOVED lines=14> */
[----:B0-----:R-:W4:Y:S01]  /*4cba0*/  LDL.LU.64 R24, [R1+0x56e8] ;  /* 0x0056e80001187983 */ /* 0x001f220000300a00 */
[----:B-1----:R-:W2:Y:S01]  /*4cbb0*/  LDL R26, [R1+0x8] ;  /* 0x00000800011a7983 */ /* 0x002ea20000100800 */
[----:B----4-:R-:W-:Y:S11]  /*4cbc0*/  HMMA.16816.F32 R12, R4, R24, R12 ;  /* 0x00000018040c723c */ /* 0x010ff6000000180c */
[----:B------:R-:W-:Y:S11]  /*4cbd0*/  @!UPT UIADD3 URZ, URZ, URZ, URZ ;  /* 0x0000003f3f3ff290 */ /* 0x000ff6000fffe03f */
[----:B------:R-:W-:Y:S01]  /*4cbe0*/  @!UPT UIADD3 URZ, URZ, URZ, URZ ;  /* 0x0000003f3f3ff290 */ /* 0x000fe2000fffe03f */
[----:B------:R-:W-:Y:S01]  /*4cbf0*/  STL.64 [R1+0x870], R12 ;  /* 0x0008700c01007387 */ /* 0x000fe20000100a00 */
[----:B------:R-:W-:Y:S02]  /*4cc00*/  STL.64 [R1+0x878], R14 ;  /* 0x0008780e01007387 */ /* 0x000fe40000100a00 */
[----:B------:R-:W4:Y:S02]  /*4cc10*/  LDL R27, [R1+0xc] ;  /* 0x00000c00011b7983 */ /* 0x000f240000100800 */
[----:B------:R-:W-:-:S07]  /*4cc20*/  IMAD.MOV.U32 R21, RZ, RZ, R3 ;  /* 0x000000ffff157224 */ /* 0x000fce00078e0003 */
[C---:B--2---:R-:W-:Y:S01]  /*4cc30*/  HMMA.16816.F32 R20, R4.reuse, R20, R8 ;  /* 0x000000140414723c */ /* 0x044fe20000001808 */
[----:B----4-:R0:W-:Y:S04]  /*4cc40*/  STL.64 [R1+0x5688], R26 ;  /* 0x0056881a01007387 */ /* 0x0101e80000100a00 */
[----:B0-----:R-:W2:Y:S01]  /*4cc50*/  LDL.64 R26, [R1+0x18] ;  /* 0x00001800011a7983 */ /* 0x001ea20000100a00 */
        /* <DEDUP_REMOVED lines=10> */
[----:B------:R-:W4:Y:S01]  /*4cd00*/  LDL.LU.64 R10, [R1+0x56e0] ;  /* 0x0056e000010a7983 */ /* 0x000f220000300a00 */
[----:B------:R-:W4:Y:S02]  /*4cd10*/  LDL.LU.64 R8, [R1+0x56d8] ;  /* 0x0056d80001087983 */ /* 0x000f240000300a00 */
[----:B------:R0:W-:Y:S02]  /*4cd20*/  STL.64 [R1+0x860], R20 ;  /* 0x0008601401007387 */ /* 0x0001e40000100a00 */
[----:B------:R4:W-:Y:S01]  /*4cd30*/  STL.64 [R1+0x868], R22 ;  /* 0x0008681601007387 */ /* 0x0009e20000100a00 */
        /* <DEDUP_REMOVED lines=8> */
[----:B----4-:R-:W-:Y:S02]  /*4cdc0*/  HMMA.16816.F32 R20, R4, R20, R8 ;  /* 0x000000140414723c */ /* 0x010fe40000001808 */
[----:B------:R-:W4:Y:S11]  /*4cdd0*/  LDL.LU.64 R10, [R1+0x56b0] ;  /* 0x0056b000010a7983 */ /* 0x000f360000300a00 */
[----:B------:R-:W-:Y:S10]  /*4cde0*/  @!UPT UIADD3 URZ, URZ, URZ, URZ ;  /* 0x0000003f3f3ff290 */ /* 0x000ff4000fffe03f */
[----:B------:R-:W-:Y:S01]  /*4cdf0*/  STL.64 [R1+0x840], R20 ;  /* 0x0008401401007387 */ /* 0x000fe20000100a00 */
[----:B------:R0:W-:Y:S03]  /*4ce00*/  STL.64 [R1+0x848], R22 ;  /* 0x0008481601007387 */ /* 0x0001e60000100a00 */
[----:B0-----:R-:W2:Y:S01]  /*4ce10*/  LDL.LU.64 R22, [R1+0x56a8] ;  /* 0x0056a80001167983 */ /* 0x001ea20000300a00 */
[----:B------:R-:W2:Y:S02]  /*4ce20*/  LDL.LU.64 R20, [R1+0x56a0] ;  /* 0x0056a00001147983 */ /* 0x000ea40000300a00 */
[----:B------:R-:W-:Y:S02]  /*4ce30*/  IMAD.MOV.U32 R16, RZ, RZ, R2 ;  /* 0x000000ffff107224 */ /* 0x000fe400078e0002 */
[----:B------:R-:W-:-:S07]  /*4ce40*/  IMAD.MOV.U32 R17, RZ, RZ, R0 ;  /* 0x000000ffff117224 */ /* 0x000fce00078e0000 */
        /* <DEDUP_REMOVED lines=9> */
[----:B------:R-:W2:Y:S01]  /*4cee0*/  LDL.LU R7, [R1+0x4fc] ;  /* 0x0004fc0001077983 */ /* 0x000ea20000300800 */
[----:B---3--:R0:W-:Y:S01]  /*4cef0*/  STL.64 [R1+0x55a8], R18 ;  /* 0x0055a81201007387 */ /* 0x0081e20000100a00 */
[----:B------:R-:W3:Y:S02]  /*4cf00*/  LDL.LU R16, [R1+0x4e0] ;  /* 0x0004e00001107983 */ /* 0x000ee40000300800 */
[----:B------:R-:W3:Y:S01]  /*4cf10*/  LDL.LU R17, [R1+0x4e4] ;  /* 0x0004e40001117983 */ /* 0x000ee20000300800 */
[----:B0-----:R-:W3:Y:S01]  /*4cf20*/  LDL.LU R18, [R1+0x4e8] ;  /* 0x0004e80001127983 */ /* 0x001ee20000300800 */
[----:B------:R-:W3:Y:S02]  /*4cf30*/  LDL.LU R19, [R1+0x4ec] ;  /* 0x0004ec0001137983 */ /* 0x000ee40000300800 */
[----:B----4-:R-:W-:-:S02]  /*4cf40*/  IMAD.MOV.U32 R2, RZ, RZ, R10 ;  /* 0x000000ffff027224 */ /* 0x010fc400078e000a */
[----:B------:R-:W-:Y:S01]  /*4cf50*/  IMAD.MOV.U32 R0, RZ, RZ, R11 ;  /* 0x000000ffff007224 */ /* 0x000fe200078e000b */
[C---:B--2---:R-:W-:Y:S08]  /*4cf60*/  HMMA.16816.F32 R4, R20.reuse, R10, R4 ;  /* 0x0000000a1404723c */ /* 0x044ff00000001804 */
[----:B---3--:R-:W-:Y:S11]  /*4cf70*/  HMMA.16816.F32 R16, R20, R26, R16 ;  /* 0x0000001a1410723c */ /* 0x008ff60000001810 */
[----:B------:R-:W-:Y:S04]  /*4cf80*/  @!UPT UIADD3 URZ, URZ, URZ, URZ ;  /* 0x0000003f3f3ff290 */ /* 0x000fe8000fffe03f */
[----:B------:R0:W-:Y:S01]  /*4cf90*/  STL.64 [R1+0x4f0], R4 ;  /* 0x0004f00401007387 */ /* 0x0001e20000100a00 */
[----:B------:R1:W-:Y:S02]  /*4cfa0*/  STL.64 [R1+0x4f8], R6 ;  /* 0x0004f80601007387 */ /* 0x0003e40000100a00 */
[----:B------:R-:W2:Y:S02]  /*4cfb0*/  LDL.LU R8, [R1+0x4b0] ;  /* 0x0004b00001087983 */ /* 0x000ea40000300800 */
[----:B------:R-:W2:Y:S01]  /*4cfc0*/  LDL.LU R9, [R1+0x4b4] ;  /* 0x0004b40001097983 */ /* 0x000ea20000300800 */
[----:B------:R-:W2:Y:S01]  /*4cfd0*/  LDL.LU R10, [R1+0x4b8] ;  /* 0x0004b800010a7983 */ /* 0x000ea20000300800 */
[----:B------:R-:W2:Y:S03]  /*4cfe0*/  LDL.LU R11, [R1+0x4bc] ;  /* 0x0004bc00010b7983 */ /* 0x000ea60000300800 */
[----:B0-----:R-:W3:Y:S01]  /*4cff0*/  LDL.LU R4, [R1+0x4a0] ;  /* 0x0004a00001047983 */ /* 0x001ee20000300800 */
[----:B------:R-:W3:Y:S02]  /*4d000*/  LDL.LU R5, [R1+0x4a4] ;  /* 0x0004a40001057983 */ /* 0x000ee40000300800 */
[----:B-1----:R-:W3:Y:S02]  /*4d010*/  LDL.LU R6, [R1+0x4a8] ;  /* 0x0004a80001067983 */ /* 0x002ee40000300800 */
[----:B------:R-:W3:Y:S01]  /*4d020*/  LDL.LU R7, [R1+0x4ac] ;  /* 0x0004ac0001077983 */ /* 0x000ee20000300800 */
[----:B------:R0:W-:Y:S01]  /*4d030*/  STL.64 [R1+0x4e0], R16 ;  /* 0x0004e01001007387 */ /* 0x0001e20000100a00 */
[----:B------:R-:W-:Y:S02]  /*4d040*/  STL.64 [R1+0x4e8], R18 ;  /* 0x0004e81201007387 */ /* 0x000fe40000100a00 */
[----:B0-----:R-:W-:-:S02]  /*4d050*/  IMAD.MOV.U32 R17, RZ, RZ, R26 ;  /* 0x000000ffff117224 */ /* 0x001fc400078e001a */
[----:B------:R-:W-:Y:S02]  /*4d060*/  IMAD.MOV.U32 R16, RZ, RZ, R27 ;  /* 0x000000ffff107224 */ /* 0x000fe400078e001b */
[----:B------:R-:W4:Y:S03]  /*4d070*/  LDL.LU.64 R26, [R1+0x5688] ;  /* 0x00568800011a7983 */ /* 0x000f260000300a00 */
[----:B------:R0:W-:Y:S02]  /*4d080*/  STL.64 [R1+0x5618], R16 ;  /* 0x0056181001007387 */ /* 0x0001e40000100a00 */
[----:B0-----:R-:W2:Y:S01]  /*4d090*/  LDL.LU R16, [R1+0x810] ;  /* 0x0008100001107983 */ /* 0x001ea20000300800 */
[----:B------:R-:W2:Y:S02]  /*4d0a0*/  LDL.LU R17, [R1+0x814] ;  /* 0x0008140001117983 */ /* 0x000ea40000300800 */
[----:B------:R-:W2:Y:S02]  /*4d0b0*/  LDL.LU R18, [R1+0x818] ;  /* 0x0008180001127983 */ /* 0x000ea40000300800 */
[----:B------:R-:W2:Y:S02]  /*4d0c0*/  LDL.LU R19, [R1+0x81c] ;  /* 0x00081c0001137983 */ /* 0x000ea40000300800 */
[----:B--2---:R0:W-:Y:S01]  /*4d0d0*/  STL.64 [R1+0x5628], R18 ;  /* 0x0056281201007387 */ /* 0x0041e20000100a00 */
[----:B------:R-:W-:Y:S03]  /*4d0e0*/  STL.64 [R1+0x5620], R16 ;  /* 0x0056201001007387 */ /* 0x000fe60000100a00 */
[----:B0-----:R-:W2:Y:S01]  /*4d0f0*/  LDL.64 R18, [R1+0x158] ;  /* 0x0001580001127983 */ /* 0x001ea20000100a00 */
[C---:B----4-:R-:W-:Y:S03]  /*4d100*/  HMMA.16816.F32 R24, R20.reuse, R26, R12 ;  /* 0x0000001a1418723c */ /* 0x050fe6000000180c */
[----:B--2---:R0:W-:Y:S04]  /*4d110*/  STL.64 [R1+0x5638], R18 ;  /* 0x0056381201007387 */ /* 0x0041e80000100a00 */
[----:B0-----:R-:W2:Y:S01]  /*4d120*/  LDL.64 R18, [R1+0x38] ;  /* 0x0000380001127983 */ /* 0x001ea20000100a00 */
[----:B------:R-:W4:Y:S02]  /*4d130*/  LDL.LU.64 R14, [R1+0x5680] ;  /* 0x00568000010e7983 */ /* 0x000f240000300a00 */
[----:B------:R-:W4:Y:S11]  /*4d140*/  LDL.LU.64 R12, [R1+0x5678] ;  /* 0x00567800010c7983 */ /* 0x000f360000300a00 */
[----:B------:R-:W-:Y:S02]  /*4d150*/  @!UPT UIADD3 URZ, URZ, URZ, URZ ;  /* 0x0000003f3f3ff290 */ /* 0x000fe4000fffe03f */
[----:B------:R-:W-:Y:S01]  /*4d160*/  STL.64 [R1+0x4d0], R24 ;  /* 0x0004d01801007387 */ /* 0x000fe20000100a00 */
[----:B------:R0:W-:Y:S04]  /*4d170*/  STL.64 [R1+0x4d8], R26 ;  /* 0x0004d81a01007387 */ /* 0x0001e80000100a00 */
[----:B0-----:R-:W4:Y:S02]  /*4d180*/  LDL.LU.64 R26, [R1+0x5670] ;  /* 0x00567000011a7983 */ /* 0x001f240000300a00 */
[----:B----4-:R-:W-:Y:S11]  /*4d190*/  HMMA.16816.F32 R12, R20, R26, R12 ;  /* 0x0000001a140c723c */ /* 0x010ff6000000180c */
[----:B------:R-:W-:Y:S11]  /*4d1a0*/  @!UPT UIADD3 URZ, URZ, URZ, URZ ;  /* 0x0000003f3f3ff290 */ /* 0x000ff6000fffe03f */
[----:B------:R-:W-:Y:S01]  /*4d1b0*/  @!UPT UIADD3 URZ, URZ, URZ, URZ ;  /* 0x0000003f3f3ff290 */ /* 0x000fe2000fffe03f */
[----:B------:R-:W-:Y:S01]  /*4d1c0*/  STL.64 [R1+0x4c0], R12 ;  /* 0x0004c00c01007387 */ /* 0x000fe20000100a00 */
[----:B------:R0:W-:Y:S03]  /*4d1d0*/  STL.64 [R1+0x4c8], R14 ;  /* 0x0004c80e01007387 */ /* 0x0001e60000100a00 */
[----:B0-----:R-:W4:Y:S01]  /*4d1e0*/  LDL.LU.64 R14, [R1+0x5668] ;  /* 0x00566800010e7983 */ /* 0x001f220000300a00 */
[----:B------:R-:W2:Y:S02]  /*4d1f0*/  LDL.LU.64 R12, [R1+0x5660] ;  /* 0x00566000010c7983 */ /* 0x000ea40000300a00 */
[----:B------:R4:W-:Y:S02]  /*4d200*/  STL.64 [R1+0x5630], R26 ;  /* 0x0056301a01007387 */ /* 0x0009e40000100a00 */
[----:B------:R-:W2:Y:S01]  /*4d210*/  LDL.LU R24, [R1+0x820] ;  /* 0x0008200001187983 */ /* 0x000ea20000300800 */
[----:B------:R-:W2:Y:S01]  /*4d220*/  LDL.LU R25, [R1+0x824] ;  /* 0x0008240001197983 */ /* 0x000ea20000300800 */
[----:B----4-:R-:W-:-:S02]  /*4d230*/  IMAD.MOV.U32 R26, RZ, RZ, R14 ;  /* 0x000000ffff1a7224 */ /* 0x010fc400078e000e */
[----:B------:R-:W-:Y:S01]  /*4d240*/  IMAD.MOV.U32 R27, RZ, RZ, R15 ;  /* 0x000000ffff1b7224 */ /* 0x000fe200078e000f */
[----:B------:R-:W4:Y:S01]  /*4d250*/  LDL.LU R14, [R1+0x565c] ;  /* 0x00565c00010e7983 */ /* 0x000f220000300800 */
[----:B------:R-:W4:Y:S03]  /*4d260*/  LDL.LU R15, [R1+0x5658] ;  /* 0x00565800010f7983 */ /* 0x000f260000300800 */
[----:B------:R-:W-:Y:S01]  /*4d270*/  STL.64 [R1+0x5648], R26 ;  /* 0x0056481a01007387 */ /* 0x000fe20000100a00 */
[----:B--2---:R0:W-:Y:S03]  /*4d280*/  STL.64 [R1+0x5640], R24 ;  /* 0x0056401801007387 */ /* 0x0041e60000100a00 */
[----:B0-----:R-:W2:Y:S01]  /*4d290*/  LDL.LU R24, [R1+0x830] ;  /* 0x0008300001187983 */ /* 0x001ea20000300800 */
[----:B------:R-:W2:Y:S02]  /*4d2a0*/  LDL.LU R25, [R1+0x834] ;  /* 0x0008340001197983 */ /* 0x000ea40000300800 */
[----:B------:R-:W2:Y:S02]  /*4d2b0*/  LDL.LU R26, [R1+0x838] ;  /* 0x00083800011a7983 */ /* 0x000ea40000300800 */
[----:B------:R-:W2:Y:S01]  /*4d2c0*/  LDL.LU R27, [R1+0x83c] ;  /* 0x00083c00011b7983 */ /* 0x000ea20000300800 */
[C---:B----4-:R-:W-:Y:S11]  /*4d2d0*/  HMMA.16816.F32 R8, R20.reuse, R14, R8 ;  /* 0x0000000e1408723c */ /* 0x050ff60000001808 */
[----:B------:R-:W-:Y:S11]  /*4d2e0*/  @!UPT UIADD3 URZ, URZ, URZ, URZ ;  /* 0x0000003f3f3ff290 */ /* 0x000ff6000fffe03f */
[----:B------:R-:W-:Y:S01]  /*4d2f0*/  @!UPT UIADD3 URZ, URZ, URZ, URZ ;  /* 0x0000003f3f3ff290 */ /* 0x000fe2000fffe03f */
[----:B------:R-:W-:Y:S01]  /*4d300*/  STL.64 [R1+0x4b0], R8 ;  /* 0x0004b00801007387 */ /* 0x000fe20000100a00 */
[----:B------:R0:W-:Y:S03]  /*4d310*/  STL.64 [R1+0x4b8], R10 ;  /* 0x0004b80a01007387 */ /* 0x0001e60000100a00 */
[----:B0-----:R-:W3:Y:S01]  /*4d320*/  LDL.LU.64 R10, [R1+0x5650] ;  /* 0x00565000010a7983 */ /* 0x001ee20000300a00 */
[----:B------:R0:W-:Y:S02]  /*4d330*/  STL.64 [R1+0x5538], R14 ;  /* 0x0055380e01007387 */ /* 0x0001e40000100a00 */
[----:B------:R-:W-:Y:S01]  /*4d340*/  STL.64 [R1+0x5530], R12 ;  /* 0x0055300c01007387 */ /* 0x000fe20000100a00 */
[----:B0-----:R-:W4:Y:S01]  /*4d350*/  LDL.64 R14, [R1+0x138] ;  /* 0x00013800010e7983 */ /* 0x001f220000100a00 */
[----:B--2---:R-:W-:Y:S01]  /*4d360*/  HMMA.16816.F32 R24, R20, R18, R24 ;  /* 0x000000121418723c */ /* 0x004fe20000001818 */
[----:B------:R-:W-:-:S02]  /*4d370*/  IMAD.MOV.U32 R8, RZ, RZ, R18 ;  /* 0x000000ffff087224 */ /* 0x000fc400078e0012 */
[----:B------:R-:W-:-:S05]  /*4d380*/  IMAD.MOV.U32 R3, RZ, RZ, R19 ;  /* 0x000000ffff037224 */ /* 0x000fca00078e0013 */
[C---:B---3--:R-:W-:Y:S11]  /*4d390*/  HMMA.16816.F32 R4, R20.reuse, R10, R4 ;  /* 0x0000000a1404723c */ /* 0x048ff60000001804 */
        /* <DEDUP_REMOVED lines=8> */
[----:B0-----:R-:W4:Y:S01]  /*4d420*/  LDL.LU R4, [R1+0x800] ;  /* 0x0008000001047983 */ /* 0x001f220000300800 */
[----:B------:R-:W4:Y:S02]  /*4d430*/  LDL.LU R5, [R1+0x804] ;  /* 0x0008040001057983 */ /* 0x000f240000300800 */
[----:B------:R-:W4:Y:S02]  /*4d440*/  LDL.LU R6, [R1+0x808] ;  /* 0x0008080001067983 */ /* 0x000f240000300800 */
[----:B------:R-:W4:Y:S01]  /*4d450*/  LDL.LU R7, [R1+0x80c] ;  /* 0x00080c0001077983 */ /* 0x000f220000300800 */
[----:B------:R-:W-:Y:S01]  /*4d460*/  STL.64 [R1+0x830], R24 ;  /* 0x0008301801007387 */ /* 0x000fe20000100a00 */
[----:B------:R0:W-:Y:S03]  /*4d470*/  STL.64 [R1+0x838], R26 ;  /* 0x0008381a01007387 */ /* 0x0001e60000100a00 */
[----:B0-----:R-:W2:Y:S01]  /*4d480*/  LDL.LU.64 R26, [R1+0x5648] ;  /* 0x00564800011a7983 */ /* 0x001ea20000300a00 */
[----:B------:R-:W2:Y:S02]  /*4d490*/  LDL.LU.64 R24, [R1+0x5640] ;  /* 0x0056400001187983 */ /* 0x000ea40000300a00 */
[----:B------:R-:W2:Y:S02]  /*4d4a0*/  LDL.LU.64 R18, [R1+0x5638] ;  /* 0x0056380001127983 */ /* 0x000ea40000300a00 */
[----:B------:R-:W-:Y:S01]  /*4d4b0*/  STL [R1+0x5510], R3 ;  /* 0x0055100301007387 */ /* 0x000fe20000100800 */
[----:B------:R-:W-:Y:S01]  /*4d4c0*/  STL [R1+0x550c], R8 ;  /* 0x00550c0801007387 */ /* 0x000fe20000100800 */
[C---:B--2---:R-:W-:Y:S01]  /*4d4d0*/  HMMA.16816.F32 R24, R20.reuse, R18, R24 ;  /* 0x000000121418723c */ /* 0x044fe20000001818 */
[----:B------:R-:W-:Y:S11]  /*4d4e0*/  IMAD.MOV.U32 R9, RZ, RZ, R19 ;  /* 0x000000ffff097224 */ /* 0x000ff600078e0013 */
[----:B------:R-:W-:Y:S11]  /*4d4f0*/  @!UPT UIADD3 URZ, URZ, URZ, URZ ;  /* 0x0000003f3f3ff290 */ /* 0x000ff6000fffe03f */
[----:B------:R0:W-:Y:S01]  /*4d500*/  STL.64 [R1+0x820], R24 ;  /* 0x0008201801007387 */ /* 0x0001e20000100a00 */
[----:B------:R1:W-:Y:S02]  /*4d510*/  STL.64 [R1+0x828], R26 ;  /* 0x0008281a01007387 */ /* 0x0003e40000100a00 */
[----:B0-----:R-:W-:Y:S01]  /*4d520*/  IMAD.MOV.U32 R24, RZ, RZ, R18 ;  /* 0x000000ffff187224 */ /* 0x001fe200078e0012 */
[----:B-1----:R-:W2:Y:S01]  /*4d530*/  LDL.LU.64 R26, [R1+0x5630] ;  /* 0x00563000011a7983 */ /* 0x002ea20000300a00 */
[----:B------:R-:W3:Y:S02]  /*4d540*/  LDL.LU.64 R18, [R1+0x5628] ;  /* 0x0056280001127983 */ /* 0x000ee40000300a00 */
[----:B------:R-:W3:Y:S02]  /*4d550*/  LDL.LU.64 R16, [R1+0x5620] ;  /* 0x0056200001107983 */ /* 0x000ee40000300a00 */
[----:B------:R-:W-:Y:S01]  /*4d560*/  STL [R1+0x5518], R9 ;  /* 0x0055180901007387 */ /* 0x000fe20000100800 */
[----:B------:R0:W-:Y:S04]  /*4d570*/  STL.64 [R1+0x5610], R10 ;  /* 0x0056100a01007387 */ /* 0x0001e80000100a00 */
[----:B0-----:R-:W3:Y:S04]  /*4d580*/  LDL R10, [R1+0x148] ;  /* 0x00014800010a7983 */ /* 0x001ee80000100800 */
[----:B------:R-:W3:Y:S01]  /*4d590*/  LDL R11, [R1+0x14c] ;  /* 0x00014c00010b7983 */ /* 0x000ee20000100800 */
[C---:B----4-:R-:W-:Y:S01]  /*4d5a0*/  HMMA.16816.F32 R4, R20.reuse, R14, R4 ;  /* 0x0000000e1404723c */ /* 0x050fe20000001804 */
[----:B------:R-:W-:Y:S07]  /*4d5b0*/  STL [R1+0x5514], R24 ;  /* 0x0055141801007387 */ /* 0x000fee0000100800 */
[----:B---3--:R-:W-:Y:S01]  /*4d5c0*/  HMMA.16816.F32 R8, R20, R10, R16 ;  /* 0x0000000a1408723c */ /* 0x008fe20000001810 */
[----:B------:R-:W3:Y:S11]  /*4d5d0*/  LDL.LU.64 R16, [R1+0x5618] ;  /* 0x0056180001107983 */ /* 0x000ef60000300a00 */
[----:B------:R-:W-:Y:S11]  /*4d5e0*/  @!UPT UIADD3 URZ, URZ, URZ, URZ ;  /* 0x0000003f3f3ff290 */ /* 0x000ff6000fffe03f */
[----:B------:R-:W-:Y:S01]  /*4d5f0*/  STL.64 [R1+0x810], R8 ;  /* 0x0008100801007387 */ /* 0x000fe20000100a00 */
[----:B------:R-:W-:Y:S02]  /*4d600*/  STL.64 [R1+0x818], R10 ;  /* 0x0008180a01007387 */ /* 0x000fe40000100a00 */
[----:B------:R0:W-:Y:S02]  /*4d610*/  STL.64 [R1+0x800], R4 ;  /* 0x0008000401007387 */ /* 0x0001e40000100a00 */
[----:B------:R1:W-:Y:S01]  /*4d620*/  STL.64 [R1+0x808], R6 ;  /* 0x0008080601007387 */ /* 0x0003e20000100a00 */
[----:B0-----:R-:W4:Y:S01]  /*4d630*/  LDL.LU R4, [R1+0x430] ;  /* 0x0004300001047983 */ /* 0x001f220000300800 */
[----:B------:R-:W4:Y:S02]  /*4d640*/  LDL.LU R5, [R1+0x434] ;  /* 0x0004340001057983 */ /* 0x000f240000300800 */
[----:B-1----:R-:W2:Y:S02]  /*4d650*/  LDL.LU R6, [R1+0x438] ;  /* 0x0004380001067983 */ /* 0x002ea40000300800 */
[----:B------:R-:W2:Y:S02]  /*4d660*/  LDL.LU R7, [R1+0x43c] ;  /* 0x00043c0001077983 */ /* 0x000ea40000300800 */
[----:B--2---:R0:W-:Y:S01]  /*4d670*/  STL.64 [R1+0x5548], R6 ;  /* 0x0055480601007387 */ /* 0x0041e20000100a00 */
[----:B----4-:R-:W-:Y:S03]  /*4d680*/  STL.64 [R1+0x5540], R4 ;  /* 0x0055400401007387 */ /* 0x010fe60000100a00 */
[----:B0-----:R-:W2:Y:S01]  /*4d690*/  LDL.64 R6, [R1+0x8] ;  /* 0x0000080001067983 */ /* 0x001ea20000100a00 */
[----:B------:R-:W-:-:S02]  /*4d6a0*/  IMAD.MOV.U32 R29, RZ, RZ, R14 ;  /* 0x000000ffff1d7224 */ /* 0x000fc400078e000e */
[----:B------:R-:W-:Y:S01]  /*4d6b0*/  IMAD.MOV.U32 R25, RZ, RZ, R15 ;  /* 0x000000ffff197224 */ /* 0x000fe200078e000f */
[----:B--2---:R3:W-:Y:S01]  /*4d6c0*/  STL.64 [R1+0x5560], R6 ;  /* 0x0055600601007387 */ /* 0x0047e20000100a00 */
[----:B------:R-:W2:Y:S02]  /*4d6d0*/  LDL.LU R12, [R1+0x450] ;  /* 0x00045000010c7983 */ /* 0x000ea40000300800 */
[----:B------:R-:W2:Y:S02]  /*4d6e0*/  LDL.LU R13, [R1+0x454] ;  /* 0x00045400010d7983 */ /* 0x000ea40000300800 */
[----:B------:R-:W4:Y:S01]  /*4d6f0*/  LDL.LU R14, [R1+0x458] ;  /* 0x00045800010e7983 */ /* 0x000f220000300800 */
[----:B------:R-:W4:Y:S01]  /*4d700*/  LDL.LU R15, [R1+0x45c] ;  /* 0x00045c00010f7983 */ /* 0x000f220000300800 */
[----:B---3--:R-:W-:Y:S02]  /*4d710*/  IMAD.MOV.U32 R6, RZ, RZ, R17 ;  /* 0x000000ffff067224 */ /* 0x008fe400078e0011 */
[----:B------:R-:W-:-:S05]  /*4d720*/  IMAD.MOV.U32 R7, RZ, RZ, R16 ;  /* 0x000000ffff077224 */ /* 0x000fca00078e0010 */
[----:B------:R-:W-:Y:S04]  /*4d730*/  STL.64 [R1+0x5578], R6 ;  /* 0x0055780601007387 */ /* 0x000fe80000100a00 */
[----:B----4-:R-:W-:Y:S01]  /*4d740*/  STL.64 [R1+0x5558], R14 ;  /* 0x0055580e01007387 */ /* 0x010fe20000100a00 */
[----:B--2---:R0:W-:Y:S03]  /*4d750*/  STL.64 [R1+0x5550], R12 ;  /* 0x0055500c01007387 */ /* 0x0041e60000100a00 */
[----:B0-----:R-:W2:Y:S01]  /*4d760*/  LDL.LU R12, [R1+0x460] ;  /* 0x00046000010c7983 */ /* 0x001ea20000300800 */
[----:B------:R-:W2:Y:S02]  /*4d770*/  LDL.LU R13, [R1+0x464] ;  /* 0x00046400010d7983 */ /* 0x000ea40000300800 */
[----:B------:R-:W3:Y:S02]  /*4d780*/  LDL.LU R14, [R1+0x468] ;  /* 0x00046800010e7983 */ /* 0x000ee40000300800 */
[----:B------:R-:W3:Y:S01]  /*4d790*/  LDL.LU R15, [R1+0x46c] ;  /* 0x00046c00010f7983 */ /* 0x000ee20000300800 */
[----:B------:R-:W4:Y:S01]  /*4d7a0*/  LDL.64 R18, [R1+0xe8] ;  /* 0x0000e80001127983 */ /* 0x000f220000100a00 */
[----:B------:R-:W-:-:S02]  /*4d7b0*/  IMAD.MOV.U32 R6, RZ, RZ, R2 ;  /* 0x000000ffff067224 */ /* 0x000fc400078e0002 */
[----:B------:R-:W-:Y:S01]  /*4d7c0*/  IMAD.MOV.U32 R7, RZ, RZ, R0 ;  /* 0x000000ffff077224 */ /* 0x000fe200078e0000 */
[----:B----4-:R-:W-:Y:S04]  /*4d7d0*/  STL.64 [R1+0x55c0], R18 ;  /* 0x0055c01201007387 */ /* 0x010fe80000100a00 */
[----:B------:R0:W-:Y:S02]  /*4d7e0*/  STL.64 [R1+0x55a0], R6 ;  /* 0x0055a00601007387 */ /* 0x0001e40000100a00 */
[----:B------:R-:W4:Y:S02]  /*4d7f0*/  LDL.LU R4, [R1+0x490] ;  /* 0x0004900001047983 */ /* 0x000f240000300800 */
[----:B------:R-:W4:Y:S01]  /*4d800*/  LDL.LU R5, [R1+0x494] ;  /* 0x0004940001057983 */ /* 0x000f220000300800 */
[----:B0-----:R-:W2:Y:S01]  /*4d810*/  LDL.LU R6, [R1+0x498] ;  /* 0x0004980001067983 */ /* 0x001ea20000300800 */
[----:B------:R-:W2:Y:S02]  /*4d820*/  LDL.LU R7, [R1+0x49c] ;  /* 0x00049c0001077983 */ /* 0x000ea40000300800 */
[----:B------:R-:W2:Y:S02]  /*4d830*/  LDL.64 R18, [R1+0xf8] ;  /* 0x0000f80001127983 */ /* 0x000ea40000100a00 */
[----:B--2---:R0:W-:Y:S04]  /*4d840*/  STL.64 [R1+0x55d8], R18 ;  /* 0x0055d81201007387 */ /* 0x0041e80000100a00 */
[----:B0-----:R-:W2:Y:S04]  /*4d850*/  LDL.64 R18, [R1+0x108] ;  /* 0x0001080001127983 */ /* 0x001ea80000100a00 */
[----:B--2---:R-:W-:Y:S01]  /*4d860*/  STL.64 [R1+0x55f0], R18 ;  /* 0x0055f01201007387 */ /* 0x004fe20000100a00 */
[----:B------:R-:W-:Y:S02]  /*4d870*/  STL.64 [R1+0x55b8], R6 ;  /* 0x0055b80601007387 */ /* 0x000fe40000100a00 */
[----:B----4-:R0:W-:Y:S02]  /*4d880*/  STL.64 [R1+0x55b0], R4 ;  /* 0x0055b00401007387 */ /* 0x0101e40000100a00 */
[----:B0-----:R-:W2:Y:S01]  /*4d890*/  LDL.LU R4, [R1+0x7b0] ;  /* 0x0007b00001047983 */ /* 0x001ea20000300800 */
[----:B------:R-:W2:Y:S02]  /*4d8a0*/  LDL.LU R5, [R1+0x7b4] ;  /* 0x0007b40001057983 */ /* 0x000ea40000300800 */
[----:B------:R-:W4:Y:S02]  /*4d8b0*/  LDL.LU R6, [R1+0x7b8] ;  /* 0x0007b80001067983 */ /* 0x000f240000300800 */
[----:B------:R-:W4:Y:S01]  /*4d8c0*/  LDL.LU R7, [R1+0x7bc] ;  /* 0x0007bc0001077983 */ /* 0x000f220000300800 */
[----:B------:R-:W2:Y:S01]  /*4d8d0*/  LDL.LU R8, [R1+0x7f0] ;  /* 0x0007f00001087983 */ /* 0x000ea20000300800 */
[----:B------:R-:W2:Y:S02]  /*4d8e0*/  LDL.LU R9, [R1+0x7f4] ;  /* 0x0007f40001097983 */ /* 0x000ea40000300800 */
[----:B------:R-:W2:Y:S02]  /*4d8f0*/  LDL.LU R10, [R1+0x7f8] ;  /* 0x0007f800010a7983 */ /* 0x000ea40000300800 */
[----:B------:R-:W2:Y:S01]  /*4d900*/  LDL.LU R11, [R1+0x7fc] ;  /* 0x0007fc00010b7983 */ /* 0x000ea20000300800 */
[----:B------:R-:W2:Y:S04]  /*4d910*/  LDL.64 R18, [R1+0x118] ;  /* 0x0001180001127983 */ /* 0x000ea80000100a00 */
[----:B--2---:R0:W-:Y:S04]  /*4d920*/  STL.64 [R1+0x5608], R18 ;  /* 0x0056081201007387 */ /* 0x0041e80000100a00 */
[----:B0-----:R-:W2:Y:S01]  /*4d930*/  LDL.64 R18, [R1+0x128] ;  /* 0x0001280001127983 */ /* 0x001ea20000100a00 */
[----:B----4-:R-:W-:Y:S02]  /*4d940*/  STL.64 [R1+0x55d0], R6 ;  /* 0x0055d00601007387 */ /* 0x010fe40000100a00 */
[----:B------:R0:W-:Y:S02]  /*4d950*/  STL.64 [R1+0x55c8], R4 ;  /* 0x0055c80401007387 */ /* 0x0001e40000100a00 */
[----:B0-----:R-:W4:Y:S01]  /*4d960*/  LDL.LU R4, [R1+0x7c0] ;  /* 0x0007c00001047983 */ /* 0x001f220000300800 */
[----:B------:R-:W4:Y:S02]  /*4d970*/  LDL.LU R5, [R1+0x7c4] ;  /* 0x0007c40001057983 */ /* 0x000f240000300800 */
[----:B------:R-:W2:Y:S02]  /*4d980*/  LDL.LU R6, [R1+0x7c8] ;  /* 0x0007c80001067983 */ /* 0x000ea40000300800 */
[----:B------:R-:W2:Y:S02]  /*4d990*/  LDL.LU R7, [R1+0x7cc] ;  /* 0x0007cc0001077983 */ /* 0x000ea40000300800 */
[----:B--2---:R-:W-:Y:S01]  /*4d9a0*/  STL.64 [R1+0x55e8], R6 ;  /* 0x0055e80601007387 */ /* 0x004fe20000100a00 */
[----:B----4-:R0:W-:Y:S03]  /*4d9b0*/  STL.64 [R1+0x55e0], R4 ;  /* 0x0055e00401007387 */ /* 0x0101e60000100a00 */
[----:B0-----:R-:W2:Y:S01]  /*4d9c0*/  LDL.LU R4, [R1+0x7d0] ;  /* 0x0007d00001047983 */ /* 0x001ea20000300800 */
[----:B------:R-:W2:Y:S02]  /*4d9d0*/  LDL.LU R5, [R1+0x7d4] ;  /* 0x0007d40001057983 */ /* 0x000ea40000300800 */
[----:B------:R-:W4:Y:S02]  /*4d9e0*/  LDL.LU R6, [R1+0x7d8] ;  /* 0x0007d80001067983 */ /* 0x000f240000300800 */
[----:B------:R-:W4:Y:S01]  /*4d9f0*/  LDL.LU R7, [R1+0x7dc] ;  /* 0x0007dc0001077983 */ /* 0x000f220000300800 */
[C---:B------:R-:W-:Y:S01]  /*4da00*/  HMMA.16816.F32 R8, R20.reuse, R18, R8 ;  /* 0x000000121408723c */ /* 0x040fe20000001808 */
[----:B----4-:R-:W-:Y:S01]  /*4da10*/  STL.64 [R1+0x5600], R6 ;  /* 0x0056000601007387 */ /* 0x010fe20000100a00 */
[----:B--2---:R0:W-:Y:S03]  /*4da20*/  STL.64 [R1+0x55f8], R4 ;  /* 0x0055f80401007387 */ /* 0x0041e60000100a00 */
        /* <DEDUP_REMOVED lines=8> */
[----:B------:R-:W4:Y:S02]  /*4dab0*/  LDL.LU R14, [R1+0x478] ;  /* 0x00047800010e7983 */ /* 0x000f240000300800 */
[----:B------:R-:W4:Y:S02]  /*4dac0*/  LDL.LU R15, [R1+0x47c] ;  /* 0x00047c00010f7983 */ /* 0x000f240000300800 */
[----:B------:R-:W-:Y:S01]  /*4dad0*/  IMAD.MOV.U32 R28, RZ, RZ, R19 ;  /* 0x000000ffff1c7224 */ /* 0x000fe200078e0013 */
[----:B----4-:R-:W-:Y:S01]  /*4dae0*/  STL.64 [R1+0x5588], R14 ;  /* 0x0055880e01007387 */ /* 0x010fe20000100a00 */
[----:B---3--:R0:W-:Y:S03]  /*4daf0*/  STL.64 [R1+0x5580], R12 ;  /* 0x0055800c01007387 */ /* 0x0081e60000100a00 */
[----:B0-----:R-:W3:Y:S01]  /*4db00*/  LDL.LU R12, [R1+0x480] ;  /* 0x00048000010c7983 */ /* 0x001ee20000300800 */
[----:B------:R-:W3:Y:S02]  /*4db10*/  LDL.LU R13, [R1+0x484] ;  /* 0x00048400010d7983 */ /* 0x000ee40000300800 */
[----:B------:R-:W3:Y:S02]  /*4db20*/  LDL.LU R14, [R1+0x488] ;  /* 0x00048800010e7983 */ /* 0x000ee40000300800 */
[----:B------:R-:W3:Y:S01]  /*4db30*/  LDL.LU R15, [R1+0x48c] ;  /* 0x00048c00010f7983 */ /* 0x000ee20000300800 */
[----:B------:R-:W-:Y:S01]  /*4db40*/  STL [R1+0x5520], R25 ;  /* 0x0055201901007387 */ /* 0x000fe20000100800 */
[----:B------:R-:W-:Y:S02]  /*4db50*/  STL [R1+0x551c], R29 ;  /* 0x00551c1d01007387 */ /* 0x000fe40000100800 */
[----:B------:R0:W-:Y:S02]  /*4db60*/  STL.64 [R1+0x7f0], R8 ;  /* 0x0007f00801007387 */ /* 0x0001e40000100a00 */
[----:B------:R1:W-:Y:S02]  /*4db70*/  STL.64 [R1+0x7f8], R10 ;  /* 0x0007f80a01007387 */ /* 0x0003e40000100a00 */
[----:B0-----:R-:W-:Y:S01]  /*4db80*/  IMAD.MOV.U32 R8, RZ, RZ, R18 ;  /* 0x000000ffff087224 */ /* 0x001fe200078e0012 */
[----:B-1----:R-:W4:Y:S01]  /*4db90*/  LDL.LU.64 R10, [R1+0x5610] ;  /* 0x00561000010a7983 */ /* 0x002f220000300a00 */
[----:B------:R-:W2:Y:S02]  /*4dba0*/  LDL.LU.64 R18, [R1+0x5608] ;  /* 0x0056080001127983 */ /* 0x000ea40000300a00 */
[----:B------:R-:W-:Y:S01]  /*4dbb0*/  STL [R1+0x5528], R28 ;  /* 0x0055281c01007387 */ /* 0x000fe20000100800 */
[----:B------:R-:W-:Y:S01]  /*4dbc0*/  STL [R1+0x5524], R8 ;  /* 0x0055240801007387 */ /* 0x000fe20000100800 */
        /* <DEDUP_REMOVED lines=52> */
[----:B------:R-:W-:Y:S01]  /*4df10*/  STL.64 [R1+0x480], R4 ;  /* 0x0004800401007387 */ /* 0x000fe20000100a00 */
[----:B------:R0:W-:Y:S03]  /*4df20*/  STL.64 [R1+0x488], R6 ;  /* 0x0004880601007387 */ /* 0x0001e60000100a00 */
[----:B0-----:R-:W3:Y:S02]  /*4df30*/  LDL.LU.64 R6, [R1+0x5578] ;  /* 0x0055780001067983 */ /* 0x001ee40000300a00 */
[C---:B---3--:R-:W-:Y:S02]  /*4df40*/  HMMA.16816.F32 R4, R16.reuse, R6, R12 ;  /* 0x000000061004723c */ /* 0x048fe4000000180c */
[----:B------:R-:W3:Y:S01]  /*4df50*/  LDL.LU.64 R14, [R1+0x5570] ;  /* 0x00557000010e7983 */ /* 0x000ee20000300a00 */
[----:B------:R-:W3:Y:S11]  /*4df60*/  LDL.LU.64 R12, [R1+0x5568] ;  /* 0x00556800010c7983 */ /* 0x000ef60000300a00 */
[----:B------:R-:W-:Y:S09]  /*4df70*/  @!UPT UIADD3 URZ, URZ, URZ, URZ ;  /* 0x0000003f3f3ff290 */ /* 0x000ff2000fffe03f */
        /* <DEDUP_REMOVED lines=11> */
[----:B------:R-:W-:Y:S02]  /*4e030*/  IMAD.MOV.U32 R0, RZ, RZ, R7 ;  /* 0x000000ffff007224 */ /* 0x000fe400078e0007 */
[----:B------:R-:W4:Y:S01]  /*4e040*/  LDL.LU.64 R6, [R1+0x5548] ;  /* 0x0055480001067983 */ /* 0x000f220000300a00 */
[----:B------:R-:W4:Y:S01]  /*4e050*/  LDL.LU.64 R4, [R1+0x5540] ;  /* 0x0055400001047983 */ /* 0x000f220000300a00 */
[C---:B---3--:R-:W-:Y:S11]  /*4e060*/  HMMA.16816.F32 R12, R16.reuse, R26, R12 ;  /* 0x0000001a100c723c */ /* 0x048ff6000000180c */
[----:B------:R-:W-:Y:S11]  /*4e070*/  @!UPT UIADD3 URZ, URZ, URZ, URZ ;  /* 0x0000003f3f3ff290 */ /* 0x000ff6000fffe03f */
[----:B------:R-:W-:Y:S01]  /*4e080*/  @!UPT UIADD3 URZ, URZ, URZ, URZ ;  /* 0x0000003f3f3ff290 */ /* 0x000fe2000fffe03f */
[----:B------:R-:W-:Y:S01]  /*4e090*/  STL.64 [R1+0x450], R12 ;  /* 0x0004500c01007387 */ /* 0x000fe20000100a00 */
[----:B------:R0:W-:Y:S03]  /*4e0a0*/  STL.64 [R1+0x458], R14 ;  /* 0x0004580e01007387 */ /* 0x0001e60000100a00 */
[----:B0-----:R-:W2:Y:S01]  /*4e0b0*/  LDL.LU.64 R14, [R1+0x5538] ;  /* 0x00553800010e7983 */ /* 0x001ea20000300a00 */
[----:B------:R-:W3:Y:S01]  /*4e0c0*/  LDL.LU.64 R12, [R1+0x5530] ;  /* 0x00553000010c7983 */ /* 0x000ee20000300a00 */
[C---:B----4-:R-:W-:Y:S01]  /*4e0d0*/  HMMA.16816.F32 R4, R16.reuse, R10, R4 ;  /* 0x0000000a1004723c */ /* 0x050fe20000001804 */
[----:B------:R-:W-:Y:S07]  /*4e0e0*/  STL.64 [R1+0x53f0], R26 ;  /* 0x0053f01a01007387 */ /* 0x000fee0000100a00 */
[----:B--2---:R-:W-:Y:S01]  /*4e0f0*/  HMMA.16816.F32 R20, R16, R14, R20 ;  /* 0x0000000e1014723c */ /* 0x004fe20000001814 */
[----:B------:R-:W-:Y:S01]  /*4e100*/  STL.64 [R1+0x53e8], R14 ;  /* 0x0053e80e01007387 */ /* 0x000fe20000100a00 */
[----:B---3--:R0:W-:Y:S11]  /*4e110*/  STL.64 [R1+0x53e0], R12 ;  /* 0x0053e00c01007387 */ /* 0x0081f60000100a00 */
[----:B------:R-:W-:Y:S10]  /*4e120*/  @!UPT UIADD3 URZ, URZ, URZ, URZ ;  /* 0x0000003f3f3ff290 */ /* 0x000ff4000fffe03f */
[----:B------:R-:W-:Y:S01]  /*4e130*/  STL.64 [R1+0x440], R20 ;  /* 0x0004401401007387 */ /* 0x000fe20000100a00 */
[----:B------:R-:W-:Y:S02]  /*4e140*/  STL.64 [R1+0x448], R22 ;  /* 0x0004481601007387 */ /* 0x000fe40000100a00 */
[----:B------:R-:W-:Y:S02]  /*4e150*/  STL.64 [R1+0x53f8], R10 ;  /* 0x0053f80a01007387 */ /* 0x000fe40000100a00 */
[----:B0-----:R-:W2:Y:S01]  /*4e160*/  LDL.LU R12, [R1+0x3e0] ;  /* 0x0003e000010c7983 */ /* 0x001ea20000300800 */
[----:B------:R0:W-:Y:S01]  /*4e170*/  STL.64 [R1+0x430], R4 ;  /* 0x0004300401007387 */ /* 0x0001e20000100a00 */
[----:B------:R1:W-:Y:S02]  /*4e180*/  STL.64 [R1+0x438], R6 ;  /* 0x0004380601007387 */ /* 0x0003e40000100a00 */
[----:B------:R-:W2:Y:S02]  /*4e190*/  LDL.LU R13, [R1+0x3e4] ;  /* 0x0003e400010d7983 */ /* 0x000ea40000300800 */
[----:B------:R-:W3:Y:S01]  /*4e1a0*/  LDL.LU R14, [R1+0x3e8] ;  /* 0x0003e800010e7983 */ /* 0x000ee20000300800 */
[----:B------:R-:W3:Y:S04]  /*4e1b0*/  LDL.LU R15, [R1+0x3ec] ;  /* 0x0003ec00010f7983 */ /* 0x000ee80000300800 */
[----:B0-----:R-:W4:Y:S01]  /*4e1c0*/  LDL.LU R4, [R1+0x420] ;  /* 0x0004200001047983 */ /* 0x001f220000300800 */
[----:B------:R-:W4:Y:S02]  /*4e1d0*/  LDL.LU R5, [R1+0x424] ;  /* 0x0004240001057983 */ /* 0x000f240000300800 */
[----:B-1----:R-:W2:Y:S02]  /*4e1e0*/  LDL.LU R6, [R1+0x428] ;  /* 0x0004280001067983 */ /* 0x002ea40000300800 */
[----:B------:R-:W2:Y:S02]  /*4e1f0*/  LDL.LU R7, [R1+0x42c] ;  /* 0x00042c0001077983 */ /* 0x000ea40000300800 */
[----:B--2---:R0:W-:Y:S01]  /*4e200*/  STL.64 [R1+0x5438], R6 ;  /* 0x0054380601007387 */ /* 0x0041e20000100a00 */
[----:B----4-:R-:W-:Y:S02]  /*4e210*/  STL.64 [R1+0x5430], R4 ;  /* 0x0054300401007387 */ /* 0x010fe40000100a00 */
[----:B0-----:R-:W-:-:S02]  /*4e220*/  IMAD.MOV.U32 R6, RZ, RZ, R24 ;  /* 0x000000ffff067224 */ /* 0x001fc400078e0018 */
[----:B------:R-:W-:Y:S01]  /*4e230*/  IMAD.MOV.U32 R7, RZ, RZ, R28 ;  /* 0x000000ffff077224 */ /* 0x000fe200078e001c */
[----:B------:R-:W2:Y:S01]  /*4e240*/  LDL.LU R24, [R1+0x552c] ;  /* 0x00552c0001187983 */ /* 0x000ea20000300800 */
[----:B------:R-:W4:Y:S03]  /*4e250*/  LDL.LU R28, [R1+0x5528] ;  /* 0x00552800011c7983 */ /* 0x000f260000300800 */
[----:B------:R0:W-:Y:S02]  /*4e260*/  STL.64 [R1+0x5448], R6 ;  /* 0x0054480601007387 */ /* 0x0001e40000100a00 */
[----:B0-----:R-:W-:Y:S02]  /*4e270*/  IMAD.MOV.U32 R6, RZ, RZ, R8 ;  /* 0x000000ffff067224 */ /* 0x001fe400078e0008 */
[----:B------:R-:W-:Y:S01]  /*4e280*/  IMAD.MOV.U32 R7, RZ, RZ, R25 ;  /* 0x000000ffff077224 */ /* 0x000fe200078e0019 */
[----:B------:R-:W2:Y:S01]  /*4e290*/  LDL.LU R8, [R1+0x5524] ;  /* 0x0055240001087983 */ /* 0x000ea20000300800 */
[----:B------:R-:W2:Y:S03]  /*4e2a0*/  LDL.LU R25, [R1+0x5520] ;  /* 0x0055200001197983 */ /* 0x000ea60000300800 */
[----:B------:R0:W-:Y:S02]  /*4e2b0*/  STL.64 [R1+0x5460], R6 ;  /* 0x0054600601007387 */ /* 0x0001e40000100a00 */
[----:B0-----:R-:W-:-:S02]  /*4e2c0*/  IMAD.MOV.U32 R6, RZ, RZ, R29 ;  /* 0x000000ffff067224 */ /* 0x001fc400078e001d */
[----:B------:R-:W-:Y:S01]  /*4e2d0*/  IMAD.MOV.U32 R7, RZ, RZ, R9 ;  /* 0x000000ffff077224 */ /* 0x000fe200078e0009 */
[----:B------:R-:W2:Y:S01]  /*4e2e0*/  LDL.LU R29, [R1+0x551c] ;  /* 0x00551c00011d7983 */ /* 0x000ea20000300800 */
[----:B------:R-:W2:Y:S03]  /*4e2f0*/  LDL.LU R9, [R1+0x5518] ;  /* 0x0055180001097983 */ /* 0x000ea60000300800 */
[----:B------:R-:W-:Y:S01]  /*4e300*/  STL.64 [R1+0x5478], R6 ;  /* 0x0054780601007387 */ /* 0x000fe20000100a00 */
[----:B---3--:R0:W-:Y:S02]  /*4e310*/  STL.64 [R1+0x5408], R14 ;  /* 0x0054080e01007387 */ /* 0x0081e40000100a00 */
[----:B------:R-:W-:Y:S01]  /*4e320*/  STL.64 [R1+0x5400], R12 ;  /* 0x0054000c01007387 */ /* 0x000fe20000100a00 */
[----:B0-----:R-:W3:Y:S04]  /*4e330*/  LDL.64 R14, [R1+0x18] ;  /* 0x00001800010e7983 */ /* 0x001ee80000100a00 */
[----:B---3--:R0:W-:Y:S04]  /*4e340*/  STL.64 [R1+0x5410], R14 ;  /* 0x0054100e01007387 */ /* 0x0081e80000100a00 */
[----:B0-----:R-:W3:Y:S01]  /*4e350*/  LDL.64 R14, [R1+0x28] ;  /* 0x00002800010e7983 */ /* 0x001ee20000100a00 */
[----:B--2---:R-:W-:-:S02]  /*4e360*/  IMAD.MOV.U32 R6, RZ, RZ, R24 ;  /* 0x000000ffff067224 */ /* 0x004fc400078e0018 */
[----:B------:R-:W-:Y:S01]  /*4e370*/  IMAD.MOV.U32 R7, RZ, RZ, R3 ;  /* 0x000000ffff077224 */ /* 0x000fe200078e0003 */
[----:B---3--:R0:W-:Y:S01]  /*4e380*/  STL.64 [R1+0x5440], R14 ;  /* 0x0054400e01007387 */ /* 0x0081e20000100a00 */
[----:B------:R-:W2:Y:S02]  /*4e390*/  LDL.LU R12, [R1+0x720] ;  /* 0x00072000010c7983 */ /* 0x000ea40000300800 */
[----:B------:R-:W2:Y:S01]  /*4e3a0*/  LDL.LU R13, [R1+0x724] ;  /* 0x00072400010d7983 */ /* 0x000ea20000300800 */
[----:B0-----:R-:W3:Y:S01]  /*4e3b0*/  LDL.LU R14, [R1+0x728] ;  /* 0x00072800010e7983 */ /* 0x001ee20000300800 */
[----:B------:R-:W3:Y:S02]  /*4e3c0*/  LDL.LU R15, [R1+0x72c] ;  /* 0x00072c00010f7983 */ /* 0x000ee40000300800 */
[----:B------:R-:W2:Y:S02]  /*4e3d0*/  LDL.LU R24, [R1+0x5514] ;  /* 0x0055140001187983 */ /* 0x000ea40000300800 */
[----:B------:R-:W4:Y:S01]  /*4e3e0*/  LDL.LU R3, [R1+0x5510] ;  /* 0x0055100001037983 */ /* 0x000f220000300800 */
[----:B------:R-:W-:Y:S04]  /*4e3f0*/  STL.64 [R1+0x5490], R6 ;  /* 0x0054900601007387 */ /* 0x000fe80000100a00 */
[----:B---3--:R-:W-:Y:S01]  /*4e400*/  STL.64 [R1+0x5458], R14 ;  /* 0x0054580e01007387 */ /* 0x008fe20000100a00 */
[----:B--2---:R0:W-:Y:S03]  /*4e410*/  STL.64 [R1+0x5450], R12 ;  /* 0x0054500c01007387 */ /* 0x0041e60000100a00 */
[----:B0-----:R-:W2:Y:S01]  /*4e420*/  LDL.LU R12, [R1+0x730] ;  /* 0x00073000010c7983 */ /* 0x001ea20000300800 */
[----:B------:R-:W2:Y:S02]  /*4e430*/  LDL.LU R13, [R1+0x734] ;  /* 0x00073400010d7983 */ /* 0x000ea40000300800 */
[----:B------:R-:W3:Y:S02]  /*4e440*/  LDL.LU R14, [R1+0x738] ;  /* 0x00073800010e7983 */ /* 0x000ee40000300800 */
[----:B------:R-:W3:Y:S02]  /*4e450*/  LDL.LU R15, [R1+0x73c] ;  /* 0x00073c00010f7983 */ /* 0x000ee40000300800 */
[----:B------:R-:W-:-:S02]  /*4e460*/  IMAD.MOV.U32 R6, RZ, RZ, R8 ;  /* 0x000000ffff067224 */ /* 0x000fc400078e0008 */
[----:B----4-:R-:W-:Y:S01]  /*4e470*/  IMAD.MOV.U32 R7, RZ, RZ, R28 ;  /* 0x000000ffff077224 */ /* 0x010fe200078e001c */
[----:B------:R-:W4:Y:S01]  /*4e480*/  LDL.LU R8, [R1+0x550c] ;  /* 0x00550c0001087983 */ /* 0x000f220000300800 */
[----:B------:R-:W4:Y:S03]  /*4e490*/  LDL.LU R28, [R1+0x5508] ;  /* 0x00550800011c7983 */ /* 0x000f260000300800 */
[----:B------:R0:W-:Y:S02]  /*4e4a0*/  STL.64 [R1+0x54a8], R6 ;  /* 0x0054a80601007387 */ /* 0x0001e40000100a00 */
[----:B0-----:R-:W-:Y:S02]  /*4e4b0*/  IMAD.MOV.U32 R6, RZ, RZ, R29 ;  /* 0x000000ffff067224 */ /* 0x001fe400078e001d */
[----:B------:R-:W-:Y:S01]  /*4e4c0*/  IMAD.MOV.U32 R7, RZ, RZ, R25 ;  /* 0x000000ffff077224 */ /* 0x000fe200078e0019 */
[----:B---3--:R-:W-:Y:S01]  /*4e4d0*/  STL.64 [R1+0x5470], R14 ;  /* 0x0054700e01007387 */ /* 0x008fe20000100a00 */
[----:B--2---:R0:W-:Y:S03]  /*4e4e0*/  STL.64 [R1+0x5468], R12 ;  /* 0x0054680c01007387 */ /* 0x0041e60000100a00 */
[----:B----4-:R-:W1:Y:S04]  /*4e4f0*/  LDSM.16.MT88.4 R20, [R28+0xc180] ;  /* 0x00c180001c14783b */ /* 0x010e680000004200 */
[----:B0-----:R-:W2:Y:S01]  /*4e500*/  LDL.LU R12, [R1+0x740] ;  /* 0x00074000010c7983 */ /* 0x001ea20000300800 */
[----:B------:R-:W2:Y:S02]  /*4e510*/  LDL.LU R13, [R1+0x744] ;  /* 0x00074400010d7983 */ /* 0x000ea40000300800 */
[----:B------:R-:W3:Y:S02]  /*4e520*/  LDL.LU R14, [R1+0x748] ;  /* 0x00074800010e7983 */ /* 0x000ee40000300800 */
[----:B------:R-:W3:Y:S01]  /*4e530*/  LDL.LU R15, [R1+0x74c] ;  /* 0x00074c00010f7983 */ /* 0x000ee20000300800 */
[----:B------:R0:W-:Y:S04]  /*4e540*/  STL.64 [R1+0x54c0], R6 ;  /* 0x0054c00601007387 */ /* 0x0001e80000100a00 */
[----:B0-----:R-:W4:Y:S04]  /*4e550*/  LDL.64 R6, [R1+0x148] ;  /* 0x0001480001067983 */ /* 0x001f280000100a00 */
[----:B----4-:R-:W-:Y:S01]  /*4e560*/  STL.64 [R1+0x54d8], R6 ;  /* 0x0054d80601007387 */ /* 0x010fe20000100a00 */
[----:B---3--:R-:W-:Y:S02]  /*4e570*/  STL.64 [R1+0x5488], R14 ;  /* 0x0054880e01007387 */ /* 0x008fe40000100a00 */
[----:B--2---:R0:W-:Y:S02]  /*4e580*/  STL.64 [R1+0x5480], R12 ;  /* 0x0054800c01007387 */ /* 0x0041e40000100a00 */
        /* <DEDUP_REMOVED lines=33> */
[----:B---3--:R-:W-:Y:S01]  /*4e7a0*/  STL.64 [R1+0x5500], R14 ;  /* 0x0055000e01007387 */ /* 0x008fe20000100a00 */
[----:B--2---:R0:W-:Y:S03]  /*4e7b0*/  STL.64 [R1+0x54f8], R12 ;  /* 0x0054f80c01007387 */ /* 0x0041e60000100a00 */
[----:B0-----:R-:W2:Y:S01]  /*4e7c0*/  LDL.LU R12, [R1+0x7a0] ;  /* 0x0007a000010c7983 */ /* 0x001ea20000300800 */
[----:B------:R-:W2:Y:S02]  /*4e7d0*/  LDL.LU R13, [R1+0x7a4] ;  /* 0x0007a400010d7983 */ /* 0x000ea40000300800 */
[----:B------:R-:W2:Y:S02]  /*4e7e0*/  LDL.LU R14, [R1+0x7a8] ;  /* 0x0007a800010e7983 */ /* 0x000ea40000300800 */
[----:B------:R-:W2:Y:S02]  /*4e7f0*/  LDL.LU R15, [R1+0x7ac] ;  /* 0x0007ac00010f7983 */ /* 0x000ea40000300800 */
[----:B------:R-:W-:-:S02]  /*4e800*/  IMAD.MOV.U32 R26, RZ, RZ, R2 ;  /* 0x000000ffff1a7224 */ /* 0x000fc400078e0002 */
        /* <DEDUP_REMOVED lines=10> */
[----:B-1----:R0:W-:Y:S02]  /*4e8b0*/  STL.64 [R1+0x5328], R22 ;  /* 0x0053281601007387 */ /* 0x0021e40000100a00 */
[----:B------:R-:W-:Y:S01]  /*4e8c0*/  STL.64 [R1+0x5320], R20 ;  /* 0x0053201401007387 */ /* 0x000fe20000100a00 */
[----:B0-----:R-:W3:Y:S01]  /*4e8d0*/  LDL.64 R22, [R1+0xd8] ;  /* 0x0000d80001167983 */ /* 0x001ee20000100a00 */
        /* <DEDUP_REMOVED lines=59> */
[----:B------:R-:W2:Y:S11]  /*4ec90*/  LDL.LU.64 R14, [R1+0x5440] ;  /* 0x00544000010e7983 */ /* 0x000eb60000300a00 */
[----:B------:R-:W-:Y:S10]  /*4eca0*/  @!UPT UIADD3 URZ, URZ, URZ, URZ ;  /* 0x0000003f3f3ff290 */ /* 0x000ff4000fffe03f */
[----:B------:R-:W-:Y:S01]  /*4ecb0*/  STL.64 [R1+0x720], R4 ;  /* 0x0007200401007387 */ /* 0x000fe20000100a00 */
[----:B------:R0:W-:Y:S03]  /*4ecc0*/  STL.64 [R1+0x728], R6 ;  /* 0x0007280601007387 */ /* 0x0001e60000100a00 */
[----:B0-----:R-:W3:Y:S01]  /*4ecd0*/  LDL.LU.64 R6, [R1+0x5438] ;  /* 0x0054380001067983 */ /* 0x001ee20000300a00 */
[----:B------:R-:W3:Y:S02]  /*4ece0*/  LDL.LU.64 R4, [R1+0x5430] ;  /* 0x0054300001047983 */ /* 0x000ee40000300a00 */
[----:B---3--:R-:W-:Y:S01]  /*4ecf0*/  HMMA.16816.F32 R16, R16, R22, R4 ;  /* 0x000000161010723c */ /* 0x008fe20000001804 */
[----:B------:R-:W3:Y:S01]  /*4ed00*/  LDL.LU.64 R6, [R1+0x5428] ;  /* 0x0054280001067983 */ /* 0x000ee20000300a00 */
[----:B------:R-:W3:Y:S02]  /*4ed10*/  LDL.LU.64 R4, [R1+0x5420] ;  /* 0x0054200001047983 */ /* 0x000ee40000300a00 */
[----:B--2---:R-:W-:-:S02]  /*4ed20*/  IMAD.MOV.U32 R2, RZ, RZ, R14 ;  /* 0x000000ffff027224 */ /* 0x004fc400078e000e */
[----:B------:R-:W-:Y:S11]  /*4ed30*/  IMAD.MOV.U32 R0, RZ, RZ, R15 ;  /* 0x000000ffff007224 */ /* 0x000ff600078e000f */
[----:B------:R-:W-:Y:S06]  /*4ed40*/  @!UPT UIADD3 URZ, URZ, URZ, URZ ;  /* 0x0000003f3f3ff290 */ /* 0x000fec000fffe03f */
[----:B------:R0:W-:Y:S01]  /*4ed50*/  STL.64 [R1+0x420], R16 ;  /* 0x0004201001007387 */ /* 0x0001e20000100a00 */
[----:B------:R1:W-:Y:S03]  /*4ed60*/  STL.64 [R1+0x428], R18 ;  /* 0x0004281201007387 */ /* 0x0003e60000100a00 */
[----:B0-----:R-:W2:Y:S01]  /*4ed70*/  LDL.LU R16, [R1+0x3c0] ;  /* 0x0003c00001107983 */ /* 0x001ea20000300800 */
[----:B------:R-:W2:Y:S02]  /*4ed80*/  LDL.LU R17, [R1+0x3c4] ;  /* 0x0003c40001117983 */ /* 0x000ea40000300800 */
[----:B-1----:R-:W2:Y:S02]  /*4ed90*/  LDL.LU R18, [R1+0x3c8] ;  /* 0x0003c80001127983 */ /* 0x002ea40000300800 */
[----:B------:R-:W2:Y:S01]  /*4eda0*/  LDL.LU R19, [R1+0x3cc] ;  /* 0x0003cc0001137983 */ /* 0x000ea20000300800 */
[----:B------:R0:W-:Y:S01]  /*4edb0*/  STL.64 [R1+0x5338], R22 ;  /* 0x0053381601007387 */ /* 0x0001e20000100a00 */
[----:B------:R-:W2:Y:S02]  /*4edc0*/  LDL.LU R20, [R1+0x400] ;  /* 0x0004000001147983 */ /* 0x000ea40000300800 */
[----:B------:R-:W2:Y:S01]  /*4edd0*/  LDL.LU R21, [R1+0x404] ;  /* 0x0004040001157983 */ /* 0x000ea20000300800 */
[----:B0-----:R-:W2:Y:S01]  /*4ede0*/  LDL.LU R22, [R1+0x408] ;  /* 0x0004080001167983 */ /* 0x001ea20000300800 */
[----:B------:R-:W2:Y:S01]  /*4edf0*/  LDL.LU R23, [R1+0x40c] ;  /* 0x00040c0001177983 */ /* 0x000ea20000300800 */
[C---:B---3--:R-:W-:Y:S11]  /*4ee00*/  HMMA.16816.F32 R24, R4.reuse, R14, R24 ;  /* 0x0000000e0418723c */ /* 0x048ff60000001818 */
[----:B------:R-:W-:Y:S11]  /*4ee10*/  @!UPT UIADD3 URZ, URZ, URZ, URZ ;  /* 0x0000003f3f3ff290 */ /* 0x000ff6000fffe03f */
[----:B------:R-:W-:Y:S01]  /*4ee20*/  @!UPT UIADD3 URZ, URZ, URZ, URZ ;  /* 0x0000003f3f3ff290 */ /* 0x000fe2000fffe03f */
[----:B------:R-:W-:Y:S01]  /*4ee30*/  STL.64 [R1+0x410], R24 ;  /* 0x0004101801007387 */ /* 0x000fe20000100a00 */
[----:B------:R0:W-:Y:S03]  /*4ee40*/  STL.64 [R1+0x418], R26 ;  /* 0x0004181a01007387 */ /* 0x0001e60000100a00 */
[----:B0-----:R-:W4:Y:S01]  /*4ee50*/  LDL.LU.64 R26, [R1+0x5418] ;  /* 0x00541800011a7983 */ /* 0x001f220000300a00 */
[----:B------:R-:W2:Y:S02]  /*4ee60*/  LDL.LU.64 R14, [R1+0x5410] ;  /* 0x00541000010e7983 */ /* 0x000ea40000300a00 */
[C---:B--2---:R-:W-:Y:S08]  /*4ee70*/  HMMA.16816.F32 R20, R4.reuse, R14, R20 ;  /* 0x0000000e0414723c */ /* 0x044ff00000001814 */
[C---:B----4-:R-:W-:Y:S11]  /*4ee80*/  HMMA.16816.F32 R24, R4.reuse, R26, R8 ;  /* 0x0000001a0418723c */ /* 0x050ff60000001808 */
[----:B------:R-:W-:Y:S04]  /*4ee90*/  @!UPT UIADD3 URZ, URZ, URZ, URZ ;  /* 0x0000003f3f3ff290 */ /* 0x000fe8000fffe03f */
[----:B------:R0:W-:Y:S01]  /*4eea0*/  STL.64 [R1+0x400], R20 ;  /* 0x0004001401007387 */ /* 0x0001e20000100a00 */
[----:B------:R-:W-:Y:S02]  /*4eeb0*/  STL.64 [R1+0x408], R22 ;  /* 0x0004081601007387 */ /* 0x000fe40000100a00 */
[----:B0-----:R-:W-:Y:S02]  /*4eec0*/  IMAD.MOV.U32 R21, RZ, RZ, R14 ;  /* 0x000000ffff157224 */ /* 0x001fe400078e000e */
[----:B------:R-:W-:Y:S02]  /*4eed0*/  IMAD.MOV.U32 R20, RZ, RZ, R15 ;  /* 0x000000ffff147224 */ /* 0x000fe400078e000f */
[----:B------:R-:W2:Y:S01]  /*4eee0*/  LDL.LU.64 R14, [R1+0x5408] ;  /* 0x00540800010e7983 */ /* 0x000ea20000300a00 */
[----:B------:R-:W2:Y:S02]  /*4eef0*/  LDL.LU.64 R12, [R1+0x5400] ;  /* 0x00540000010c7983 */ /* 0x000ea40000300a00 */
[----:B------:R0:W-:Y:S02]  /*4ef00*/  STL.64 [R1+0x5350], R20 ;  /* 0x0053501401007387 */ /* 0x0001e40000100a00 */
[----:B0-----:R-:W3:Y:S01]  /*4ef10*/  LDL.LU R20, [R1+0x3d0] ;  /* 0x0003d00001147983 */ /* 0x001ee20000300800 */
[----:B------:R-:W3:Y:S02]  /*4ef20*/  LDL.LU R21, [R1+0x3d4] ;  /* 0x0003d40001157983 */ /* 0x000ee40000300800 */
[----:B------:R-:W3:Y:S02]  /*4ef30*/  LDL.LU R22, [R1+0x3d8] ;  /* 0x0003d80001167983 */ /* 0x000ee40000300800 */
[----:B------:R-:W3:Y:S01]  /*4ef40*/  LDL.LU R23, [R1+0x3dc] ;  /* 0x0003dc0001177983 */ /* 0x000ee20000300800 */
[----:B------:R-:W4:Y:S01]  /*4ef50*/  LDL.LU.64 R10, [R1+0x53f8] ;  /* 0x0053f800010a7983 */ /* 0x000f220000300a00 */
[----:B------:R-:W-:Y:S02]  /*4ef60*/  STL.64 [R1+0x3f0], R24 ;  /* 0x0003f01801007387 */ /* 0x000fe40000100a00 */
[----:B------:R0:W-:Y:S02]  /*4ef70*/  STL.64 [R1+0x3f8], R26 ;  /* 0x0003f81a01007387 */ /* 0x0001e40000100a00 */
[----:B0-----:R-:W2:Y:S02]  /*4ef80*/  LDL.LU.64 R26, [R1+0x53f0] ;  /* 0x0053f000011a7983 */ /* 0x001ea40000300a00 */
[C---:B--2---:R-:W-:Y:S11]  /*4ef90*/  HMMA.16816.F32 R12, R4.reuse, R26, R12 ;  /* 0x0000001a040c723c */ /* 0x044ff6000000180c */
[----:B------:R-:W-:Y:S11]  /*4efa0*/  @!UPT UIADD3 URZ, URZ, URZ, URZ ;  /* 0x0000003f3f3ff290 */ /* 0x000ff6000fffe03f */
[----:B------:R-:W-:Y:S01]  /*4efb0*/  @!UPT UIADD3 URZ, URZ, URZ, URZ ;  /* 0x0000003f3f3ff290 */ /* 0x000fe2000fffe03f */
[----:B------:R-:W-:Y:S01]  /*4efc0*/  STL.64 [R1+0x3e0], R12 ;  /* 0x0003e00c01007387 */ /* 0x000fe20000100a00 */
[----:B------:R0:W-:Y:S03]  /*4efd0*/  STL.64 [R1+0x3e8], R14 ;  /* 0x0003e80e01007387 */ /* 0x0001e60000100a00 */
[----:B0-----:R-:W3:Y:S01]  /*4efe0*/  LDL.LU.64 R14, [R1+0x53e8] ;  /* 0x0053e800010e7983 */ /* 0x001ee20000300a00 */
[----:B------:R-:W2:Y:S02]  /*4eff0*/  LDL.LU.64 R12, [R1+0x53e0] ;  /* 0x0053e000010c7983 */ /* 0x000ea40000300a00 */
[----:B------:R-:W-:Y:S01]  /*4f000*/  STL.64 [R1+0x5380], R26 ;  /* 0x0053801a01007387 */ /* 0x000fe20000100a00 */
[C---:B---3--:R-:W-:Y:S01]  /*4f010*/  HMMA.16816.F32 R20, R4.reuse, R14, R20 ;  /* 0x0000000e0414723c */ /* 0x048fe20000001814 */
[----:B------:R-:W-:Y:S01]  /*4f020*/  STL.64 [R1+0x52d8], R14 ;  /* 0x0052d80e01007387 */ /* 0x000fe20000100a00 */
[----:B--2---:R4:W-:Y:S06]  /*4f030*/  STL.64 [R1+0x52d0], R12 ;  /* 0x0052d00c01007387 */ /* 0x0049ec0000100a00 */
[C---:B----4-:R-:W-:Y:S01]  /*4f040*/  HMMA.16816.F32 R12, R4.reuse, R10, R16 ;  /* 0x0000000a040c723c */ /* 0x050fe20000001810 */
[----:B------:R-:W0:Y:S11]  /*4f050*/  LDSM.16.MT88.4 R16, [R28+0xc200] ;  /* 0x00c200001c10783b */ /* 0x000e360000004200 */
[----:B------:R-:W-:Y:S03]  /*4f060*/  @!UPT UIADD3 URZ, URZ, URZ, URZ ;  /* 0x0000003f3f3ff290 */ /* 0x000fe6000fffe03f */
[----:B------:R-:W-:Y:S01]  /*4f070*/  STL.64 [R1+0x3d0], R20 ;  /* 0x0003d01401007387 */ /* 0x000fe20000100a00 */
[----:B------:R-:W-:Y:S02]  /*4f080*/  STL.64 [R1+0x3d8], R22 ;  /* 0x0003d81601007387 */ /* 0x000fe40000100a00 */
[----:B------:R1:W-:Y:S02]  /*4f090*/  STL.64 [R1+0x5398], R10 ;  /* 0x0053980a01007387 */ /* 0x0003e40000100a00 */
[----:B------:R-:W2:Y:S03]  /*4f0a0*/  LDL.LU R24, [R1+0x6d0] ;  /* 0x0006d00001187983 */ /* 0x000ea60000300800 */
[----:B------:R-:W-:Y:S01]  /*4f0b0*/  STL.64 [R1+0x3c0], R12 ;  /* 0x0003c00c01007387 */ /* 0x000fe20000100a00 */
[----:B------:R-:W-:Y:S02]  /*4f0c0*/  STL.64 [R1+0x3c8], R14 ;  /* 0x0003c80e01007387 */ /* 0x000fe40000100a00 */
[----:B------:R-:W2:Y:S02]  /*4f0d0*/  LDL.LU R25, [R1+0x6d4] ;  /* 0x0006d40001197983 */ /* 0x000ea40000300800 */
[----:B------:R-:W3:Y:S01]  /*4f0e0*/  LDL.LU R26, [R1+0x6d8] ;  /* 0x0006d800011a7983 */ /* 0x000ee20000300800 */
[----:B------:R-:W3:Y:S01]  /*4f0f0*/  LDL.LU R27, [R1+0x6dc] ;  /* 0x0006dc00011b7983 */ /* 0x000ee20000300800 */
[----:B------:R-:W4:Y:S02]  /*4f100*/  LDL.LU R8, [R1+0x6e0] ;  /* 0x0006e00001087983 */ /* 0x000f240000300800 */
[----:B------:R-:W4:Y:S02]  /*4f110*/  LDL.LU R9, [R1+0x6e4] ;  /* 0x0006e40001097983 */ /* 0x000f240000300800 */
[----:B-1----:R-:W2:Y:S01]  /*4f120*/  LDL.LU R10, [R1+0x6e8] ;  /* 0x0006e800010a7983 */ /* 0x002ea20000300800 */
[----:B------:R-:W2:Y:S04]  /*4f130*/  LDL.LU R11, [R1+0x6ec] ;  /* 0x0006ec00010b7983 */ /* 0x000ea80000300800 */
[----:B--2---:R-:W-:Y:S01]  /*4f140*/  STL.64 [R1+0x53a8], R10 ;  /* 0x0053a80a01007387 */ /* 0x004fe20000100a00 */
[----:B----4-:R1:W-:Y:S03]  /*4f150*/  STL.64 [R1+0x53a0], R8 ;  /* 0x0053a00801007387 */ /* 0x0103e60000100a00 */
[----:B-1----:R-:W2:Y:S01]  /*4f160*/  LDL.LU R8, [R1+0x6f0] ;  /* 0x0006f00001087983 */ /* 0x002ea20000300800 */
[----:B------:R-:W2:Y:S02]  /*4f170*/  LDL.LU R9, [R1+0x6f4] ;  /* 0x0006f40001097983 */ /* 0x000ea40000300800 */
[----:B------:R-:W4:Y:S02]  /*4f180*/  LDL.LU R10, [R1+0x6f8] ;  /* 0x0006f800010a7983 */ /* 0x000f240000300800 */
[----:B------:R-:W4:Y:S02]  /*4f190*/  LDL.LU R11, [R1+0x6fc] ;  /* 0x0006fc00010b7983 */ /* 0x000f240000300800 */
[----:B----4-:R1:W-:Y:S01]  /*4f1a0*/  STL.64 [R1+0x53b8], R10 ;  /* 0x0053b80a01007387 */ /* 0x0103e20000100a00 */
[----:B--2---:R-:W-:Y:S03]  /*4f1b0*/  STL.64 [R1+0x53b0], R8 ;  /* 0x0053b00801007387 */ /* 0x004fe60000100a00 */
[----:B-1----:R-:W2:Y:S04]  /*4f1c0*/  LDL.64 R10, [R1+0x158] ;  /* 0x00015800010a7983 */ /* 0x002ea80000100a00 */
[----:B--2---:R1:W-:Y:S04]  /*4f1d0*/  STL.64 [R1+0x53c8], R10 ;  /* 0x0053c80a01007387 */ /* 0x0043e80000100a00 */
[----:B-1----:R-:W2:Y:S01]  /*4f1e0*/  LDL.64 R10, [R1+0x38] ;  /* 0x00003800010a7983 */ /* 0x002ea20000100a00 */
[----:B---3--:R1:W-:Y:S02]  /*4f1f0*/  STL.64 [R1+0x5390], R26 ;  /* 0x0053901a01007387 */ /* 0x0083e40000100a00 */
[----:B------:R3:W-:Y:S01]  /*4f200*/  STL.64 [R1+0x5388], R24 ;  /* 0x0053881801007387 */ /* 0x0007e20000100a00 */
[----:B-1----:R-:W4:Y:S04]  /*4f210*/  LDL.64 R26, [R1+0x138] ;  /* 0x00013800011a7983 */ /* 0x002f280000100a00 */
[----:B----4-:R1:W-:Y:S01]  /*4f220*/  STL.64 [R1+0x53c0], R26 ;  /* 0x0053c01a01007387 */ /* 0x0103e20000100a00 */
[----:B---3--:R-:W3:Y:S02]  /*4f230*/  LDL.LU R24, [R1+0x700] ;  /* 0x0007000001187983 */ /* 0x008ee40000300800 */
[----:B------:R-:W3:Y:S01]  /*4f240*/  LDL.LU R25, [R1+0x704] ;  /* 0x0007040001197983 */ /* 0x000ee20000300800 */
[----:B-1----:R-:W4:Y:S01]  /*4f250*/  LDL.LU R26, [R1+0x708] ;  /* 0x00070800011a7983 */ /* 0x002f220000300800 */
[----:B------:R-:W4:Y:S03]  /*4f260*/  LDL.LU R27, [R1+0x70c] ;  /* 0x00070c00011b7983 */ /* 0x000f260000300800 */
[----:B----4-:R-:W-:Y:S01]  /*4f270*/  STL.64 [R1+0x53d8], R26 ;  /* 0x0053d81a01007387 */ /* 0x010fe20000100a00 */
[----:B---3--:R1:W-:Y:S03]  /*4f280*/  STL.64 [R1+0x53d0], R24 ;  /* 0x0053d01801007387 */ /* 0x0083e60000100a00 */
[----:B-1----:R-:W2:Y:S01]  /*4f290*/  LDL.LU R24, [R1+0x710] ;  /* 0x0007100001187983 */ /* 0x002ea20000300800 */
[----:B------:R-:W2:Y:S02]  /*4f2a0*/  LDL.LU R25, [R1+0x714] ;  /* 0x0007140001197983 */ /* 0x000ea40000300800 */
[----:B------:R-:W2:Y:S02]  /*4f2b0*/  LDL.LU R26, [R1+0x718] ;  /* 0x00071800011a7983 */ /* 0x000ea40000300800 */
[----:B------:R-:W2:Y:S01]  /*4f2c0*/  LDL.LU R27, [R1+0x71c] ;  /* 0x00071c00011b7983 */ /* 0x000ea20000300800 */
[----:B------:R-:W3:Y:S01]  /*4f2d0*/  LDL.64 R14, [R1+0xf8] ;  /* 0x0000f800010e7983 */ /* 0x000ee20000100a00 */
[----:B------:R-:W-:Y:S02]  /*4f2e0*/  STL [R1+0x5278], R28 ;  /* 0x0052781c01007387 */ /* 0x000fe40000100800 */
[----:B0-----:R-:W-:Y:S02]  /*4f2f0*/  STL.64 [R1+0x5200], R18 ;  /* 0x0052001201007387 */ /* 0x001fe40000100a00 */
[----:B------:R-:W-:Y:S01]  /*4f300*/  STL.64 [R1+0x51f8], R16 ;  /* 0x0051f81001007387 */ /* 0x000fe20000100a00 */
[----:B------:R-:W4:Y:S01]  /*4f310*/  LDL.LU R20, [R1+0x6b0] ;  /* 0x0006b00001147983 */ /* 0x000f220000300800 */
[----:B------:R-:W4:Y:S02]  /*4f320*/  LDL.LU R21, [R1+0x6b4] ;  /* 0x0006b40001157983 */ /* 0x000f240000300800 */
[----:B------:R-:W2:Y:S02]  /*4f330*/  LDL.LU R22, [R1+0x6b8] ;  /* 0x0006b80001167983 */ /* 0x000ea40000300800 */
[----:B------:R-:W2:Y:S02]  /*4f340*/  LDL.LU R23, [R1+0x6bc] ;  /* 0x0006bc0001177983 */ /* 0x000ea40000300800 */
[----:B--2---:R0:W-:Y:S01]  /*4f350*/  STL.64 [R1+0x5360], R22 ;  /* 0x0053601601007387 */ /* 0x0041e20000100a00 */
[----:B----4-:R-:W-:Y:S03]  /*4f360*/  STL.64 [R1+0x5358], R20 ;  /* 0x0053581401007387 */ /* 0x010fe60000100a00 */
[----:B0-----:R-:W2:Y:S01]  /*4f370*/  LDL.64 R22, [R1+0x118] ;  /* 0x0001180001167983 */ /* 0x001ea20000100a00 */
[----:B------:R-:W-:Y:S01]  /*4f380*/  HMMA.16816.F32 R24, R4, R10, R24 ;  /* 0x0000000a0418723c */ /* 0x000fe20000001818 */
[----:B------:R-:W-:-:S02]  /*4f390*/  IMAD.MOV.U32 R13, RZ, RZ, R10 ;  /* 0x000000ffff0d7224 */ /* 0x000fc400078e000a */
[----:B------:R-:W-:Y:S01]  /*4f3a0*/  IMAD.MOV.U32 R12, RZ, RZ, R11 ;  /* 0x000000ffff0c7224 */ /* 0x000fe200078e000b */
[----:B--2---:R0:W-:Y:S04]  /*4f3b0*/  STL.64 [R1+0x5378], R22 ;  /* 0x0053781601007387 */ /* 0x0041e80000100a00 */
[----:B0-----:R-:W2:Y:S11]  /*4f3c0*/  LDL.64 R22, [R1+0x128] ;  /* 0x0001280001167983 */ /* 0x001eb60000100a00 */
[----:B------:R-:W-:Y:S04]  /*4f3d0*/  @!UPT UIADD3 URZ, URZ, URZ, URZ ;  /* 0x0000003f3f3ff290 */ /* 0x000fe8000fffe03f */
[----:B------:R-:W-:Y:S02]  /*4f3e0*/  STL.64 [R1+0x710], R24 ;  /* 0x0007101801007387 */ /* 0x000fe40000100a00 */
[----:B------:R0:W-:Y:S02]  /*4f3f0*/  STL.64 [R1+0x718], R26 ;  /* 0x0007181a01007387 */ /* 0x0001e40000100a00 */
[----:B0-----:R-:W4:Y:S01]  /*4f400*/  LDL.LU.64 R26, [R1+0x53d8] ;  /* 0x0053d800011a7983 */ /* 0x001f220000300a00 */
[----:B------:R-:W4:Y:S02]  /*4f410*/  LDL.LU.64 R24, [R1+0x53d0] ;  /* 0x0053d00001187983 */ /* 0x000f240000300a00 */
[----:B------:R-:W4:Y:S02]  /*4f420*/  LDL.LU.64 R10, [R1+0x53c8] ;  /* 0x0053c800010a7983 */ /* 0x000f240000300a00 */
[----:B---3--:R-:W-:Y:S01]  /*4f430*/  STL.64 [R1+0x5370], R14 ;  /* 0x0053700e01007387 */ /* 0x008fe20000100a00 */
[----:B------:R0:W-:Y:S04]  /*4f440*/  STL.64 [R1+0x5368], R12 ;  /* 0x0053680c01007387 */ /* 0x0001e80000100a00 */
[----:B0-----:R-:W3:Y:S01]  /*4f450*/  LDL.LU R12, [R1+0x6c0] ;  /* 0x0006c000010c7983 */ /* 0x001ee20000300800 */
[----:B------:R-:W3:Y:S02]  /*4f460*/  LDL.LU R13, [R1+0x6c4] ;  /* 0x0006c400010d7983 */ /* 0x000ee40000300800 */
[----:B------:R-:W3:Y:S02]  /*4f470*/  LDL.LU R14, [R1+0x6c8] ;  /* 0x0006c800010e7983 */ /* 0x000ee40000300800 */
[----:B------:R-:W3:Y:S01]  /*4f480*/  LDL.LU R15, [R1+0x6cc] ;  /* 0x0006cc00010f7983 */ /* 0x000ee20000300800 */
[----:B----4-:R-:W-:Y:S01]  /*4f490*/  HMMA.16816.F32 R24, R4, R10, R24 ;  /* 0x0000000a0418723c */ /* 0x010fe20000001818 */
        /* <DEDUP_REMOVED lines=8> */
[----:B------:R-:W-:Y:S02]  /*4f520*/  IMAD.MOV.U32 R18, RZ, RZ, R29 ;  /* 0x000000ffff127224 */ /* 0x000fe400078e001d */
[----:B------:R-:W-:-:S07]  /*4f530*/  IMAD.MOV.U32 R19, RZ, RZ, R3 ;  /* 0x000000ffff137224 */ /* 0x000fce00078e0003 */
        /* <DEDUP_REMOVED lines=8> */
[----:B----4-:R-:W-:Y:S01]  /*4f5c0*/  IMAD.MOV.U32 R3, RZ, RZ, R27 ;  /* 0x000000ffff037224 */ /* 0x010fe200078e001b */
[C---:B--2---:R-:W-:Y:S11]  /*4f5d0*/  HMMA.16816.F32 R8, R4.reuse, R26, R8 ;  /* 0x0000001a0408723c */ /* 0x044ff60000001808 */
[----:B------:R-:W-:Y:S11]  /*4f5e0*/  @!UPT UIADD3 URZ, URZ, URZ, URZ ;  /* 0x0000003f3f3ff290 */ /* 0x000ff6000fffe03f */
[----:B------:R-:W-:Y:S01]  /*4f5f0*/  @!UPT UIADD3 URZ, URZ, URZ, URZ ;  /* 0x0000003f3f3ff290 */ /* 0x000fe2000fffe03f */
[----:B------:R0:W-:Y:S01]  /*4f600*/  STL.64 [R1+0x6e0], R8 ;  /* 0x0006e00801007387 */ /* 0x0001e20000100a00 */
[----:B------:R1:W-:Y:S02]  /*4f610*/  STL.64 [R1+0x6e8], R10 ;  /* 0x0006e80a01007387 */ /* 0x0003e40000100a00 */
[----:B0-----:R-:W-:Y:S01]  /*4f620*/  IMAD.MOV.U32 R8, RZ, RZ, R26 ;  /* 0x000000ffff087224 */ /* 0x001fe200078e001a */
[----:B-1----:R-:W2:Y:S01]  /*4f630*/  LDL.LU.64 R10, [R1+0x5398] ;  /* 0x00539800010a7983 */ /* 0x002ea20000300a00 */
[----:B------:R-:W4:Y:S02]  /*4f640*/  LDL.LU.64 R26, [R1+0x5390] ;  /* 0x00539000011a7983 */ /* 0x000f240000300a00 */
[----:B------:R-:W4:Y:S02]  /*4f650*/  LDL.LU.64 R24, [R1+0x5388] ;  /* 0x0053880001187983 */ /* 0x000f240000300a00 */
[----:B------:R-:W-:Y:S01]  /*4f660*/  STL [R1+0x5280], R3 ;  /* 0x0052800301007387 */ /* 0x000fe20000100800 */
[----:B------:R-:W-:Y:S01]  /*4f670*/  STL [R1+0x527c], R8 ;  /* 0x00527c0801007387 */ /* 0x000fe20000100800 */
[----:B------:R-:W-:Y:S01]  /*4f680*/  IMAD.MOV.U32 R9, RZ, RZ, R23 ;  /* 0x000000ffff097224 */ /* 0x000fe200078e0017 */
[C---:B----4-:R-:W-:Y:S11]  /*4f690*/  HMMA.16816.F32 R24, R4.reuse, R22, R24 ;  /* 0x000000160418723c */ /* 0x050ff60000001818 */
[----:B------:R-:W-:Y:S11]  /*4f6a0*/  @!UPT UIADD3 URZ, URZ, URZ, URZ ;  /* 0x0000003f3f3ff290 */ /* 0x000ff6000fffe03f */
[----:B------:R-:W-:Y:S01]  /*4f6b0*/  @!UPT UIADD3 URZ, URZ, URZ, URZ ;  /* 0x0000003f3f3ff290 */ /* 0x000fe2000fffe03f */
[----:B------:R0:W-:Y:S01]  /*4f6c0*/  STL.64 [R1+0x6d0], R24 ;  /* 0x0006d01801007387 */ /* 0x0001e20000100a00 */
[----:B------:R1:W-:Y:S02]  /*4f6d0*/  STL.64 [R1+0x6d8], R26 ;  /* 0x0006d81a01007387 */ /* 0x0003e40000100a00 */
[----:B0-----:R-:W-:Y:S01]  /*4f6e0*/  IMAD.MOV.U32 R24, RZ, RZ, R22 ;  /* 0x000000ffff187224 */ /* 0x001fe200078e0016 */
[----:B-1----:R-:W4:Y:S01]  /*4f6f0*/  LDL.LU.64 R26, [R1+0x5380] ;  /* 0x00538000011a7983 */ /* 0x002f220000300a00 */
[----:B------:R-:W3:Y:S02]  /*4f700*/  LDL.LU.64 R22, [R1+0x5378] ;  /* 0x0053780001167983 */ /* 0x000ee40000300a00 */
[----:B------:R-:W-:Y:S01]  /*4f710*/  STL [R1+0x5288], R9 ;  /* 0x0052880901007387 */ /* 0x000fe20000100800 */
[----:B------:R-:W-:Y:S01]  /*4f720*/  STL [R1+0x5284], R24 ;  /* 0x0052841801007387 */ /* 0x000fe20000100800 */
[----:B------:R-:W-:Y:S02]  /*4f730*/  IMAD.MOV.U32 R18, RZ, RZ, R17 ;  /* 0x000000ffff127224 */ /* 0x000fe400078e0011 */
[----:B------:R-:W-:Y:S01]  /*4f740*/  IMAD.MOV.U32 R19, RZ, RZ, R16 ;  /* 0x000000ffff137224 */ /* 0x000fe200078e0010 */
[----:B---3--:R-:W-:Y:S01]  /*4f750*/  HMMA.16816.F32 R12, R4, R22, R12 ;  /* 0x00000016040c723c */ /* 0x008fe2000000180c */
[----:B------:R-:W-:-:S02]  /*4f760*/  IMAD.MOV.U32 R25, RZ, RZ, R23 ;  /* 0x000000ffff197224 */ /* 0x000fc400078e0017 */
[----:B------:R-:W-:Y:S11]  /*4f770*/  IMAD.MOV.U32 R29, RZ, RZ, R22 ;  /* 0x000000ffff1d7224 */ /* 0x000ff600078e0016 */
[----:B------:R-:W-:Y:S09]  /*4f780*/  @!UPT UIADD3 URZ, URZ, URZ, URZ ;  /* 0x0000003f3f3ff290 */ /* 0x000ff2000fffe03f */
[----:B------:R-:W-:Y:S01]  /*4f790*/  STL.64 [R1+0x6c0], R12 ;  /* 0x0006c00c01007387 */ /* 0x000fe20000100a00 */
[----:B------:R0:W-:Y:S03]  /*4f7a0*/  STL.64 [R1+0x6c8], R14 ;  /* 0x0006c80e01007387 */ /* 0x0001e60000100a00 */
[----:B0-----:R-:W3:Y:S01]  /*4f7b0*/  LDL.LU.64 R14, [R1+0x5370] ;  /* 0x00537000010e7983 */ /* 0x001ee20000300a00 */
[----:B------:R-:W2:Y:S02]  /*4f7c0*/  LDL.LU.64 R12, [R1+0x5368] ;  /* 0x00536800010c7983 */ /* 0x000ea40000300a00 */
[----:B------:R-:W2:Y:S02]  /*4f7d0*/  LDL.LU.64 R22, [R1+0x5360] ;  /* 0x0053600001167983 */ /* 0x000ea40000300a00 */
[----:B------:R-:W2:Y:S01]  /*4f7e0*/  LDL.LU.64 R20, [R1+0x5358] ;  /* 0x0053580001147983 */ /* 0x000ea20000300a00 */
[----:B----4-:R-:W-:Y:S01]  /*4f7f0*/  STL.64 [R1+0x5348], R26 ;  /* 0x0053481a01007387 */ /* 0x010fe20000100a00 */
[----:B------:R0:W-:Y:S02]  /*4f800*/  STL [R1+0x5340], R25 ;  /* 0x0053401901007387 */ /* 0x0001e40000100800 */
[----:B------:R-:W3:Y:S01]  /*4f810*/  LDL.LU R24, [R1+0x6a0] ;  /* 0x0006a00001187983 */ /* 0x000ee20000300800 */
[----:B0-----:R-:W3:Y:S01]  /*4f820*/  LDL.LU R25, [R1+0x6a4] ;  /* 0x0006a40001197983 */ /* 0x001ee20000300800 */
[----:B------:R-:W3:Y:S02]  /*4f830*/  LDL.LU R26, [R1+0x6a8] ;  /* 0x0006a800011a7983 */ /* 0x000ee40000300800 */
[----:B------:R-:W3:Y:S02]  /*4f840*/  LDL.LU R27, [R1+0x6ac] ;  /* 0x0006ac00011b7983 */ /* 0x000ee40000300800 */
[----:B------:R0:W-:Y:S02]  /*4f850*/  STL.64 [R1+0x52a0], R18 ;  /* 0x0052a01201007387 */ /* 0x0001e40000100a00 */
[----:B0-----:R-:W2:Y:S01]  /*4f860*/  LDL.64 R18, [R1+0x108] ;  /* 0x0001080001127983 */ /* 0x001ea20000100a00 */
[----:B------:R-:W-:Y:S01]  /*4f870*/  STL [R1+0x528c], R29 ;  /* 0x00528c1d01007387 */ /* 0x000fe20000100800 */
[----:B--2---:R-:W-:Y:S01]  /*4f880*/  HMMA.16816.F32 R20, R4, R18, R20 ;  /* 0x000000120414723c */ /* 0x004fe20000001814 */
[----:B------:R-:W-:-:S02]  /*4f890*/  IMAD.MOV.U32 R8, RZ, RZ, R18 ;  /* 0x000000ffff087224 */ /* 0x000fc400078e0012 */
[----:B------:R-:W-:-:S04]  /*4f8a0*/  IMAD.MOV.U32 R28, RZ, RZ, R19 ;  /* 0x000000ffff1c7224 */ /* 0x000fc800078e0013 */
[----:B------:R-:W-:Y:S02]  /*4f8b0*/  IMAD.MOV.U32 R18, RZ, RZ, R13 ;  /* 0x000000ffff127224 */ /* 0x000fe400078e000d */
[----:B------:R-:W-:Y:S11]  /*4f8c0*/  IMAD.MOV.U32 R19, RZ, RZ, R12 ;  /* 0x000000ffff137224 */ /* 0x000ff600078e000c */
[----:B------:R-:W-:Y:S03]  /*4f8d0*/  @!UPT UIADD3 URZ, URZ, URZ, URZ ;  /* 0x0000003f3f3ff290 */ /* 0x000fe6000fffe03f */
[----:B------:R0:W-:Y:S01]  /*4f8e0*/  STL.64 [R1+0x6b0], R20 ;  /* 0x0006b01401007387 */ /* 0x0001e20000100a00 */
[----:B------:R-:W-:Y:S03]  /*4f8f0*/  STL.64 [R1+0x6b8], R22 ;  /* 0x0006b81601007387 */ /* 0x000fe60000100a00 */
[----:B0-----:R-:W2:Y:S01]  /*4f900*/  LDL.LU.64 R20, [R1+0x5350] ;  /* 0x0053500001147983 */ /* 0x001ea20000300a00 */
[----:B------:R3:W-:Y:S02]  /*4f910*/  STL.64 [R1+0x52b8], R18 ;  /* 0x0052b81201007387 */ /* 0x0007e40000100a00 */
[----:B---3--:R-:W-:Y:S01]  /*4f920*/  HMMA.16816.F32 R16, R4, R14, R24 ;  /* 0x0000000e0410723c */ /* 0x008fe20000001818 */
[----:B------:R-:W-:Y:S02]  /*4f930*/  IMAD.MOV.U32 R29, RZ, RZ, R14 ;  /* 0x000000ffff1d7224 */ /* 0x000fe400078e000e */
[----:B------:R-:W-:Y:S11]  /*4f940*/  IMAD.MOV.U32 R9, RZ, RZ, R15 ;  /* 0x000000ffff097224 */ /* 0x000ff600078e000f */
[----:B------:R-:W-:Y:S09]  /*4f950*/  @!UPT UIADD3 URZ, URZ, URZ, URZ ;  /* 0x0000003f3f3ff290 */ /* 0x000ff2000fffe03f */
[----:B------:R-:W-:Y:S01]  /*4f960*/  STL.64 [R1+0x6a0], R16 ;  /* 0x0006a01001007387 */ /* 0x000fe20000100a00 */
[----:B------:R-:W-:Y:S02]  /*4f970*/  STL.64 [R1+0x6a8], R18 ;  /* 0x0006a81201007387 */ /* 0x000fe40000100a00 */
[----:B------:R-:W3:Y:S02]  /*4f980*/  LDL.LU R12, [R1+0x370] ;  /* 0x00037000010c7983 */ /* 0x000ee40000300800 */
[----:B------:R-:W3:Y:S01]  /*4f990*/  LDL.LU R13, [R1+0x374] ;  /* 0x00037400010d7983 */ /* 0x000ee20000300800 */
[----:B------:R-:W4:Y:S01]  /*4f9a0*/  LDL.LU R14, [R1+0x378] ;  /* 0x00037800010e7983 */ /* 0x000f220000300800 */
[----:B------:R-:W4:Y:S03]  /*4f9b0*/  LDL.LU R15, [R1+0x37c] ;  /* 0x00037c00010f7983 */ /* 0x000f260000300800 */
[----:B----4-:R0:W-:Y:S01]  /*4f9c0*/  STL.64 [R1+0x52e8], R14 ;  /* 0x0052e80e01007387 */ /* 0x0101e20000100a00 */
[----:B---3--:R-:W-:Y:S03]  /*4f9d0*/  STL.64 [R1+0x52e0], R12 ;  /* 0x0052e00c01007387 */ /* 0x008fe60000100a00 */
[----:B0-----:R-:W3:Y:S04]  /*4f9e0*/  LDL.64 R14, [R1+0x8] ;  /* 0x00000800010e7983 */ /* 0x001ee80000100a00 */
[----:B---3--:R2:W-:Y:S01]  /*4f9f0*/  STL.64 [R1+0x52f0], R14 ;  /* 0x0052f00e01007387 */ /* 0x0085e20000100a00 */
[----:B------:R-:W3:Y:S02]  /*4fa00*/  LDL.LU R24, [R1+0x690] ;  /* 0x0006900001187983 */ /* 0x000ee40000300800 */
[----:B------:R-:W3:Y:S02]  /*4fa10*/  LDL.LU R25, [R1+0x694] ;  /* 0x0006940001197983 */ /* 0x000ee40000300800 */
[----:B------:R-:W3:Y:S01]  /*4fa20*/  LDL.LU R26, [R1+0x698] ;  /* 0x00069800011a7983 */ /* 0x000ee20000300800 */
[----:B------:R-:W3:Y:S01]  /*4fa30*/  LDL.LU R27, [R1+0x69c] ;  /* 0x00069c00011b7983 */ /* 0x000ee20000300800 */
[----:B------:R-:W3:Y:S02]  /*4fa40*/  LDL.64 R22, [R1+0xe8] ;  /* 0x0000e80001167983 */ /* 0x000ee40000100a00 */
[----:B--2---:R-:W-:-:S02]  /*4fa50*/  IMAD.MOV.U32 R14, RZ, RZ, R21 ;  /* 0x000000ffff0e7224 */ /* 0x004fc400078e0015 */
[----:B------:R-:W-:-:S05]  /*4fa60*/  IMAD.MOV.U32 R15, RZ, RZ, R20 ;  /* 0x000000ffff0f7224 */ /* 0x000fca00078e0014 */
[----:B------:R0:W-:Y:S02]  /*4fa70*/  STL.64 [R1+0x5308], R14 ;  /* 0x0053080e01007387 */ /* 0x0001e40000100a00 */
[----:B0-----:R-:W-:Y:S02]  /*4fa80*/  IMAD.MOV.U32 R14, RZ, RZ, R2 ;  /* 0x000000ffff0e7224 */ /* 0x001fe400078e0002 */
[----:B------:R-:W-:-:S05]  /*4fa90*/  IMAD.MOV.U32 R15, RZ, RZ, R0 ;  /* 0x000000ffff0f7224 */ /* 0x000fca00078e0000 */
[----:B------:R0:W-:Y:S01]  /*4faa0*/  STL.64 [R1+0x5330], R14 ;  /* 0x0053300e01007387 */ /* 0x0001e20000100a00 */
[----:B------:R-:W2:Y:S02]  /*4fab0*/  LDL.LU R12, [R1+0x3b0] ;  /* 0x0003b000010c7983 */ /* 0x000ea40000300800 */
[----:B------:R-:W2:Y:S01]  /*4fac0*/  LDL.LU R13, [R1+0x3b4] ;  /* 0x0003b400010d7983 */ /* 0x000ea20000300800 */
[----:B0-----:R-:W2:Y:S01]  /*4fad0*/  LDL.LU R14, [R1+0x3b8] ;  /* 0x0003b800010e7983 */ /* 0x001ea20000300800 */
[----:B------:R-:W2:Y:S02]  /*4fae0*/  LDL.LU R15, [R1+0x3bc] ;  /* 0x0003bc00010f7983 */ /* 0x000ea40000300800 */
[----:B------:R-:W-:Y:S02]  /*4faf0*/  STL.64 [R1+0x52c8], R10 ;  /* 0x0052c80a01007387 */ /* 0x000fe40000100a00 */
        /* <DEDUP_REMOVED lines=11> */
[C---:B---3--:R-:W-:Y:S01]  /*4fbb0*/  HMMA.16816.F32 R24, R4.reuse, R22, R24 ;  /* 0x000000160418723c */ /* 0x048fe20000001818 */
[----:B------:R-:W-:Y:S01]  /*4fbc0*/  IMAD.MOV.U32 R3, RZ, RZ, R23 ;  /* 0x000000ffff037224 */ /* 0x000fe200078e0017 */
[----:B----4-:R-:W-:Y:S01]  /*4fbd0*/  STL.64 [R1+0x5318], R10 ;  /* 0x0053180a01007387 */ /* 0x010fe20000100a00 */
        /* <DEDUP_REMOVED lines=8> */
[----:B------:R-:W3:Y:S06]  /*4fc60*/  LDL.LU R19, [R1+0x35c] ;  /* 0x00035c0001137983 */ /* 0x000eec0000300800 */
[----:B------:R0:W-:Y:S01]  /*4fc70*/  STL.64 [R1+0x690], R24 ;  /* 0x0006901801007387 */ /* 0x0001e20000100a00 */
[----:B------:R1:W-:Y:S02]  /*4fc80*/  STL.64 [R1+0x698], R26 ;  /* 0x0006981a01007387 */ /* 0x0003e40000100a00 */
[----:B0-----:R-:W-:Y:S01]  /*4fc90*/  IMAD.MOV.U32 R24, RZ, RZ, R22 ;  /* 0x000000ffff187224 */ /* 0x001fe200078e0016 */
[----:B-1----:R-:W4:Y:S01]  /*4fca0*/  LDL.LU.64 R26, [R1+0x5348] ;  /* 0x00534800011a7983 */ /* 0x002f220000300a00 */
[----:B------:R-:W2:Y:S02]  /*4fcb0*/  LDL.LU R25, [R1+0x5340] ;  /* 0x0053400001197983 */ /* 0x000ea40000300800 */
[----:B------:R-:W2:Y:S02]  /*4fcc0*/  LDL.LU.64 R22, [R1+0x5338] ;  /* 0x0053380001167983 */ /* 0x000ea40000300a00 */
[----:B--2---:R-:W-:Y:S01]  /*4fcd0*/  HMMA.16816.F32 R4, R4, R22, R12 ;  /* 0x000000160404723c */ /* 0x004fe2000000180c */
        /* <DEDUP_REMOVED lines=33> */
[----:B------:R-:W4:Y:S01]  /*4fef0*/  LDL.LU.64 R14, [R1+0x52e8] ;  /* 0x0052e800010e7983 */ /* 0x000f220000300a00 */
[----:B------:R-:W4:Y:S02]  /*4ff00*/  LDL.LU.64 R12, [R1+0x52e0] ;  /* 0x0052e000010c7983 */ /* 0x000f240000300a00 */
[----:B------:R0:W-:Y:S02]  /*4ff10*/  STL.64 [R1+0x5298], R4 ;  /* 0x0052980401007387 */ /* 0x0001e40000100a00 */
[----:B0-----:R-:W3:Y:S01]  /*4ff20*/  LDL.LU R4, [R1+0x330] ;  /* 0x0003300001047983 */ /* 0x001ee20000300800 */
[----:B------:R-:W3:Y:S02]  /*4ff30*/  LDL.LU R5, [R1+0x334] ;  /* 0x0003340001057983 */ /* 0x000ee40000300800 */
[----:B------:R-:W2:Y:S02]  /*4ff40*/  LDL.LU R6, [R1+0x338] ;  /* 0x0003380001067983 */ /* 0x000ea40000300800 */
[----:B------:R-:W2:Y:S01]  /*4ff50*/  LDL.LU R7, [R1+0x33c] ;  /* 0x00033c0001077983 */ /* 0x000ea20000300800 */
[C---:B----4-:R-:W-:Y:S01]  /*4ff60*/  HMMA.16816.F32 R12, R20.reuse, R26, R12 ;  /* 0x0000001a140c723c */ /* 0x050fe2000000180c */
[----:B--2---:R-:W-:Y:S01]  /*4ff70*/  STL.64 [R1+0x52b0], R6 ;  /* 0x0052b00601007387 */ /* 0x004fe20000100a00 */
[----:B---3--:R0:W-:Y:S03]  /*4ff80*/  STL.64 [R1+0x52a8], R4 ;  /* 0x0052a80401007387 */ /* 0x0081e60000100a00 */
        /* <DEDUP_REMOVED lines=8> */
[----:B------:R-:W4:Y:S02]  /*50010*/  LDL.LU.64 R12, [R1+0x52d0] ;  /* 0x0052d000010c7983 */ /* 0x000f240000300a00 */
[----:B------:R-:W-:Y:S01]  /*50020*/  STL.64 [R1+0x51c0], R26 ;  /* 0x0051c01a01007387 */ /* 0x000fe20000100a00 */
[C---:B---3--:R-:W-:Y:S11]  /*50030*/  HMMA.16816.F32 R8, R20.reuse, R14, R8 ;  /* 0x0000000e1408723c */ /* 0x048ff60000001808 */
[----:B------:R-:W-:Y:S11]  /*50040*/  @!UPT UIADD3 URZ, URZ, URZ, URZ ;  /* 0x0000003f3f3ff290 */ /* 0x000ff6000fffe03f */
[----:B------:R-:W-:Y:S01]  /*50050*/  @!UPT UIADD3 URZ, URZ, URZ, URZ ;  /* 0x0000003f3f3ff290 */ /* 0x000fe2000fffe03f */
[----:B------:R-:W-:Y:S01]  /*50060*/  STL.64 [R1+0x360], R8 ;  /* 0x0003600801007387 */ /* 0x000fe20000100a00 */
[----:B------:R0:W-:Y:S03]  /*50070*/  STL.64 [R1+0x368], R10 ;  /* 0x0003680a01007387 */ /* 0x0001e60000100a00 */
        /* <DEDUP_REMOVED lines=27> */
[----:B0-----:R-:W4:Y:S01]  /*50230*/  LDL.LU.64 R18, [R1+0x5290] ;  /* 0x0052900001127983 */ /* 0x001f220000300a00 */
[----:B------:R-:W-:Y:S02]  /*50240*/  IMAD.MOV.U32 R6, RZ, RZ, R29 ;  /* 0x000000ffff067224 */ /* 0x000fe400078e001d */
[----:B--2---:R-:W-:Y:S02]  /*50250*/  IMAD.MOV.U32 R26, RZ, RZ, R5 ;  /* 0x000000ffff1a7224 */ /* 0x004fe400078e0005 */
[----:B------:R-:W-:Y:S01]  /*50260*/  IMAD.MOV.U32 R27, RZ, RZ, R4 ;  /* 0x000000ffff1b7224 */ /* 0x000fe200078e0004 */
[----:B----4-:R-:W-:Y:S11]  /*50270*/  HMMA.16816.F32 R12, R20, R18, R12 ;  /* 0x00000012140c723c */ /* 0x010ff6000000180c */
[----:B------:R-:W-:Y:S11]  /*50280*/  @!UPT UIADD3 URZ, URZ, URZ, URZ ;  /* 0x0000003f3f3ff290 */ /* 0x000ff6000fffe03f */
[----:B------:R-:W-:Y:S01]  /*50290*/  @!UPT UIADD3 URZ, URZ, URZ, URZ ;  /* 0x0000003f3f3ff290 */ /* 0x000fe2000fffe03f */
[----:B------:R0:W-:Y:S01]  /*502a0*/  STL.64 [R1+0x320], R12 ;  /* 0x0003200c01007387 */ /* 0x0001e20000100a00 */
[----:B------:R1:W-:Y:S02]  /*502b0*/  STL.64 [R1+0x328], R14 ;  /* 0x0003280e01007387 */ /* 0x0003e40000100a00 */
[----:B------:R-:W-:Y:S01]  /*502c0*/  STL.64 [R1+0x51d8], R26 ;  /* 0x0051d81a01007387 */ /* 0x000fe20000100a00 */
[----:B0-----:R-:W2:Y:S01]  /*502d0*/  LDL.LU R12, [R1+0x280] ;  /* 0x00028000010c7983 */ /* 0x001ea20000300800 */
[----:B------:R-:W2:Y:S02]  /*502e0*/  LDL.LU R13, [R1+0x284] ;  /* 0x00028400010d7983 */ /* 0x000ea40000300800 */
[----:B-1----:R-:W3:Y:S02]  /*502f0*/  LDL.LU R14, [R1+0x288] ;  /* 0x00028800010e7983 */ /* 0x002ee40000300800 */
[----:B------:R-:W3:Y:S01]  /*50300*/  LDL.LU R15, [R1+0x28c] ;  /* 0x00028c00010f7983 */ /* 0x000ee20000300800 */
[----:B------:R-:W4:Y:S01]  /*50310*/  LDL.LU R16, [R1+0x2c0] ;  /* 0x0002c00001107983 */ /* 0x000f220000300800 */
[----:B------:R-:W4:Y:S02]  /*50320*/  LDL.LU R17, [R1+0x2c4] ;  /* 0x0002c40001117983 */ /* 0x000f240000300800 */
[----:B------:R-:W2:Y:S02]  /*50330*/  LDL.LU R18, [R1+0x2c8] ;  /* 0x0002c80001127983 */ /* 0x000ea40000300800 */
[----:B------:R-:W2:Y:S01]  /*50340*/  LDL.LU R19, [R1+0x2cc] ;  /* 0x0002cc0001137983 */ /* 0x000ea20000300800 */
[----:B------:R-:W3:Y:S01]  /*50350*/  LDL.LU R29, [R1+0x528c] ;  /* 0x00528c00011d7983 */ /* 0x000ee20000300800 */
[----:B------:R-:W-:-:S02]  /*50360*/  IMAD.MOV.U32 R7, RZ, RZ, R9 ;  /* 0x000000ffff077224 */ /* 0x000fc400078e0009 */
[----:B------:R-:W3:Y:S02]  /*50370*/  LDL.LU R9, [R1+0x5288] ;  /* 0x0052880001097983 */ /* 0x000ee40000300800 */
[----:B------:R-:W-:Y:S01]  /*50380*/  IMAD.MOV.U32 R11, RZ, RZ, R25 ;  /* 0x000000ffff0b7224 */ /* 0x000fe200078e0019 */
[----:B------:R0:W-:Y:S02]  /*50390*/  STL.64 [R1+0x5228], R6 ;  /* 0x0052280601007387 */ /* 0x0001e40000100a00 */
[----:B0-----:R-:W-:Y:S02]  /*503a0*/  IMAD.MOV.U32 R6, RZ, RZ, R8 ;  /* 0x000000ffff067224 */ /* 0x001fe400078e0008 */
[----:B------:R-:W-:Y:S01]  /*503b0*/  IMAD.MOV.U32 R7, RZ, RZ, R28 ;  /* 0x000000ffff077224 */ /* 0x000fe200078e001c */
[----:B--2---:R0:W-:Y:S01]  /*503c0*/  STL.64 [R1+0x5210], R18 ;  /* 0x0052101201007387 */ /* 0x0041e20000100a00 */
[----:B----4-:R-:W-:Y:S02]  /*503d0*/  STL.64 [R1+0x5208], R16 ;  /* 0x0052081001007387 */ /* 0x010fe40000100a00 */
[----:B---3--:R-:W-:-:S02]  /*503e0*/  IMAD.MOV.U32 R10, RZ, RZ, R29 ;  /* 0x000000ffff0a7224 */ /* 0x008fc400078e001d */
[----:B0-----:R-:W-:Y:S02]  /*503f0*/  IMAD.MOV.U32 R18, RZ, RZ, R24 ;  /* 0x000000ffff127224 */ /* 0x001fe400078e0018 */
[----:B------:R-:W-:Y:S01]  /*50400*/  IMAD.MOV.U32 R19, RZ, RZ, R3 ;  /* 0x000000ffff137224 */ /* 0x000fe200078e0003 */
[----:B------:R-:W2:Y:S01]  /*50410*/  LDL.LU R24, [R1+0x5284] ;  /* 0x0052840001187983 */ /* 0x000ea20000300800 */
[----:B------:R-:W3:Y:S02]  /*50420*/  LDL.LU R3, [R1+0x5280] ;  /* 0x0052800001037983 */ /* 0x000ee40000300800 */
[----:B------:R-:W4:Y:S02]  /*50430*/  LDL.LU R8, [R1+0x527c] ;  /* 0x00527c0001087983 */ /* 0x000f240000300800 */
[----:B------:R-:W3:Y:S01]  /*50440*/  LDL.LU R28, [R1+0x5278] ;  /* 0x00527800011c7983 */ /* 0x000ee20000300800 */
[----:B------:R0:W-:Y:S01]  /*50450*/  STL.64 [R1+0x5240], R6 ;  /* 0x0052400601007387 */ /* 0x0001e20000100a00 */
[----:B------:R1:W-:Y:S02]  /*50460*/  STL.64 [R1+0x5248], R10 ;  /* 0x0052480a01007387 */ /* 0x0003e40000100a00 */
[----:B------:R-:W3:Y:S02]  /*50470*/  LDL.LU R4, [R1+0x2f0] ;  /* 0x0002f00001047983 */ /* 0x000ee40000300800 */
[----:B------:R-:W3:Y:S01]  /*50480*/  LDL.LU R5, [R1+0x2f4] ;  /* 0x0002f40001057983 */ /* 0x000ee20000300800 */
[----:B0-----:R-:W3:Y:S01]  /*50490*/  LDL.LU R6, [R1+0x2f8] ;  /* 0x0002f80001067983 */ /* 0x001ee20000300800 */
[----:B------:R-:W3:Y:S02]  /*504a0*/  LDL.LU R7, [R1+0x2fc] ;  /* 0x0002fc0001077983 */ /* 0x000ee40000300800 */
[----:B-1----:R-:W-:-:S02]  /*504b0*/  IMAD.MOV.U32 R11, RZ, RZ, R9 ;  /* 0x000000ffff0b7224 */ /* 0x002fc400078e0009 */
[----:B--2---:R-:W-:Y:S01]  /*504c0*/  IMAD.MOV.U32 R10, RZ, RZ, R24 ;  /* 0x000000ffff0a7224 */ /* 0x004fe200078e0018 */
[----:B---3--:R-:W-:Y:S01]  /*504d0*/  STL.64 [R1+0x5258], R6 ;  /* 0x0052580601007387 */ /* 0x008fe20000100a00 */
[----:B------:R0:W-:Y:S03]  /*504e0*/  STL.64 [R1+0x5250], R4 ;  /* 0x0052500401007387 */ /* 0x0001e60000100a00 */
[----:B------:R-:W-:Y:S01]  /*504f0*/  STL.64 [R1+0x5260], R10 ;  /* 0x0052600a01007387 */ /* 0x000fe20000100a00 */
        /* <DEDUP_REMOVED lines=10> */
[----:B------:R0:W-:Y:S01]  /*505a0*/  STL.64 [R1+0x5220], R18 ;  /* 0x0052201201007387 */ /* 0x0001e20000100a00 */
        /* <DEDUP_REMOVED lines=8> */
[----:B------:R-:W2:Y:S02]  /*50630*/  LDL.LU R18, [R1+0x2e8] ;  /* 0x0002e80001127983 */ /* 0x000ea40000300800 */
[----:B------:R-:W2:Y:S01]  /*50640*/  LDL.LU R19, [R1+0x2ec] ;  /* 0x0002ec0001137983 */ /* 0x000ea20000300800 */
[----:B------:R-:W3:Y:S04]  /*50650*/  LDL.64 R26, [R1+0x18] ;  /* 0x00001800011a7983 */ /* 0x000ee80000100a00 */
[----:B---3--:R0:W-:Y:S04]  /*50660*/  STL.64 [R1+0x51e0], R26 ;  /* 0x0051e01a01007387 */ /* 0x0081e80000100a00 */
[----:B0-----:R-:W3:Y:S01]  /*50670*/  LDL.64 R26, [R1+0x28] ;  /* 0x00002800011a7983 */ /* 0x001ee20000100a00 */
[----:B----4-:R-:W-:-:S02]  /*50680*/  IMAD.MOV.U32 R10, RZ, RZ, R8 ;  /* 0x000000ffff0a7224 */ /* 0x010fc400078e0008 */
[----:B------:R-:W-:Y:S01]  /*50690*/  IMAD.MOV.U32 R11, RZ, RZ, R3 ;  /* 0x000000ffff0b7224 */ /* 0x000fe200078e0003 */
[----:B---3--:R0:W-:Y:S01]  /*506a0*/  STL.64 [R1+0x5218], R26 ;  /* 0x0052181a01007387 */ /* 0x0081e20000100a00 */
[----:B------:R-:W3:Y:S02]  /*506b0*/  LDL.LU R24, [R1+0x680] ;  /* 0x0006800001187983 */ /* 0x000ee40000300800 */
[----:B------:R-:W3:Y:S01]  /*506c0*/  LDL.LU R25, [R1+0x684] ;  /* 0x0006840001197983 */ /* 0x000ee20000300800 */
[----:B0-----:R-:W3:Y:S01]  /*506d0*/  LDL.LU R26, [R1+0x688] ;  /* 0x00068800011a7983 */ /* 0x001ee20000300800 */
[----:B------:R-:W3:Y:S02]  /*506e0*/  LDL.LU R27, [R1+0x68c] ;  /* 0x00068c00011b7983 */ /* 0x000ee40000300800 */
[----:B------:R-:W-:Y:S02]  /*506f0*/  STL.64 [R1+0x51d0], R14 ;  /* 0x0051d00e01007387 */ /* 0x000fe40000100a00 */
[----:B------:R0:W-:Y:S02]  /*50700*/  STL.64 [R1+0x51c8], R12 ;  /* 0x0051c80c01007387 */ /* 0x0001e40000100a00 */
[----:B0-----:R-:W4:Y:S01]  /*50710*/  LDL.LU R12, [R1+0x290] ;  /* 0x00029000010c7983 */ /* 0x001f220000300800 */
[----:B------:R-:W4:Y:S02]  /*50720*/  LDL.LU R13, [R1+0x294] ;  /* 0x00029400010d7983 */ /* 0x000f240000300800 */
[----:B------:R-:W2:Y:S02]  /*50730*/  LDL.LU R14, [R1+0x298] ;  /* 0x00029800010e7983 */ /* 0x000ea40000300800 */
[----:B------:R-:W2:Y:S01]  /*50740*/  LDL.LU R15, [R1+0x29c] ;  /* 0x00029c00010f7983 */ /* 0x000ea20000300800 */
[C---:B------:R-:W-:Y:S01]  /*50750*/  HMMA.16816.F32 R8, R20.reuse, R10, R4 ;  /* 0x0000000a1408723c */ /* 0x040fe20000001804 */
[----:B--2---:R-:W-:Y:S01]  /*50760*/  STL.64 [R1+0x51f0], R14 ;  /* 0x0051f00e01007387 */ /* 0x004fe20000100a00 */
[----:B----4-:R0:W-:Y:S03]  /*50770*/  STL.64 [R1+0x51e8], R12 ;  /* 0x0051e80c01007387 */ /* 0x0101e60000100a00 */
[----:B0-----:R-:W2:Y:S01]  /*50780*/  LDL.LU R12, [R1+0x2b0] ;  /* 0x0002b000010c7983 */ /* 0x001ea20000300800 */
[----:B------:R-:W2:Y:S02]  /*50790*/  LDL.LU R13, [R1+0x2b4] ;  /* 0x0002b400010d7983 */ /* 0x000ea40000300800 */
[----:B------:R-:W2:Y:S02]  /*507a0*/  LDL.LU R14, [R1+0x2b8] ;  /* 0x0002b800010e7983 */ /* 0x000ea40000300800 */
[----:B------:R-:W2:Y:S01]  /*507b0*/  LDL.LU R15, [R1+0x2bc] ;  /* 0x0002bc00010f7983 */ /* 0x000ea20000300800 */
[----:B------:R-:W4:Y:S01]  /*507c0*/  LDL.LU.64 R6, [R1+0x5270] ;  /* 0x0052700001067983 */ /* 0x000f220000300a00 */
[----:B------:R-:W4:Y:S11]  /*507d0*/  LDL.LU.64 R4, [R1+0x5268] ;  /* 0x0052680001047983 */ /* 0x000f360000300a00 */
[----:B------:R-:W-:Y:S02]  /*507e0*/  STL.64 [R1+0x310], R8 ;  /* 0x0003100801007387 */ /* 0x000fe40000100a00 */
[----:B------:R0:W-:Y:S02]  /*507f0*/  STL.64 [R1+0x318], R10 ;  /* 0x0003180a01007387 */ /* 0x0001e40000100a00 */
        /* <DEDUP_REMOVED lines=9> */
[----:B------:R-:W4:Y:S11]  /*50890*/  LDL.LU.64 R6, [R1+0x5240] ;  /* 0x0052400001067983 */ /* 0x000f360000300a00 */
[----:B------:R-:W-:Y:S10]  /*508a0*/  @!UPT UIADD3 URZ, URZ, URZ, URZ ;  /* 0x0000003f3f3ff290 */ /* 0x000ff4000fffe03f */
[----:B------:R0:W-:Y:S01]  /*508b0*/  STL.64 [R1+0x2f0], R8 ;  /* 0x0002f00801007387 */ /* 0x0001e20000100a00 */
[----:B------:R1:W-:Y:S03]  /*508c0*/  STL.64 [R1+0x2f8], R10 ;  /* 0x0002f80a01007387 */ /* 0x0003e60000100a00 */
[----:B0-----:R-:W2:Y:S01]  /*508d0*/  LDL.LU R8, [R1+0x270] ;  /* 0x0002700001087983 */ /* 0x001ea20000300800 */
[----:B------:R-:W2:Y:S02]  /*508e0*/  LDL.LU R9, [R1+0x274] ;  /* 0x0002740001097983 */ /* 0x000ea40000300800 */
[----:B-1----:R-:W2:Y:S02]  /*508f0*/  LDL.LU R10, [R1+0x278] ;  /* 0x00027800010a7983 */ /* 0x002ea40000300800 */
[----:B------:R-:W2:Y:S01]  /*50900*/  LDL.LU R11, [R1+0x27c] ;  /* 0x00027c00010b7983 */ /* 0x000ea20000300800 */
        /* <DEDUP_REMOVED lines=8> */
[----:B------:R-:W3:Y:S11]  /*50990*/  LDL.LU.64 R18, [R1+0x5220] ;  /* 0x0052200001127983 */ /* 0x000ef60000300a00 */
[----:B------:R-:W-:Y:S10]  /*509a0*/  @!UPT UIADD3 URZ, URZ, URZ, URZ ;  /* 0x0000003f3f3ff290 */ /* 0x000ff4000fffe03f */
[----:B------:R-:W-:Y:S01]  /*509b0*/  STL.64 [R1+0x2d0], R4 ;  /* 0x0002d00401007387 */ /* 0x000fe20000100a00 */
[----:B------:R-:W-:Y:S02]  /*509c0*/  STL.64 [R1+0x2d8], R6 ;  /* 0x0002d80601007387 */ /* 0x000fe40000100a00 */
[----:B------:R-:W0:Y:S02]  /*509d0*/  LDSM.16.MT88.4 R4, [R28+0xc280] ;  /* 0x00c280001c04783b */ /* 0x000e240000004200 */
[----:B0-----:R-:W-:Y:S02]  /*509e0*/  STL.64 [R1+0x5110], R6 ;  /* 0x0051100601007387 */ /* 0x001fe40000100a00 */
[----:B------:R-:W-:Y:S01]  /*509f0*/  STL.64 [R1+0x5108], R4 ;  /* 0x0051080401007387 */ /* 0x000fe20000100a00 */
[----:B---3--:R-:W-:Y:S01]  /*50a00*/  HMMA.16816.F32 R16, R20, R18, R24 ;  /* 0x000000121410723c */ /* 0x008fe20000001818 */
[----:B------:R-:W3:Y:S11]  /*50a10*/  LDL.LU.64 R26, [R1+0x5218] ;  /* 0x00521800011a7983 */ /* 0x000ef60000300a00 */
[----:B------:R-:W-:Y:S11]  /*50a20*/  @!UPT UIADD3 URZ, URZ, URZ, URZ ;  /* 0x0000003f3f3ff290 */ /* 0x000ff6000fffe03f */
[----:B------:R-:W-:Y:S01]  /*50a30*/  STL.64 [R1+0x680], R16 ;  /* 0x0006801001007387 */ /* 0x000fe20000100a00 */
[----:B------:R0:W-:Y:S03]  /*50a40*/  STL.64 [R1+0x688], R18 ;  /* 0x0006881201007387 */ /* 0x0001e60000100a00 */
[----:B0-----:R-:W4:Y:S01]  /*50a50*/  LDL.LU.64 R18, [R1+0x5210] ;  /* 0x0052100001127983 */ /* 0x001f220000300a00 */
[----:B------:R-:W4:Y:S02]  /*50a60*/  LDL.LU.64 R16, [R1+0x5208] ;  /* 0x0052080001107983 */ /* 0x000f240000300a00 */
[----:B------:R-:W-:Y:S02]  /*50a70*/  IMAD.MOV.U32 R6, RZ, RZ, R2 ;  /* 0x000000ffff067224 */ /* 0x000fe400078e0002 */
[----:B------:R-:W-:-:S07]  /*50a80*/  IMAD.MOV.U32 R7, RZ, RZ, R0 ;  /* 0x000000ffff077224 */ /* 0x000fce00078e0000 */
[----:B----4-:R-:W-:Y:S01]  /*50a90*/  HMMA.16816.F32 R20, R20, R6, R16 ;  /* 0x000000061414723c */ /* 0x010fe20000001810 */
[----:B------:R-:W2:Y:S01]  /*50aa0*/  LDL.LU.64 R18, [R1+0x5200] ;  /* 0x0052000001127983 */ /* 0x000ea20000300a00 */
[----:B------:R-:W2:Y:S11]  /*50ab0*/  LDL.LU.64 R16, [R1+0x51f8] ;  /* 0x0051f80001107983 */ /* 0x000eb60000300a00 */
[----:B------:R-:W-:Y:S10]  /*50ac0*/  @!UPT UIADD3 URZ, URZ, URZ, URZ ;  /* 0x0000003f3f3ff290 */ /* 0x000ff4000fffe03f */
[----:B------:R-:W-:Y:S01]  /*50ad0*/  STL.64 [R1+0x2c0], R20 ;  /* 0x0002c01401007387 */ /* 0x000fe20000100a00 */
[----:B------:R0:W-:Y:S03]  /*50ae0*/  STL.64 [R1+0x2c8], R22 ;  /* 0x0002c81601007387 */ /* 0x0001e60000100a00 */
[----:B0-----:R-:W4:Y:S01]  /*50af0*/  LDL.64 R22, [R1+0x38] ;  /* 0x0000380001167983 */ /* 0x001f220000100a00 */
[----:B---3--:R-:W-:Y:S02]  /*50b00*/  IMAD.MOV.U32 R2, RZ, RZ, R26 ;  /* 0x000000ffff027224 */ /* 0x008fe400078e001a */
[----:B------:R-:W-:Y:S01]  /*50b10*/  IMAD.MOV.U32 R0, RZ, RZ, R27 ;  /* 0x000000ffff007224 */ /* 0x000fe200078e001b */
[C---:B--2---:R-:W-:Y:S01]  /*50b20*/  HMMA.16816.F32 R12, R16.reuse, R26, R12 ;  /* 0x0000001a100c723c */ /* 0x044fe2000000180c */
[----:B----4-:R0:W-:Y:S01]  /*50b30*/  STL.64 [R1+0x51a0], R22 ;  /* 0x0051a01601007387 */ /* 0x0101e20000100a00 */
[----:B------:R-:W2:Y:S02]  /*50b40*/  LDL.LU R20, [R1+0x260] ;  /* 0x0002600001147983 */ /* 0x000ea40000300800 */
[----:B------:R-:W2:Y:S01]  /*50b50*/  LDL.LU R21, [R1+0x264] ;  /* 0x0002640001157983 */ /* 0x000ea20000300800 */
[----:B0-----:R-:W2:Y:S01]  /*50b60*/  LDL.LU R22, [R1+0x268] ;  /* 0x0002680001167983 */ /* 0x001ea20000300800 */
[----:B------:R-:W2:Y:S02]  /*50b70*/  LDL.LU R23, [R1+0x26c] ;  /* 0x00026c0001177983 */ /* 0x000ea40000300800 */
[----:B------:R0:W-:Y:S02]  /*50b80*/  STL.64 [R1+0x5120], R6 ;  /* 0x0051200601007387 */ /* 0x0001e40000100a00 */
[----:B------:R-:W3:Y:S01]  /*50b90*/  LDL.LU R4, [R1+0x2a0] ;  /* 0x0002a00001047983 */ /* 0x000ee20000300800 */
[----:B------:R-:W3:Y:S04]  /*50ba0*/  LDL.LU R5, [R1+0x2a4] ;  /* 0x0002a40001057983 */ /* 0x000ee80000300800 */
[----:B0-----:R-:W3:Y:S01]  /*50bb0*/  LDL.LU R6, [R1+0x2a8] ;  /* 0x0002a80001067983 */ /* 0x001ee20000300800 */
[----:B------:R-:W3:Y:S07]  /*50bc0*/  LDL.LU R7, [R1+0x2ac] ;  /* 0x0002ac0001077983 */ /* 0x000eee0000300800 */
[----:B------:R-:W-:Y:S02]  /*50bd0*/  STL.64 [R1+0x2b0], R12 ;  /* 0x0002b00c01007387 */ /* 0x000fe40000100a00 */
[----:B------:R0:W-:Y:S02]  /*50be0*/  STL.64 [R1+0x2b8], R14 ;  /* 0x0002b80e01007387 */ /* 0x0001e40000100a00 */
[----:B0-----:R-:W4:Y:S01]  /*50bf0*/  LDL.LU.64 R14, [R1+0x51f0] ;  /* 0x0051f000010e7983 */ /* 0x001f220000300a00 */
[----:B------:R-:W4:Y:S02]  /*50c00*/  LDL.LU.64 R12, [R1+0x51e8] ;  /* 0x0051e800010c7983 */ /* 0x000f240000300a00 */
[----:B------:R-:W3:Y:S02]  /*50c10*/  LDL.LU.64 R26, [R1+0x51e0] ;  /* 0x0051e000011a7983 */ /* 0x000ee40000300a00 */
[C---:B---3--:R-:W-:Y:S01]  /*50c20*/  HMMA.16816.F32 R4, R16.reuse, R26, R4 ;  /* 0x0000001a1004723c */ /* 0x048fe20000001804 */
[----:B------:R-:W-:Y:S11]  /*50c30*/  IMAD.MOV.U32 R3, RZ, RZ, R27 ;  /* 0x000000ffff037224 */ /* 0x000ff600078e001b */
[----:B------:R-:W-:Y:S11]  /*50c40*/  @!UPT UIADD3 URZ, URZ, URZ, URZ ;  /* 0x0000003f3f3ff290 */ /* 0x000ff6000fffe03f */
[----:B------:R0:W-:Y:S01]  /*50c50*/  STL.64 [R1+0x2a0], R4 ;  /* 0x0002a00401007387 */ /* 0x0001e20000100a00 */
[----:B------:R-:W-:Y:S02]  /*50c60*/  STL.64 [R1+0x2a8], R6 ;  /* 0x0002a80601007387 */ /* 0x000fe40000100a00 */
[----:B0-----:R-:W-:Y:S02]  /*50c70*/  IMAD.MOV.U32 R4, RZ, RZ, R26 ;  /* 0x000000ffff047224 */ /* 0x001fe400078e001a */
[----:B------:R-:W4:Y:S02]  /*50c80*/  LDL.LU.64 R26, [R1+0x51d8] ;  /* 0x0051d800011a7983 */ /* 0x000f240000300a00 */
[C---:B----4-:R-:W-:Y:S02]  /*50c90*/  HMMA.16816.F32 R24, R16.reuse, R26, R12 ;  /* 0x0000001a1018723c */ /* 0x050fe4000000180c */
        /* <DEDUP_REMOVED lines=13> */
[----:B------:R0:W-:Y:S02]  /*50d70*/  STL [R1+0x50b8], R26 ;  /* 0x0050b81a01007387 */ /* 0x0001e40000100800 */
[----:B------:R1:W-:Y:S01]  /*50d80*/  STL [R1+0x50b4], R27 ;  /* 0x0050b41b01007387 */ /* 0x0003e20000100800 */
[----:B------:R-:W2:Y:S01]  /*50d90*/  LDL.LU R24, [R1+0x250] ;  /* 0x0002500001187983 */ /* 0x000ea20000300800 */
[----:B------:R-:W2:Y:S03]  /*50da0*/  LDL.LU R25, [R1+0x254] ;  /* 0x0002540001197983 */ /* 0x000ea60000300800 */
[----:B0-----:R-:W2:Y:S01]  /*50db0*/  LDL.LU R26, [R1+0x258] ;  /* 0x00025800011a7983 */ /* 0x001ea20000300800 */
[----:B-1----:R-:W2:Y:S01]  /*50dc0*/  LDL.LU R27, [R1+0x25c] ;  /* 0x00025c00011b7983 */ /* 0x002ea20000300800 */
[C---:B---3--:R-:W-:Y:S11]  /*50dd0*/  HMMA.16816.F32 R8, R16.reuse, R14, R8 ;  /* 0x0000000e1008723c */ /* 0x048ff60000001808 */
[----:B------:R-:W-:Y:S11]  /*50de0*/  @!UPT UIADD3 URZ, URZ, URZ, URZ ;  /* 0x0000003f3f3ff290 */ /* 0x000ff6000fffe03f */
[----:B------:R-:W-:Y:S01]  /*50df0*/  @!UPT UIADD3 URZ, URZ, URZ, URZ ;  /* 0x0000003f3f3ff290 */ /* 0x000fe2000fffe03f */
[----:B------:R-:W-:Y:S01]  /*50e00*/  STL.64 [R1+0x270], R8 ;  /* 0x0002700801007387 */ /* 0x000fe20000100a00 */
[----:B------:R0:W-:Y:S03]  /*50e10*/  STL.64 [R1+0x278], R10 ;  /* 0x0002780a01007387 */ /* 0x0001e60000100a00 */
[----:B0-----:R-:W2:Y:S01]  /*50e20*/  LDL.LU.64 R10, [R1+0x51a8] ;  /* 0x0051a800010a7983 */ /* 0x001ea20000300a00 */
[----:B------:R-:W-:Y:S02]  /*50e30*/  STL.64 [R1+0x5090], R14 ;  /* 0x0050900e01007387 */ /* 0x000fe40000100a00 */
[----:B----4-:R0:W-:Y:S02]  /*50e40*/  STL.64 [R1+0x5088], R12 ;  /* 0x0050880c01007387 */ /* 0x0101e40000100a00 */
        /* <DEDUP_REMOVED lines=8> */
[----:B------:R0:W-:Y:S03]  /*50ed0*/  STL.64 [R1+0x268], R22 ;  /* 0x0002681601007387 */ /* 0x0001e60000100a00 */
[----:B0-----:R-:W2:Y:S01]  /*50ee0*/  LDL.LU.64 R22, [R1+0x51a0] ;  /* 0x0051a00001167983 */ /* 0x001ea20000300a00 */
[----:B------:R-:W-:Y:S02]  /*50ef0*/  STL [R1+0x50bc], R11 ;  /* 0x0050bc0b01007387 */ /* 0x000fe40000100800 */
[----:B------:R0:W-:Y:S02]  /*50f00*/  STL [R1+0x516c], R10 ;  /* 0x00516c0a01007387 */ /* 0x0001e40000100800 */
[----:B0-----:R-:W4:Y:S01]  /*50f10*/  LDL.64 R10, [R1+0x148] ;  /* 0x00014800010a7983 */ /* 0x001f220000100a00 */
[C---:B--2---:R-:W-:Y:S01]  /*50f20*/  HMMA.16816.F32 R24, R16.reuse, R22, R24 ;  /* 0x000000161018723c */ /* 0x044fe20000001818 */
[----:B------:R-:W-:Y:S11]  /*50f30*/  IMAD.MOV.U32 R29, RZ, RZ, R22 ;  /* 0x000000ffff1d7224 */ /* 0x000ff600078e0016 */
[----:B------:R-:W-:Y:S11]  /*50f40*/  @!UPT UIADD3 URZ, URZ, URZ, URZ ;  /* 0x0000003f3f3ff290 */ /* 0x000ff6000fffe03f */
[----:B------:R0:W-:Y:S02]  /*50f50*/  STL.64 [R1+0x250], R24 ;  /* 0x0002501801007387 */ /* 0x0001e40000100a00 */
[----:B0-----:R-:W-:Y:S02]  /*50f60*/  IMAD.MOV.U32 R24, RZ, RZ, R23 ;  /* 0x000000ffff187224 */ /* 0x001fe400078e0017 */
[----:B------:R-:W0:Y:S04]  /*50f70*/  LDSM.16.MT88.4 R20, [R28+0xc300] ;  /* 0x00c300001c14783b */ /* 0x000e280000004200 */
[----:B------:R-:W-:Y:S01]  /*50f80*/  STL.64 [R1+0x258], R26 ;  /* 0x0002581a01007387 */ /* 0x000fe20000100a00 */
[----:B------:R1:W-:Y:S03]  /*50f90*/  STL [R1+0x5168], R24 ;  /* 0x0051681801007387 */ /* 0x0003e60000100800 */
[----:B-1----:R-:W4:Y:S01]  /*50fa0*/  LDL.LU R24, [R1+0x660] ;  /* 0x0006600001187983 */ /* 0x002f220000300800 */
[----:B------:R-:W4:Y:S02]  /*50fb0*/  LDL.LU R25, [R1+0x664] ;  /* 0x0006640001197983 */ /* 0x000f240000300800 */
[----:B------:R-:W4:Y:S02]  /*50fc0*/  LDL.LU R26, [R1+0x668] ;  /* 0x00066800011a7983 */ /* 0x000f240000300800 */
[----:B------:R-:W4:Y:S01]  /*50fd0*/  LDL.LU R27, [R1+0x66c] ;  /* 0x00066c00011b7983 */ /* 0x000f220000300800 */
[----:B0-----:R0:W-:Y:S01]  /*50fe0*/  STL.64 [R1+0x4fa0], R22 ;  /* 0x004fa01601007387 */ /* 0x0011e20000100a00 */
[----:B------:R-:W-:Y:S03]  /*50ff0*/  STL.64 [R1+0x4f98], R20 ;  /* 0x004f981401007387 */ /* 0x000fe60000100a00 */
[----:B0-----:R-:W3:Y:S02]  /*51000*/  LDL.64 R22, [R1+0x158] ;  /* 0x0001580001167983 */ /* 0x001ee40000100a00 */
[C---:B---3--:R-:W-:Y:S11]  /*51010*/  HMMA.16816.F32 R12, R16.reuse, R22, R12 ;  /* 0x00000016100c723c */ /* 0x048ff6000000180c */
[----:B------:R-:W-:Y:S11]  /*51020*/  @!UPT UIADD3 URZ, URZ, URZ, URZ ;  /* 0x0000003f3f3ff290 */ /* 0x000ff6000fffe03f */
[----:B------:R-:W-:Y:S01]  /*51030*/  @!UPT UIADD3 URZ, URZ, URZ, URZ ;  /* 0x0000003f3f3ff290 */ /* 0x000fe2000fffe03f */
[----:B------:R0:W-:Y:S02]  /*51040*/  STL.64 [R1+0x670], R12 ;  /* 0x0006700c01007387 */ /* 0x0001e40000100a00 */
[----:B0-----:R-:W-:Y:S02]  /*51050*/  IMAD.MOV.U32 R13, RZ, RZ, R22 ;  /* 0x000000ffff0d7224 */ /* 0x001fe400078e0016 */
[----:B------:R-:W-:Y:S02]  /*51060*/  IMAD.MOV.U32 R12, RZ, RZ, R23 ;  /* 0x000000ffff0c7224 */ /* 0x000fe400078e0017 */
[----:B----4-:R-:W-:Y:S01]  /*51070*/  HMMA.16816.F32 R20, R16, R10, R24 ;  /* 0x0000000a1014723c */ /* 0x010fe20000001818 */
[----:B------:R0:W-:Y:S02]  /*51080*/  STL.64 [R1+0x678], R14 ;  /* 0x0006780e01007387 */ /* 0x0001e40000100a00 */
[----:B0-----:R-:W-:Y:S02]  /*51090*/  IMAD.MOV.U32 R15, RZ, RZ, R10 ;  /* 0x000000ffff0f7224 */ /* 0x001fe400078e000a */
[----:B------:R-:W-:Y:S11]  /*510a0*/  IMAD.MOV.U32 R14, RZ, RZ, R11 ;  /* 0x000000ffff0e7224 */ /* 0x000ff600078e000b */
[----:B------:R-:W-:Y:S07]  /*510b0*/  @!UPT UIADD3 URZ, URZ, URZ, URZ ;  /* 0x0000003f3f3ff290 */ /* 0x000fee000fffe03f */
[----:B------:R-:W-:Y:S01]  /*510c0*/  STL.64 [R1+0x660], R20 ;  /* 0x0006601401007387 */ /* 0x000fe20000100a00 */
[----:B------:R-:W-:Y:S02]  /*510d0*/  STL.64 [R1+0x668], R22 ;  /* 0x0006681601007387 */ /* 0x000fe40000100a00 */
[----:B------:R-:W-:Y:S02]  /*510e0*/  STL.64 [R1+0x50c8], R14 ;  /* 0x0050c80e01007387 */ /* 0x000fe40000100a00 */
[----:B------:R0:W-:Y:S02]  /*510f0*/  STL.64 [R1+0x50c0], R12 ;  /* 0x0050c00c01007387 */ /* 0x0001e40000100a00 */
[----:B0-----:R-:W2:Y:S01]  /*51100*/  LDL.LU R12, [R1+0x5d0] ;  /* 0x0005d000010c7983 */ /* 0x001ea20000300800 */
[----:B------:R-:W2:Y:S02]  /*51110*/  LDL.LU R13, [R1+0x5d4] ;  /* 0x0005d400010d7983 */ /* 0x000ea40000300800 */
[----:B------:R-:W3:Y:S02]  /*51120*/  LDL.LU R14, [R1+0x5d8] ;  /* 0x0005d800010e7983 */ /* 0x000ee40000300800 */
[----:B------:R-:W3:Y:S02]  /*51130*/  LDL.LU R15, [R1+0x5dc] ;  /* 0x0005dc00010f7983 */ /* 0x000ee40000300800 */
[----:B---3--:R0:W-:Y:S01]  /*51140*/  STL.64 [R1+0x50d8], R14 ;  /* 0x0050d80e01007387 */ /* 0x0081e20000100a00 */
[----:B--2---:R-:W-:Y:S02]  /*51150*/  STL.64 [R1+0x50d0], R12 ;  /* 0x0050d00c01007387 */ /* 0x004fe40000100a00 */
[----:B0-----:R-:W-:-:S02]  /*51160*/  IMAD.MOV.U32 R14, RZ, RZ, R4 ;  /* 0x000000ffff0e7224 */ /* 0x001fc400078e0004 */
[----:B------:R-:W-:-:S05]  /*51170*/  IMAD.MOV.U32 R15, RZ, RZ, R3 ;  /* 0x000000ffff0f7224 */ /* 0x000fca00078e0003 */
[----:B------:R-:W-:Y:S01]  /*51180*/  STL.64 [R1+0x50f0], R14 ;  /* 0x0050f00e01007387 */ /* 0x000fe20000100a00 */
[----:B------:R-:W2:Y:S02]  /*51190*/  LDL.LU R8, [R1+0x630] ;  /* 0x0006300001087983 */ /* 0x000ea40000300800 */
[----:B------:R-:W2:Y:S02]  /*511a0*/  LDL.LU R9, [R1+0x634] ;  /* 0x0006340001097983 */ /* 0x000ea40000300800 */
[----:B------:R-:W3:Y:S01]  /*511b0*/  LDL.LU R10, [R1+0x638] ;  /* 0x00063800010a7983 */ /* 0x000ee20000300800 */
[----:B------:R-:W3:Y:S04]  /*511c0*/  LDL.LU R11, [R1+0x63c] ;  /* 0x00063c00010b7983 */ /* 0x000ee80000300800 */
[----:B---3--:R0:W-:Y:S01]  /*511d0*/  STL.64 [R1+0x5178], R10 ;  /* 0x0051780a01007387 */ /* 0x0081e20000100a00 */
[----:B--2---:R-:W-:Y:S03]  /*511e0*/  STL.64 [R1+0x5170], R8 ;  /* 0x0051700801007387 */ /* 0x004fe60000100a00 */
[----:B0-----:R-:W2:Y:S04]  /*511f0*/  LDL.64 R10, [R1+0x128] ;  /* 0x00012800010a7983 */ /* 0x001ea80000100a00 */
[----:B--2---:R0:W-:Y:S01]  /*51200*/  STL.64 [R1+0x5188], R10 ;  /* 0x0051880a01007387 */ /* 0x0041e20000100a00 */
[----:B------:R-:W2:Y:S03]  /*51210*/  LDL.64 R26, [R1+0x118] ;  /* 0x00011800011a7983 */ /* 0x000ea60000100a00 */
[----:B0-----:R-:W3:Y:S04]  /*51220*/  LDL.64 R10, [R1+0x138] ;  /* 0x00013800010a7983 */ /* 0x001ee80000100a00 */
[----:B--2---:R0:W-:Y:S01]  /*51230*/  STL.64 [R1+0x5180], R26 ;  /* 0x0051801a01007387 */ /* 0x0041e20000100a00 */
[----:B------:R-:W2:Y:S02]  /*51240*/  LDL.LU R24, [R1+0x640] ;  /* 0x0006400001187983 */ /* 0x000ea40000300800 */
[----:B------:R-:W2:Y:S01]  /*51250*/  LDL.LU R25, [R1+0x644] ;  /* 0x0006440001197983 */ /* 0x000ea20000300800 */
[----:B0-----:R-:W4:Y:S01]  /*51260*/  LDL.LU R26, [R1+0x648] ;  /* 0x00064800011a7983 */ /* 0x001f220000300800 */
[----:B------:R-:W4:Y:S03]  /*51270*/  LDL.LU R27, [R1+0x64c] ;  /* 0x00064c00011b7983 */ /* 0x000f260000300800 */
[----:B----4-:R-:W-:Y:S01]  /*51280*/  STL.64 [R1+0x5198], R26 ;  /* 0x0051981a01007387 */ /* 0x010fe20000100a00 */
[----:B--2---:R0:W-:Y:S03]  /*51290*/  STL.64 [R1+0x5190], R24 ;  /* 0x0051901801007387 */ /* 0x0041e60000100a00 */
[----:B0-----:R-:W3:Y:S01]  /*512a0*/  LDL.LU R24, [R1+0x650] ;  /* 0x0006500001187983 */ /* 0x001ee20000300800 */
[----:B------:R-:W3:Y:S02]  /*512b0*/  LDL.LU R25, [R1+0x654] ;  /* 0x0006540001197983 */ /* 0x000ee40000300800 */
[----:B------:R-:W3:Y:S02]  /*512c0*/  LDL.LU R26, [R1+0x658] ;  /* 0x00065800011a7983 */ /* 0x000ee40000300800 */
[----:B------:R-:W3:Y:S01]  /*512d0*/  LDL.LU R27, [R1+0x65c] ;  /* 0x00065c00011b7983 */ /* 0x000ee20000300800 */
[----:B------:R-:W2:Y:S01]  /*512e0*/  LDL.64 R6, [R1+0xe8] ;  /* 0x0000e80001067983 */ /* 0x000ea20000100a00 */
[----:B------:R-:W-:-:S02]  /*512f0*/  IMAD.MOV.U32 R14, RZ, RZ, R2 ;  /* 0x000000ffff0e7224 */ /* 0x000fc400078e0002 */
[----:B------:R-:W-:Y:S01]  /*51300*/  IMAD.MOV.U32 R15, RZ, RZ, R0 ;  /* 0x000000ffff0f7224 */ /* 0x000fe200078e0000 */
[----:B--2---:R0:W-:Y:S04]  /*51310*/  STL.64 [R1+0x5138], R6 ;  /* 0x0051380601007387 */ /* 0x0041e80000100a00 */
[----:B0-----:R-:W2:Y:S04]  /*51320*/  LDL.64 R6, [R1+0xf8] ;  /* 0x0000f80001067983 */ /* 0x001ea80000100a00 */
[----:B--2---:R0:W-:Y:S04]  /*51330*/  STL.64 [R1+0x5150], R6 ;  /* 0x0051500601007387 */ /* 0x0041e80000100a00 */
[----:B0-----:R-:W2:Y:S01]  /*51340*/  LDL.64 R6, [R1+0x108] ;  /* 0x0001080001067983 */ /* 0x001ea20000100a00 */
[----:B------:R0:W-:Y:S02]  /*51350*/  STL.64 [R1+0x5118], R14 ;  /* 0x0051180e01007387 */ /* 0x0001e40000100a00 */
        /* <DEDUP_REMOVED lines=10> */
[----:B---3--:R-:W-:Y:S01]  /*51400*/  HMMA.16816.F32 R24, R16, R10, R24 ;  /* 0x0000000a1018723c */ /* 0x008fe20000001818 */
[----:B----4-:R-:W-:Y:S01]  /*51410*/  STL.64 [R1+0x5148], R14 ;  /* 0x0051480e01007387 */ /* 0x010fe20000100a00 */
        /* <DEDUP_REMOVED lines=12> */
[----:B------:R-:W2:Y:S01]  /*514e0*/  LDL.LU R15, [R1+0x62c] ;  /* 0x00062c00010f7983 */ /* 0x000ea20000300800 */
[----:B------:R-:W3:Y:S01]  /*514f0*/  LDL R23, [R1+0x9d0] ;  /* 0x0009d00001177983 */ /* 0x000ee20000100800 */
[----:B------:R-:W-:Y:S02]  /*51500*/  STL.64 [R1+0x650], R24 ;  /* 0x0006501801007387 */ /* 0x000fe40000100a00 */
[----:B------:R0:W-:Y:S02]  /*51510*/  STL.64 [R1+0x658], R26 ;  /* 0x0006581a01007387 */ /* 0x0001e40000100a00 */
[----:B0-----:R-:W4:Y:S01]  /*51520*/  LDL.LU.64 R26, [R1+0x5198] ;  /* 0x00519800011a7983 */ /* 0x001f220000300a00 */
[----:B------:R-:W4:Y:S02]  /*51530*/  LDL.LU.64 R24, [R1+0x5190] ;  /* 0x0051900001187983 */ /* 0x000f240000300a00 */
[----:B------:R-:W4:Y:S02]  /*51540*/  LDL.LU.64 R10, [R1+0x5188] ;  /* 0x00518800010a7983 */ /* 0x000f240000300a00 */
[----:B----4-:R-:W-:Y:S01]  /*51550*/  HMMA.16816.F32 R24, R16, R10, R24 ;  /* 0x0000000a1018723c */ /* 0x010fe20000001818 */
[----:B------:R-:W-:-:S02]  /*51560*/  IMAD.MOV.U32 R0, RZ, RZ, R10 ;  /* 0x000000ffff007224 */ /* 0x000fc400078e000a */
[----:B------:R-:W-:Y:S11]  /*51570*/  IMAD.MOV.U32 R2, RZ, RZ, R11 ;  /* 0x000000ffff027224 */ /* 0x000ff600078e000b */
[----:B------:R-:W-:Y:S09]  /*51580*/  @!UPT UIADD3 URZ, URZ, URZ, URZ ;  /* 0x0000003f3f3ff290 */ /* 0x000ff2000fffe03f */
[----:B------:R-:W-:Y:S01]  /*51590*/  STL.64 [R1+0x640], R24 ;  /* 0x0006401801007387 */ /* 0x000fe20000100a00 */
[----:B------:R0:W-:Y:S03]  /*515a0*/  STL.64 [R1+0x648], R26 ;  /* 0x0006481a01007387 */ /* 0x0001e60000100a00 */
[----:B0-----:R-:W4:Y:S01]  /*515b0*/  LDL.LU.64 R26, [R1+0x5180] ;  /* 0x00518000011a7983 */ /* 0x001f220000300a00 */
[----:B------:R-:W4:Y:S02]  /*515c0*/  LDL.LU.64 R10, [R1+0x5178] ;  /* 0x00517800010a7983 */ /* 0x000f240000300a00 */
[----:B------:R-:W4:Y:S01]  /*515d0*/  LDL.LU.64 R8, [R1+0x5170] ;  /* 0x0051700001087983 */ /* 0x000f220000300a00 */
[C---:B--2---:R-:W-:Y:S08]  /*515e0*/  HMMA.16816.F32 R12, R16.reuse, R6, R12 ;  /* 0x00000006100c723c */ /* 0x044ff0000000180c */
[----:B----4-:R-:W-:Y:S01]  /*515f0*/  HMMA.16816.F32 R8, R16, R26, R8 ;  /* 0x0000001a1008723c */ /* 0x010fe20000001808 */
[----:B------:R-:W-:-:S06]  /*51600*/  IMAD.MOV.U32 R25, RZ, RZ, R27 ;  /* 0x000000ffff197224 */ /* 0x000fcc00078e001b */
[----:B------:R-:W-:Y:S11]  /*51610*/  IMAD.MOV.U32 R27, RZ, RZ, R6 ;  /* 0x000000ffff1b7224 */ /* 0x000ff600078e0006 */
[----:B------:R-:W-:Y:S05]  /*51620*/  @!UPT UIADD3 URZ, URZ, URZ, URZ ;  /* 0x0000003f3f3ff290 */ /* 0x000fea000fffe03f */
[----:B------:R-:W-:Y:S01]  /*51630*/  STL.64 [R1+0x630], R8 ;  /* 0x0006300801007387 */ /* 0x000fe20000100a00 */
[----:B------:R0:W-:Y:S03]  /*51640*/  STL.64 [R1+0x638], R10 ;  /* 0x0006380a01007387 */ /* 0x0001e60000100a00 */
[----:B0-----:R-:W2:Y:S01]  /*51650*/  LDL.LU R10, [R1+0x516c] ;  /* 0x00516c00010a7983 */ /* 0x001ea20000300800 */
[----:B------:R-:W4:Y:S02]  /*51660*/  LDL.LU R24, [R1+0x5168] ;  /* 0x0051680001187983 */ /* 0x000f240000300800 */
[----:B------:R-:W-:Y:S02]  /*51670*/  STL.64 [R1+0x620], R12 ;  /* 0x0006200c01007387 */ /* 0x000fe40000100a00 */
[----:B------:R0:W-:Y:S02]  /*51680*/  STL.64 [R1+0x628], R14 ;  /* 0x0006280e01007387 */ /* 0x0001e40000100a00 */
[----:B------:R-:W-:Y:S01]  /*51690*/  IMAD.MOV.U32 R8, RZ, RZ, R7 ;  /* 0x000000ffff087224 */ /* 0x000fe200078e0007 */
[----:B0-----:R-:W2:Y:S01]  /*516a0*/  LDL.LU.64 R14, [R1+0x5160] ;  /* 0x00516000010e7983 */ /* 0x001ea20000300a00 */
[----:B------:R-:W2:Y:S02]  /*516b0*/  LDL.LU.64 R12, [R1+0x5158] ;  /* 0x00515800010c7983 */ /* 0x000ea40000300a00 */
[----:B------:R-:W2:Y:S02]  /*516c0*/  LDL.LU.64 R6, [R1+0x5150] ;  /* 0x0051500001067983 */ /* 0x000ea40000300a00 */
        /* <DEDUP_REMOVED lines=11> */
[----:B----4-:R0:W-:Y:S04]  /*51780*/  STL.64 [R1+0x50f8], R24 ;  /* 0x0050f81801007387 */ /* 0x0101e80000100a00 */
[----:B0-----:R-:W4:Y:S01]  /*51790*/  LDL.LU R24, [R1+0x5f0] ;  /* 0x0005f00001187983 */ /* 0x001f220000300800 */
[----:B------:R-:W4:Y:S02]  /*517a0*/  LDL.LU R25, [R1+0x5f4] ;  /* 0x0005f40001197983 */ /* 0x000f240000300800 */
[----:B------:R-:W4:Y:S02]  /*517b0*/  LDL.LU R26, [R1+0x5f8] ;  /* 0x0005f800011a7983 */ /* 0x000f240000300800 */
[----:B------:R-:W4:Y:S01]  /*517c0*/  LDL.LU R27, [R1+0x5fc] ;  /* 0x0005fc00011b7983 */ /* 0x000f220000300800 */
[----:B------:R-:W-:Y:S01]  /*517d0*/  STL.64 [R1+0x50e8], R10 ;  /* 0x0050e80a01007387 */ /* 0x000fe20000100a00 */
[----:B------:R0:W-:Y:S03]  /*517e0*/  STL.64 [R1+0x50e0], R8 ;  /* 0x0050e00801007387 */ /* 0x0001e60000100a00 */
[----:B0-----:R-:W3:Y:S01]  /*517f0*/  LDL.LU R8, [R1+0x5e0] ;  /* 0x0005e00001087983 */ /* 0x001ee20000300800 */
[----:B------:R-:W3:Y:S02]  /*51800*/  LDL.LU R9, [R1+0x5e4] ;  /* 0x0005e40001097983 */ /* 0x000ee40000300800 */
[----:B------:R-:W3:Y:S02]  /*51810*/  LDL.LU R10, [R1+0x5e8] ;  /* 0x0005e800010a7983 */ /* 0x000ee40000300800 */
[----:B------:R-:W3:Y:S01]  /*51820*/  LDL.LU R11, [R1+0x5ec] ;  /* 0x0005ec00010b7983 */ /* 0x000ee20000300800 */
        /* <DEDUP_REMOVED lines=10> */
[----:B------:R-:W4:Y:S01]  /*518d0*/  LDL.LU.64 R14, [R1+0x5118] ;  /* 0x00511800010e7983 */ /* 0x000f220000300a00 */
[----:B------:R-:W4:Y:S02]  /*518e0*/  LDL.LU.64 R6, [R1+0x5110] ;  /* 0x0051100001067983 */ /* 0x000f240000300a00 */
[----:B------:R-:W4:Y:S11]  /*518f0*/  LDL.LU.64 R4, [R1+0x5108] ;  /* 0x0051080001047983 */ /* 0x000f360000300a00 */
[----:B------:R-:W-:Y:S08]  /*51900*/  @!UPT UIADD3 URZ, URZ, URZ, URZ ;  /* 0x0000003f3f3ff290 */ /* 0x000ff0000fffe03f */
[----:B------:R-:W-:Y:S01]  /*51910*/  STL.64 [R1+0x240], R16 ;  /* 0x0002401001007387 */ /* 0x000fe20000100a00 */
[----:B------:R-:W-:Y:S02]  /*51920*/  STL.64 [R1+0x248], R18 ;  /* 0x0002481201007387 */ /* 0x000fe40000100a00 */
[----:B---3--:R-:W0:Y:S02]  /*51930*/  LDSM.16.MT88.4 R16, [R23+0xc380] ;  /* 0x00c380001710783b */ /* 0x008e240000004200 */
[----:B0-----:R0:W-:Y:S02]  /*51940*/  STL.64 [R1+0x4e78], R18 ;  /* 0x004e781201007387 */ /* 0x0011e40000100a00 */
[----:B------:R-:W-:Y:S02]  /*51950*/  STL.64 [R1+0x4e70], R16 ;  /* 0x004e701001007387 */ /* 0x000fe40000100a00 */
[----:B0-----:R-:W2:Y:S01]  /*51960*/  LDL.LU.64 R18, [R1+0xd8] ;  /* 0x0000d80001127983 */ /* 0x001ea20000300a00 */
[C---:B----4-:R-:W-:Y:S03]  /*51970*/  HMMA.16816.F32 R12, R4.reuse, R14, R24 ;  /* 0x0000000e040c723c */ /* 0x050fe60000001818 */
[----:B--2---:R0:W-:Y:S04]  /*51980*/  STL.64 [R1+0x4fa8], R18 ;  /* 0x004fa81201007387 */ /* 0x0041e80000100a00 */
[----:B0-----:R-:W2:Y:S04]  /*51990*/  LDL R18, [R1+0x8] ;  /* 0x0000080001127983 */ /* 0x001ea80000100800 */
[----:B------:R-:W2:Y:S01]  /*519a0*/  LDL R19, [R1+0xc] ;  /* 0x00000c0001137983 */ /* 0x000ea20000100800 */
[----:B------:R-:W3:Y:S02]  /*519b0*/  LDL.LU.64 R26, [R1+0x5100] ;  /* 0x00510000011a7983 */ /* 0x000ee40000300a00 */
[----:B------:R-:W4:Y:S09]  /*519c0*/  LDL.LU.64 R24, [R1+0x50f8] ;  /* 0x0050f80001187983 */ /* 0x000f320000300a00 */
[----:B------:R-:W-:Y:S01]  /*519d0*/  STL.64 [R1+0x5f0], R12 ;  /* 0x0005f00c01007387 */ /* 0x000fe20000100a00 */
[----:B------:R0:W-:Y:S04]  /*519e0*/  STL.64 [R1+0x5f8], R14 ;  /* 0x0005f80e01007387 */ /* 0x0001e80000100a00 */
        /* <DEDUP_REMOVED lines=9> */
[----:B--2---:R-:W-:Y:S01]  /*51a80*/  HMMA.16816.F32 R16, R4, R18, R12 ;  /* 0x000000120410723c */ /* 0x004fe2000000180c */
[----:B------:R-:W2:Y:S01]  /*51a90*/  LDL.LU.64 R14, [R1+0x50c8] ;  /* 0x0050c800010e7983 */ /* 0x000ea20000300a00 */
[----:B------:R-:W2:Y:S11]  /*51aa0*/  LDL.LU.64 R12, [R1+0x50c0] ;  /* 0x0050c000010c7983 */ /* 0x000eb60000300a00 */
[----:B------:R-:W-:Y:S10]  /*51ab0*/  @!UPT UIADD3 URZ, URZ, URZ, URZ ;  /* 0x0000003f3f3ff290 */ /* 0x000ff4000fffe03f */
[----:B------:R-:W-:Y:S01]  /*51ac0*/  STL.64 [R1+0x5d0], R16 ;  /* 0x0005d01001007387 */ /* 0x000fe20000100a00 */
[----:B------:R0:W-:Y:S02]  /*51ad0*/  STL.64 [R1+0x5d8], R18 ;  /* 0x0005d81201007387 */ /* 0x0001e40000100a00 */
[----:B0-----:R-:W-:Y:S02]  /*51ae0*/  IMAD.MOV.U32 R18, RZ, RZ, R21 ;  /* 0x000000ffff127224 */ /* 0x001fe400078e0015 */
[----:B------:R-:W-:-:S05]  /*51af0*/  IMAD.MOV.U32 R19, RZ, RZ, R20 ;  /* 0x000000ffff137224 */ /* 0x000fca00078e0014 */
[----:B------:R0:W-:Y:S01]  /*51b00*/  STL.64 [R1+0x4fc0], R18 ;  /* 0x004fc01201007387 */ /* 0x0001e20000100a00 */
[----:B------:R-:W2:Y:S02]  /*51b10*/  LDL.LU R20, [R1+0x230] ;  /* 0x0002300001147983 */ /* 0x000ea40000300800 */
[----:B------:R-:W2:Y:S02]  /*51b20*/  LDL.LU R21, [R1+0x234] ;  /* 0x0002340001157983 */ /* 0x000ea40000300800 */
[----:B------:R-:W2:Y:S01]  /*51b30*/  LDL.LU R22, [R1+0x238] ;  /* 0x0002380001167983 */ /* 0x000ea20000300800 */
[----:B------:R-:W2:Y:S01]  /*51b40*/  LDL.LU R23, [R1+0x23c] ;  /* 0x00023c0001177983 */ /* 0x000ea20000300800 */
[----:B0-----:R-:W-:Y:S02]  /*51b50*/  IMAD.MOV.U32 R18, RZ, RZ, R11 ;  /* 0x000000ffff127224 */ /* 0x001fe400078e000b */
[----:B---3--:R-:W-:Y:S01]  /*51b60*/  IMAD.MOV.U32 R19, RZ, RZ, R26 ;  /* 0x000000ffff137224 */ /* 0x008fe200078e001a */
[----:B------:R-:W3:Y:S01]  /*51b70*/  LDL.LU R11, [R1+0x50bc] ;  /* 0x0050bc00010b7983 */ /* 0x000ee20000300800 */
[----:B------:R-:W3:Y:S03]  /*51b80*/  LDL.LU R26, [R1+0x50b8] ;  /* 0x0050b800011a7983 */ /* 0x000ee60000300800 */
[----:B------:R-:W-:Y:S04]  /*51b90*/  STL.64 [R1+0x4fd8], R18 ;  /* 0x004fd81201007387 */ /* 0x000fe80000100a00 */
[----:B--2---:R-:W-:Y:S01]  /*51ba0*/  STL.64 [R1+0x4fb8], R22 ;  /* 0x004fb81601007387 */ /* 0x004fe20000100a00 */
[----:B------:R0:W-:Y:S03]  /*51bb0*/  STL.64 [R1+0x4fb0], R20 ;  /* 0x004fb01401007387 */ /* 0x0001e60000100a00 */
[----:B0-----:R-:W2:Y:S01]  /*51bc0*/  LDL.LU R20, [R1+0x510] ;  /* 0x0005100001147983 */ /* 0x001ea20000300800 */
[----:B------:R-:W2:Y:S02]  /*51bd0*/  LDL.LU R21, [R1+0x514] ;  /* 0x0005140001157983 */ /* 0x000ea40000300800 */
[----:B------:R-:W2:Y:S02]  /*51be0*/  LDL.LU R22, [R1+0x518] ;  /* 0x0005180001167983 */ /* 0x000ea40000300800 */
[----:B------:R-:W2:Y:S02]  /*51bf0*/  LDL.LU R23, [R1+0x51c] ;  /* 0x00051c0001177983 */ /* 0x000ea40000300800 */
[----:B------:R-:W-:-:S02]  /*51c00*/  IMAD.MOV.U32 R18, RZ, RZ, R27 ;  /* 0x000000ffff127224 */ /* 0x000fc400078e001b */
[----:B------:R-:W-:Y:S01]  /*51c10*/  IMAD.MOV.U32 R19, RZ, RZ, R8 ;  /* 0x000000ffff137224 */ /* 0x000fe200078e0008 */
        /* <DEDUP_REMOVED lines=10> */
[----:B----4-:R-:W-:Y:S01]  /*51cc0*/  IMAD.MOV.U32 R19, RZ, RZ, R25 ;  /* 0x000000ffff137224 */ /* 0x010fe200078e0019 */
[----:B------:R-:W4:Y:S01]  /*51cd0*/  LDL.LU R9, [R1+0x50ac] ;  /* 0x0050ac0001097983 */ /* 0x000f220000300800 */
        /* <DEDUP_REMOVED lines=23> */
[----:B------:R0:W-:Y:S02]  /*51e50*/  STL.64 [R1+0x5038], R18 ;  /* 0x0050381201007387 */ /* 0x0001e40000100a00 */
[----:B0-----:R-:W-:Y:S02]  /*51e60*/  IMAD.MOV.U32 R18, RZ, RZ, R15 ;  /* 0x000000ffff127224 */ /* 0x001fe400078e000f */
[----:B------:R-:W-:-:S05]  /*51e70*/  IMAD.MOV.U32 R19, RZ, RZ, R14 ;  /* 0x000000ffff137224 */ /* 0x000fca00078e000e */
        /* <DEDUP_REMOVED lines=8> */
[----:B------:R-:W-:Y:S02]  /*51f00*/  IMAD.MOV.U32 R19, RZ, RZ, R12 ;  /* 0x000000ffff137224 */ /* 0x000fe400078e000c */
[----:B------:R-:W3:Y:S01]  /*51f10*/  LDL.LU R12, [R1+0x5c0] ;  /* 0x0005c000010c7983 */ /* 0x000ee20000300800 */
[----:B------:R-:W3:Y:S02]  /*51f20*/  LDL.LU R13, [R1+0x5c4] ;  /* 0x0005c400010d7983 */ /* 0x000ee40000300800 */
[----:B------:R-:W3:Y:S02]  /*51f30*/  LDL.LU R14, [R1+0x5c8] ;  /* 0x0005c800010e7983 */ /* 0x000ee40000300800 */
[----:B------:R-:W3:Y:S01]  /*51f40*/  LDL.LU R15, [R1+0x5cc] ;  /* 0x0005cc00010f7983 */ /* 0x000ee20000300800 */
        /* <DEDUP_REMOVED lines=12> */
[----:B0-----:R-:W4:Y:S01]  /*52010*/  LDL.LU R18, [R1+0x5a8] ;  /* 0x0005a80001127983 */ /* 0x001f220000300800 */
[----:B------:R-:W4:Y:S03]  /*52020*/  LDL.LU R19, [R1+0x5ac] ;  /* 0x0005ac0001137983 */ /* 0x000f260000300800 */
        /* <DEDUP_REMOVED lines=21> */
[----:B0-----:R-:W3:Y:S01]  /*52180*/  LDL.LU.64 R14, [R1+0x5090] ;  /* 0x00509000010e7983 */ /* 0x001ee20000300a00 */
[----:B------:R-:W2:Y:S02]  /*52190*/  LDL.LU.64 R12, [R1+0x5088] ;  /* 0x00508800010c7983 */ /* 0x000ea40000300a00 */
[----:B------:R-:W-:Y:S02]  /*521a0*/  STL.64 [R1+0x4f70], R26 ;  /* 0x004f701a01007387 */ /* 0x000fe40000100a00 */
[----:B------:R0:W-:Y:S01]  /*521b0*/  STL [R1+0x4f68], R25 ;  /* 0x004f681901007387 */ /* 0x0001e20000100800 */
[----:B------:R-:W3:Y:S04]  /*521c0*/  LDL.LU R24, [R1+0x5b0] ;  /* 0x0005b00001187983 */ /* 0x000ee80000300800 */
[----:B0-----:R-:W3:Y:S01]  /*521d0*/  LDL.LU R25, [R1+0x5b4] ;  /* 0x0005b40001197983 */ /* 0x001ee20000300800 */
[----:B------:R-:W3:Y:S02]  /*521e0*/  LDL.LU R26, [R1+0x5b8] ;  /* 0x0005b800011a7983 */ /* 0x000ee40000300800 */
[----:B------:R-:W3:Y:S02]  /*521f0*/  LDL.LU R27, [R1+0x5bc] ;  /* 0x0005bc00011b7983 */ /* 0x000ee40000300800 */
[C---:B---3--:R-:W-:Y:S01]  /*52200*/  HMMA.16816.F32 R24, R4.reuse, R14, R24 ;  /* 0x0000000e0418723c */ /* 0x048fe20000001818 */
[----:B------:R-:W-:Y:S01]  /*52210*/  STL.64 [R1+0x4f80], R14 ;  /* 0x004f800e01007387 */ /* 0x000fe20000100a00 */
[----:B--2---:R0:W-:Y:S11]  /*52220*/  STL.64 [R1+0x4f78], R12 ;  /* 0x004f780c01007387 */ /* 0x0041f60000100a00 */
[----:B------:R-:W-:Y:S10]  /*52230*/  @!UPT UIADD3 URZ, URZ, URZ, URZ ;  /* 0x0000003f3f3ff290 */ /* 0x000ff4000fffe03f */
[----:B------:R-:W-:Y:S01]  /*52240*/  STL.64 [R1+0x5b0], R24 ;  /* 0x0005b01801007387 */ /* 0x000fe20000100a00 */
[----:B------:R-:W-:Y:S02]  /*52250*/  STL.64 [R1+0x5b8], R26 ;  /* 0x0005b81a01007387 */ /* 0x000fe40000100a00 */
[----:B0-----:R-:W2:Y:S02]  /*52260*/  LDL.LU R12, [R1+0x200] ;  /* 0x00020000010c7983 */ /* 0x001ea40000300800 */
[----:B------:R-:W2:Y:S01]  /*52270*/  LDL.LU R13, [R1+0x204] ;  /* 0x00020400010d7983 */ /* 0x000ea20000300800 */
[----:B------:R-:W3:Y:S01]  /*52280*/  LDL.LU R14, [R1+0x208] ;  /* 0x00020800010e7983 */ /* 0x000ee20000300800 */
[----:B------:R-:W3:Y:S01]  /*52290*/  LDL.LU R15, [R1+0x20c] ;  /* 0x00020c00010f7983 */ /* 0x000ee20000300800 */
[C---:B----4-:R-:W-:Y:S02]  /*522a0*/  HMMA.16816.F32 R16, R4.reuse, R10, R16 ;  /* 0x0000000a0410723c */ /* 0x050fe40000001810 */
[----:B---3--:R-:W-:Y:S01]  /*522b0*/  STL.64 [R1+0x4f90], R14 ;  /* 0x004f900e01007387 */ /* 0x008fe20000100a00 */
[----:B--2---:R0:W-:Y:S03]  /*522c0*/  STL.64 [R1+0x4f88], R12 ;  /* 0x004f880c01007387 */ /* 0x0041e60000100a00 */
[----:B0-----:R-:W2:Y:S01]  /*522d0*/  LDL.LU R12, [R1+0x210] ;  /* 0x00021000010c7983 */ /* 0x001ea20000300800 */
[----:B------:R-:W2:Y:S02]  /*522e0*/  LDL.LU R13, [R1+0x214] ;  /* 0x00021400010d7983 */ /* 0x000ea40000300800 */
[----:B------:R-:W2:Y:S02]  /*522f0*/  LDL.LU R14, [R1+0x218] ;  /* 0x00021800010e7983 */ /* 0x000ea40000300800 */
[----:B------:R-:W2:Y:S01]  /*52300*/  LDL.LU R15, [R1+0x21c] ;  /* 0x00021c00010f7983 */ /* 0x000ea20000300800 */
[----:B------:R-:W3:Y:S11]  /*52310*/  LDL.LU.64 R26, [R1+0x8] ;  /* 0x00000800011a7983 */ /* 0x000ef60000300a00 */
[----:B------:R-:W-:Y:S02]  /*52320*/  STL.64 [R1+0x5a0], R16 ;  /* 0x0005a01001007387 */ /* 0x000fe40000100a00 */
[----:B------:R0:W-:Y:S02]  /*52330*/  STL.64 [R1+0x5a8], R18 ;  /* 0x0005a81201007387 */ /* 0x0001e40000100a00 */
[----:B0-----:R-:W4:Y:S01]  /*52340*/  LDL.LU.64 R18, [R1+0x5080] ;  /* 0x0050800001127983 */ /* 0x001f220000300a00 */
[----:B------:R0:W-:Y:S02]  /*52350*/  STL.64 [R1+0x4f60], R10 ;  /* 0x004f600a01007387 */ /* 0x0001e40000100a00 */
[----:B------:R-:W-:Y:S01]  /*52360*/  STL.64 [R1+0x4f58], R8 ;  /* 0x004f580801007387 */ /* 0x000fe20000100a00 */
[----:B0-----:R-:W2:Y:S01]  /*52370*/  LDL.LU.64 R10, [R1+0x18] ;  /* 0x00001800010a7983 */ /* 0x001ea20000300a00 */
[C---:B----4-:R-:W-:Y:S03]  /*52380*/  HMMA.16816.F32 R16, R4.reuse, R18, R20 ;  /* 0x000000120410723c */ /* 0x050fe60000001814 */
[----:B------:R-:W4:Y:S01]  /*52390*/  LDL.LU.64 R22, [R1+0x5078] ;  /* 0x0050780001167983 */ /* 0x000f220000300a00 */
[----:B------:R-:W4:Y:S11]  /*523a0*/  LDL.LU.64 R20, [R1+0x5070] ;  /* 0x0050700001147983 */ /* 0x000f360000300a00 */
[----:B------:R-:W-:Y:S08]  /*523b0*/  @!UPT UIADD3 URZ, URZ, URZ, URZ ;  /* 0x0000003f3f3ff290 */ /* 0x000ff0000fffe03f */
        /* <DEDUP_REMOVED lines=60> */
[----:B------:R-:W2:Y:S01]  /*52780*/  LDL.LU.64 R22, [R1+0x4fa0] ;  /* 0x004fa00001167983 */ /* 0x000ea20000300a00 */
[----:B------:R-:W2:Y:S11]  /*52790*/  LDL.LU.64 R20, [R1+0x4f98] ;  /* 0x004f980001147983 */ /* 0x000eb60000300a00 */
[----:B------:R-:W-:Y:S09]  /*527a0*/  @!UPT UIADD3 URZ, URZ, URZ, URZ ;  /* 0x0000003f3f3ff290 */ /* 0x000ff2000fffe03f */
[----:B------:R-:W-:Y:S01]  /*527b0*/  STL.64 [R1+0x230], R4 ;  /* 0x0002300401007387 */ /* 0x000fe20000100a00 */
[----:B------:R0:W-:Y:S03]  /*527c0*/  STL.64 [R1+0x238], R6 ;  /* 0x0002380601007387 */ /* 0x0001e60000100a00 */
[----:B0-----:R-:W4:Y:S01]  /*527d0*/  LDL.LU.64 R6, [R1+0x28] ;  /* 0x0000280001067983 */ /* 0x001f220000300a00 */
[----:B------:R0:W-:Y:S02]  /*527e0*/  STL.64 [R1+0x4e90], R18 ;  /* 0x004e901201007387 */ /* 0x0001e40000100a00 */
[----:B------:R-:W4:Y:S02]  /*527f0*/  LDL.LU R16, [R1+0x220] ;  /* 0x0002200001107983 */ /* 0x000f240000300800 */
[----:B------:R-:W4:Y:S01]  /*52800*/  LDL.LU R17, [R1+0x224] ;  /* 0x0002240001117983 */ /* 0x000f220000300800 */
[----:B0-----:R-:W4:Y:S01]  /*52810*/  LDL.LU R18, [R1+0x228] ;  /* 0x0002280001127983 */ /* 0x001f220000300800 */
[----:B------:R-:W4:Y:S01]  /*52820*/  LDL.LU R19, [R1+0x22c] ;  /* 0x00022c0001137983 */ /* 0x000f220000300800 */
[C---:B--2---:R-:W-:Y:S08]  /*52830*/  HMMA.16816.F32 R12, R20.reuse, R10, R12 ;  /* 0x0000000a140c723c */ /* 0x044ff0000000180c */
[----:B----4-:R-:W-:Y:S11]  /*52840*/  HMMA.16816.F32 R16, R20, R6, R16 ;  /* 0x000000061410723c */ /* 0x010ff60000001810 */
[----:B------:R-:W-:Y:S11]  /*52850*/  @!UPT UIADD3 URZ, URZ, URZ, URZ ;  /* 0x0000003f3f3ff290 */ /* 0x000ff6000fffe03f */
[----:B------:R-:W-:Y:S01]  /*52860*/  @!UPT UIADD3 URZ, URZ, URZ, URZ ;  /* 0x0000003f3f3ff290 */ /* 0x000fe2000fffe03f */
[----:B------:R-:W-:Y:S01]  /*52870*/  STL.64 [R1+0x220], R16 ;  /* 0x0002201001007387 */ /* 0x000fe20000100a00 */
[----:B------:R-:W-:Y:S02]  /*52880*/  STL.64 [R1+0x228], R18 ;  /* 0x0002281201007387 */ /* 0x000fe40000100a00 */
[----:B------:R-:W-:Y:S02]  /*52890*/  STL.64 [R1+0x210], R12 ;  /* 0x0002100c01007387 */ /* 0x000fe40000100a00 */
[----:B------:R0:W-:Y:S02]  /*528a0*/  STL.64 [R1+0x218], R14 ;  /* 0x0002180e01007387 */ /* 0x0001e40000100a00 */
[----:B0-----:R-:W2:Y:S01]  /*528b0*/  LDL.LU.64 R14, [R1+0x4f90] ;  /* 0x004f9000010e7983 */ /* 0x001ea20000300a00 */
[----:B------:R-:W2:Y:S02]  /*528c0*/  LDL.LU.64 R12, [R1+0x4f88] ;  /* 0x004f8800010c7983 */ /* 0x000ea40000300a00 */
[----:B------:R-:W4:Y:S02]  /*528d0*/  LDL.LU R8, [R1+0x1e0] ;  /* 0x0001e00001087983 */ /* 0x000f240000300800 */
[----:B------:R-:W-:Y:S01]  /*528e0*/  IMAD.MOV.U32 R18, RZ, RZ, R10 ;  /* 0x000000ffff127224 */ /* 0x000fe200078e000a */
[----:B------:R-:W4:Y:S01]  /*528f0*/  LDL.LU R9, [R1+0x1e4] ;  /* 0x0001e40001097983 */ /* 0x000f220000300800 */
[----:B------:R-:W-:-:S02]  /*52900*/  IMAD.MOV.U32 R16, RZ, RZ, R6 ;  /* 0x000000ffff107224 */ /* 0x000fc400078e0006 */
[----:B------:R-:W-:Y:S02]  /*52910*/  IMAD.MOV.U32 R17, RZ, RZ, R11 ;  /* 0x000000ffff117224 */ /* 0x000fe400078e000b */
[----:B------:R-:W4:Y:S02]  /*52920*/  LDL.LU R10, [R1+0x1e8] ;  /* 0x0001e800010a7983 */ /* 0x000f240000300800 */
[----:B------:R-:W-:Y:S01]  /*52930*/  IMAD.MOV.U32 R6, RZ, RZ, R7 ;  /* 0x000000ffff067224 */ /* 0x000fe200078e0007 */
[----:B------:R-:W4:Y:S01]  /*52940*/  LDL.LU R11, [R1+0x1ec] ;  /* 0x0001ec00010b7983 */ /* 0x000f220000300800 */
[----:B------:R-:W4:Y:S02]  /*52950*/  LDL R7, [R1+0x9d0] ;  /* 0x0009d00001077983 */ /* 0x000f240000100800 */
[----:B---3--:R-:W-:Y:S02]  /*52960*/  IMAD.MOV.U32 R29, RZ, RZ, R26 ;  /* 0x000000ffff1d7224 */ /* 0x008fe400078e001a */
[----:B------:R-:W-:Y:S01]  /*52970*/  IMAD.MOV.U32 R19, RZ, RZ, R27 ;  /* 0x000000ffff137224 */ /* 0x000fe200078e001b */
[C---:B--2---:R-:W-:Y:S01]  /*52980*/  HMMA.16816.F32 R12, R20.reuse, R26, R12 ;  /* 0x0000001a140c723c */ /* 0x044fe2000000180c */
[----:B----4-:R0:W-:Y:S01]  /*52990*/  STL.64 [R1+0x4f30], R6 ;  /* 0x004f300601007387 */ /* 0x0101e20000100a00 */
[----:B------:R-:W2:Y:S02]  /*529a0*/  LDL.LU R4, [R1+0x1f0] ;  /* 0x0001f00001047983 */ /* 0x000ea40000300800 */
[----:B------:R-:W2:Y:S01]  /*529b0*/  LDL.LU R5, [R1+0x1f4] ;  /* 0x0001f40001057983 */ /* 0x000ea20000300800 */
[----:B0-----:R-:W2:Y:S01]  /*529c0*/  LDL.LU R6, [R1+0x1f8] ;  /* 0x0001f80001067983 */ /* 0x001ea20000300800 */
[----:B------:R-:W2:Y:S11]  /*529d0*/  LDL.LU R7, [R1+0x1fc] ;  /* 0x0001fc0001077983 */ /* 0x000eb60000300800 */
[----:B------:R-:W-:Y:S06]  /*529e0*/  @!UPT UIADD3 URZ, URZ, URZ, URZ ;  /* 0x0000003f3f3ff290 */ /* 0x000fec000fffe03f */
[----:B------:R-:W-:Y:S02]  /*529f0*/  STL.64 [R1+0x200], R12 ;  /* 0x0002000c01007387 */ /* 0x000fe40000100a00 */
[----:B------:R0:W-:Y:S02]  /*52a00*/  STL.64 [R1+0x208], R14 ;  /* 0x0002080e01007387 */ /* 0x0001e40000100a00 */
[----:B0-----:R-:W3:Y:S01]  /*52a10*/  LDL.LU.64 R14, [R1+0x4f80] ;  /* 0x004f8000010e7983 */ /* 0x001ee20000300a00 */
[----:B------:R-:W4:Y:S02]  /*52a20*/  LDL.LU.64 R12, [R1+0x4f78] ;  /* 0x004f7800010c7983 */ /* 0x000f240000300a00 */
[----:B------:R-:W2:Y:S02]  /*52a30*/  LDL.LU.64 R26, [R1+0x4f70] ;  /* 0x004f7000011a7983 */ /* 0x000ea40000300a00 */
[----:B------:R-:W3:Y:S01]  /*52a40*/  LDL.LU R25, [R1+0x4f68] ;  /* 0x004f680001197983 */ /* 0x000ee20000300800 */
[----:B------:R-:W-:Y:S01]  /*52a50*/  STL.64 [R1+0x4ef0], R18 ;  /* 0x004ef01201007387 */ /* 0x000fe20000100a00 */
[----:B------:R-:W-:Y:S01]  /*52a60*/  STL.64 [R1+0x4ee8], R16 ;  /* 0x004ee81001007387 */ /* 0x000fe20000100a00 */
[C---:B--2---:R-:W-:Y:S02]  /*52a70*/  HMMA.16816.F32 R4, R20.reuse, R26, R4 ;  /* 0x0000001a1404723c */ /* 0x044fe40000001804 */
[----:B------:R-:W-:Y:S01]  /*52a80*/  STL.64 [R1+0x4f40], R26 ;  /* 0x004f401a01007387 */ /* 0x000fe20000100a00 */
[----:B---3--:R0:W-:Y:S11]  /*52a90*/  STL [R1+0x4f38], R25 ;  /* 0x004f381901007387 */ /* 0x0081f60000100800 */
[----:B------:R-:W-:Y:S09]  /*52aa0*/  @!UPT UIADD3 URZ, URZ, URZ, URZ ;  /* 0x0000003f3f3ff290 */ /* 0x000ff2000fffe03f */
[----:B------:R-:W-:Y:S01]  /*52ab0*/  STL.64 [R1+0x1f0], R4 ;  /* 0x0001f00401007387 */ /* 0x000fe20000100a00 */
[----:B------:R-:W-:Y:S02]  /*52ac0*/  STL.64 [R1+0x1f8], R6 ;  /* 0x0001f80601007387 */ /* 0x000fe40000100a00 */
[----:B------:R-:W2:Y:S02]  /*52ad0*/  LDL.LU R24, [R1+0x1c0] ;  /* 0x0001c00001187983 */ /* 0x000ea40000300800 */
[----:B0-----:R-:W2:Y:S01]  /*52ae0*/  LDL.LU R25, [R1+0x1c4] ;  /* 0x0001c40001197983 */ /* 0x001ea20000300800 */
[----:B------:R-:W3:Y:S01]  /*52af0*/  LDL.LU R26, [R1+0x1c8] ;  /* 0x0001c800011a7983 */ /* 0x000ee20000300800 */
[----:B------:R-:W3:Y:S03]  /*52b00*/  LDL.LU R27, [R1+0x1cc] ;  /* 0x0001cc00011b7983 */ /* 0x000ee60000300800 */
[----:B---3--:R-:W-:Y:S01]  /*52b10*/  STL.64 [R1+0x4f50], R26 ;  /* 0x004f501a01007387 */ /* 0x008fe20000100a00 */
[----:B--2---:R0:W-:Y:S03]  /*52b20*/  STL.64 [R1+0x4f48], R24 ;  /* 0x004f481801007387 */ /* 0x0041e60000100a00 */
[----:B0-----:R-:W2:Y:S01]  /*52b30*/  LDL.LU R24, [R1+0x1d0] ;  /* 0x0001d00001187983 */ /* 0x001ea20000300800 */
[----:B------:R-:W2:Y:S02]  /*52b40*/  LDL.LU R25, [R1+0x1d4] ;  /* 0x0001d40001197983 */ /* 0x000ea40000300800 */
[----:B------:R-:W2:Y:S02]  /*52b50*/  LDL.LU R26, [R1+0x1d8] ;  /* 0x0001d800011a7983 */ /* 0x000ea40000300800 */
[----:B------:R-:W2:Y:S01]  /*52b60*/  LDL.LU R27, [R1+0x1dc] ;  /* 0x0001dc00011b7983 */ /* 0x000ea20000300800 */
[----:B------:R-:W3:Y:S01]  /*52b70*/  LDL.LU.64 R6, [R1+0x38] ;  /* 0x0000380001067983 */ /* 0x000ee20000300a00 */
[----:B------:R-:W2:Y:S02]  /*52b80*/  LDL.LU R16, [R1+0x190] ;  /* 0x0001900001107983 */ /* 0x000ea40000300800 */
[----:B------:R-:W2:Y:S02]  /*52b90*/  LDL.LU R17, [R1+0x194] ;  /* 0x0001940001117983 */ /* 0x000ea40000300800 */
[----:B------:R-:W2:Y:S01]  /*52ba0*/  LDL.LU R18, [R1+0x198] ;  /* 0x0001980001127983 */ /* 0x000ea20000300800 */
[----:B------:R-:W2:Y:S01]  /*52bb0*/  LDL.LU R19, [R1+0x19c] ;  /* 0x00019c0001137983 */ /* 0x000ea20000300800 */
[C---:B------:R-:W-:Y:S03]  /*52bc0*/  HMMA.16816.F32 R8, R20.reuse, R14, R8 ;  /* 0x0000000e1408723c */ /* 0x040fe60000001808 */
[----:B--2---:R0:W-:Y:S01]  /*52bd0*/  STL.64 [R1+0x4f08], R18 ;  /* 0x004f081201007387 */ /* 0x0041e20000100a00 */
[----:B------:R1:W-:Y:S03]  /*52be0*/  STL.64 [R1+0x4f00], R16 ;  /* 0x004f001001007387 */ /* 0x0003e60000100a00 */
[----:B0-----:R-:W2:Y:S04]  /*52bf0*/  LDL.64 R18, [R1+0x148] ;  /* 0x0001480001127983 */ /* 0x001ea80000100a00 */
[----:B--2---:R0:W-:Y:S01]  /*52c00*/  STL.64 [R1+0x4f18], R18 ;  /* 0x004f181201007387 */ /* 0x0041e20000100a00 */
[----:B-1----:R-:W2:Y:S02]  /*52c10*/  LDL.LU R16, [R1+0x1b0] ;  /* 0x0001b00001107983 */ /* 0x002ea40000300800 */
[----:B------:R-:W2:Y:S01]  /*52c20*/  LDL.LU R17, [R1+0x1b4] ;  /* 0x0001b40001117983 */ /* 0x000ea20000300800 */
[----:B0-----:R-:W2:Y:S01]  /*52c30*/  LDL.LU R18, [R1+0x1b8] ;  /* 0x0001b80001127983 */ /* 0x001ea20000300800 */
[----:B------:R-:W2:Y:S07]  /*52c40*/  LDL.LU R19, [R1+0x1bc] ;  /* 0x0001bc0001137983 */ /* 0x000eae0000300800 */
[----:B------:R-:W-:Y:S02]  /*52c50*/  STL.64 [R1+0x8f0], R8 ;  /* 0x0008f00801007387 */ /* 0x000fe40000100a00 */
[----:B------:R0:W-:Y:S02]  /*52c60*/  STL.64 [R1+0x8f8], R10 ;  /* 0x0008f80a01007387 */ /* 0x0001e40000100a00 */
[----:B0-----:R-:W2:Y:S01]  /*52c70*/  LDL.LU.64 R10, [R1+0x4f60] ;  /* 0x004f6000010a7983 */ /* 0x001ea20000300a00 */
[----:B------:R-:W2:Y:S02]  /*52c80*/  LDL.LU.64 R8, [R1+0x4f58] ;  /* 0x004f580001087983 */ /* 0x000ea40000300a00 */
[----:B------:R0:W-:Y:S02]  /*52c90*/  STL.64 [R1+0x4e18], R14 ;  /* 0x004e180e01007387 */ /* 0x0001e40000100a00 */
[----:B----4-:R-:W-:Y:S01]  /*52ca0*/  STL.64 [R1+0x4e10], R12 ;  /* 0x004e100c01007387 */ /* 0x010fe20000100a00 */
[----:B0-----:R-:W4:Y:S04]  /*52cb0*/  LDL.64 R14, [R1+0x128] ;  /* 0x00012800010e7983 */ /* 0x001f280000100a00 */
[----:B----4-:R0:W-:Y:S04]  /*52cc0*/  STL.64 [R1+0x4ef8], R14 ;  /* 0x004ef80e01007387 */ /* 0x0101e80000100a00 */
[----:B0-----:R-:W4:Y:S01]  /*52cd0*/  LDL.LU.64 R14, [R1+0x138] ;  /* 0x00013800010e7983 */ /* 0x001f220000300a00 */
[C---:B--2---:R-:W-:Y:S03]  /*52ce0*/  HMMA.16816.F32 R24, R20.reuse, R10, R24 ;  /* 0x0000000a1418723c */ /* 0x044fe60000001818 */
[----:B----4-:R0:W-:Y:S01]  /*52cf0*/  STL.64 [R1+0x4f10], R14 ;  /* 0x004f100e01007387 */ /* 0x0101e20000100a00 */
[----:B------:R-:W2:Y:S02]  /*52d00*/  LDL.LU R12, [R1+0x1a0] ;  /* 0x0001a000010c7983 */ /* 0x000ea40000300800 */
[----:B------:R-:W2:Y:S01]  /*52d10*/  LDL.LU R13, [R1+0x1a4] ;  /* 0x0001a400010d7983 */ /* 0x000ea20000300800 */
[----:B0-----:R-:W4:Y:S01]  /*52d20*/  LDL.LU R14, [R1+0x1a8] ;  /* 0x0001a800010e7983 */ /* 0x001f220000300800 */
[----:B------:R-:W4:Y:S03]  /*52d30*/  LDL.LU R15, [R1+0x1ac] ;  /* 0x0001ac00010f7983 */ /* 0x000f260000300800 */
[----:B----4-:R0:W-:Y:S01]  /*52d40*/  STL.64 [R1+0x4f28], R14 ;  /* 0x004f280e01007387 */ /* 0x0101e20000100a00 */
[----:B--2---:R-:W-:Y:S03]  /*52d50*/  STL.64 [R1+0x4f20], R12 ;  /* 0x004f200c01007387 */ /* 0x004fe60000100a00 */
[----:B0-----:R-:W2:Y:S08]  /*52d60*/  LDL.LU.64 R14, [R1+0x158] ;  /* 0x00015800010e7983 */ /* 0x001eb00000300a00 */
[----:B------:R-:W-:Y:S02]  /*52d70*/  STL.64 [R1+0x8e0], R24 ;  /* 0x0008e01801007387 */ /* 0x000fe40000100a00 */
[----:B------:R0:W-:Y:S02]  /*52d80*/  STL.64 [R1+0x8e8], R26 ;  /* 0x0008e81a01007387 */ /* 0x0001e40000100a00 */
[----:B0-----:R-:W3:Y:S01]  /*52d90*/  LDL.LU.64 R26, [R1+0x4f50] ;  /* 0x004f5000011a7983 */ /* 0x001ee20000300a00 */
[----:B------:R-:W3:Y:S02]  /*52da0*/  LDL.LU.64 R24, [R1+0x4f48] ;  /* 0x004f480001187983 */ /* 0x000ee40000300a00 */
[----:B------:R-:W-:Y:S02]  /*52db0*/  STL.64 [R1+0x4e08], R10 ;  /* 0x004e080a01007387 */ /* 0x000fe40000100a00 */
[----:B------:R-:W-:Y:S01]  /*52dc0*/  STL.64 [R1+0x4e00], R8 ;  /* 0x004e000801007387 */ /* 0x000fe20000100a00 */
[C---:B---3--:R-:W-:Y:S11]  /*52dd0*/  HMMA.16816.F32 R24, R20.reuse, R6, R24 ;  /* 0x000000061418723c */ /* 0x048ff60000001818 */
[----:B------:R-:W-:Y:S11]  /*52de0*/  @!UPT UIADD3 URZ, URZ, URZ, URZ ;  /* 0x0000003f3f3ff290 */ /* 0x000ff6000fffe03f */
[----:B------:R-:W-:Y:S01]  /*52df0*/  @!UPT UIADD3 URZ, URZ, URZ, URZ ;  /* 0x0000003f3f3ff290 */ /* 0x000fe2000fffe03f */
[----:B------:R-:W-:Y:S01]  /*52e00*/  STL.64 [R1+0x8d0], R24 ;  /* 0x0008d01801007387 */ /* 0x000fe20000100a00 */
[----:B------:R0:W-:Y:S03]  /*52e10*/  STL.64 [R1+0x8d8], R26 ;  /* 0x0008d81a01007387 */ /* 0x0001e60000100a00 */
[----:B0-----:R-:W3:Y:S01]  /*52e20*/  LDL.LU.64 R26, [R1+0x4f40] ;  /* 0x004f4000011a7983 */ /* 0x001ee20000300a00 */
[----:B--2---:R-:W-:Y:S01]  /*52e30*/  HMMA.16816.F32 R16, R20, R14, R16 ;  /* 0x0000000e1410723c */ /* 0x004fe20000001810 */
[----:B------:R-:W-:Y:S02]  /*52e40*/  IMAD.MOV.U32 R24, RZ, RZ, R6 ;  /* 0x000000ffff187224 */ /* 0x000fe400078e0006 */
[----:B------:R-:W-:Y:S01]  /*52e50*/  IMAD.MOV.U32 R9, RZ, RZ, R3 ;  /* 0x000000ffff097224 */ /* 0x000fe200078e0003 */
[----:B------:R-:W2:Y:S01]  /*52e60*/  LDL.LU R25, [R1+0x4f38] ;  /* 0x004f380001197983 */ /* 0x000ea20000300800 */
[----:B------:R-:W-:-:S02]  /*52e70*/  IMAD.MOV.U32 R3, RZ, RZ, R7 ;  /* 0x000000ffff037224 */ /* 0x000fc400078e0007 */
[----:B------:R-:W4:Y:S02]  /*52e80*/  LDL.LU.64 R6, [R1+0x4f30] ;  /* 0x004f300001067983 */ /* 0x000f240000300a00 */
[----:B------:R-:W-:Y:S02]  /*52e90*/  IMAD.MOV.U32 R5, RZ, RZ, R14 ;  /* 0x000000ffff057224 */ /* 0x000fe400078e000e */
[----:B------:R-:W-:Y:S02]  /*52ea0*/  IMAD.MOV.U32 R4, RZ, RZ, R15 ;  /* 0x000000ffff047224 */ /* 0x000fe400078e000f */
[----:B------:R-:W-:Y:S02]  /*52eb0*/  IMAD.MOV.U32 R8, RZ, RZ, R28 ;  /* 0x000000ffff087224 */ /* 0x000fe400078e001c */
[----:B------:R-:W-:-:S09]  /*52ec0*/  IMAD.MOV.U32 R11, RZ, RZ, R0 ;  /* 0x000000ffff0b7224 */ /* 0x000fd200078e0000 */
[----:B------:R-:W-:Y:S02]  /*52ed0*/  IMAD.MOV.U32 R28, RZ, RZ, R18 ;  /* 0x000000ffff1c7224 */ /* 0x000fe400078e0012 */
[----:B------:R-:W-:Y:S01]  /*52ee0*/  IMAD.MOV.U32 R0, RZ, RZ, R19 ;  /* 0x000000ffff007224 */ /* 0x000fe200078e0013 */
[----:B---3--:R-:W-:Y:S01]  /*52ef0*/  STL.64 [R1+0x4e60], R26 ;  /* 0x004e601a01007387 */ /* 0x008fe20000100a00 */
[----:B------:R-:W-:Y:S02]  /*52f00*/  STL [R1+0x4e58], R24 ;  /* 0x004e581801007387 */ /* 0x000fe40000100800 */
[----:B------:R-:W3:Y:S02]  /*52f10*/  LDL.LU.64 R14, [R1+0x4f28] ;  /* 0x004f2800010e7983 */ /* 0x000ee40000300a00 */
[----:B------:R-:W3:Y:S01]  /*52f20*/  LDL.LU.64 R12, [R1+0x4f20] ;  /* 0x004f2000010c7983 */ /* 0x000ee20000300a00 */
[----:B------:R-:W-:Y:S01]  /*52f30*/  STL.64 [R1+0x950], R16 ;  /* 0x0009501001007387 */ /* 0x000fe20000100a00 */
[----:B------:R-:W3:Y:S02]  /*52f40*/  LDL.LU.64 R18, [R1+0x4f18] ;  /* 0x004f180001127983 */ /* 0x000ee40000300a00 */
[----:B------:R-:W-:Y:S02]  /*52f50*/  STL [R1+0x4dd4], R4 ;  /* 0x004dd40401007387 */ /* 0x000fe40000100800 */
[----:B------:R-:W-:Y:S01]  /*52f60*/  STL [R1+0x4dd0], R5 ;  /* 0x004dd00501007387 */ /* 0x000fe20000100800 */
[----:B------:R-:W-:Y:S01]  /*52f70*/  STL [R1+0x4730], R0 ;  /* 0x0047300001007387 */ /* 0x000fe20000100800 */
[----:B------:R0:W-:Y:S01]  /*52f80*/  STL [R1+0x4718], R28 ;  /* 0x0047181c01007387 */ /* 0x0001e20000100800 */
[----:B---3--:R-:W-:Y:S01]  /*52f90*/  HMMA.16816.F32 R12, R20, R18, R12 ;  /* 0x00000012140c723c */ /* 0x008fe2000000180c */
[----:B0-----:R-:W-:Y:S11]  /*52fa0*/  IMAD.MOV.U32 R28, RZ, RZ, R19 ;  /* 0x000000ffff1c7224 */ /* 0x001ff600078e0013 */
[----:B------:R-:W-:Y:S11]  /*52fb0*/  @!UPT UIADD3 URZ, URZ, URZ, URZ ;  /* 0x0000003f3f3ff290 */ /* 0x000ff6000fffe03f */
[----:B------:R-:W-:Y:S01]  /*52fc0*/  STL.64 [R1+0x940], R12 ;  /* 0x0009400c01007387 */ /* 0x000fe20000100a00 */
[----:B------:R0:W-:Y:S03]  /*52fd0*/  STL.64 [R1+0x948], R14 ;  /* 0x0009480e01007387 */ /* 0x0001e60000100a00 */
[----:B0-----:R-:W3:Y:S01]  /*52fe0*/  LDL.LU.64 R14, [R1+0x4f10] ;  /* 0x004f1000010e7983 */ /* 0x001ee20000300a00 */
[----:B------:R-:W2:Y:S02]  /*52ff0*/  LDL.LU.64 R18, [R1+0x4f08] ;  /* 0x004f080001127983 */ /* 0x000ea40000300a00 */
[----:B------:R-:W2:Y:S02]  /*53000*/  LDL.LU.64 R16, [R1+0x4f00] ;  /* 0x004f000001107983 */ /* 0x000ea40000300a00 */
[----:B------:R-:W-:Y:S02]  /*53010*/  STL [R1+0x4dd8], R28 ;  /* 0x004dd81c01007387 */ /* 0x000fe40000100800 */
[----:B------:R-:W-:-:S02]  /*53020*/  IMAD.MOV.U32 R10, RZ, RZ, R2 ;  /* 0x000000ffff0a7224 */ /* 0x000fc400078e0002 */
[----:B---3--:R-:W-:Y:S02]  /*53030*/  IMAD.MOV.U32 R4, RZ, RZ, R14 ;  /* 0x000000ffff047224 */ /* 0x008fe400078e000e */
[----:B------:R-:W-:Y:S01]  /*53040*/  IMAD.MOV.U32 R5, RZ, RZ, R15 ;  /* 0x000000ffff057224 */ /* 0x000fe200078e000f */
[C---:B--2---:R-:W-:Y:S01]  /*53050*/  HMMA.16816.F32 R16, R20.reuse, R14, R16 ;  /* 0x0000000e1410723c */ /* 0x044fe20000001810 */
[----:B------:R-:W2:Y:S11]  /*53060*/  LDL.LU.64 R14, [R1+0x4ef8] ;  /* 0x004ef800010e7983 */ /* 0x000eb60000300a00 */
[----:B------:R-:W-:Y:S11]  /*53070*/  @!UPT UIADD3 URZ, URZ, URZ, URZ ;  /* 0x0000003f3f3ff290 */ /* 0x000ff6000fffe03f */
[----:B------:R-:W-:Y:S01]  /*53080*/  STL.64 [R1+0x930], R16 ;  /* 0x0009301001007387 */ /* 0x000fe20000100a00 */
[----:B------:R0:W-:Y:S02]  /*53090*/  STL [R1+0x938], R18 ;  /* 0x0009381201007387 */ /* 0x0001e40000100800 */
[----:B------:R-:W-:Y:S02]  /*530a0*/  IMAD.MOV.U32 R2, RZ, RZ, R19 ;  /* 0x000000ffff027224 */ /* 0x000fe400078e0013 */
[----:B0-----:R-:W3:Y:S01]  /*530b0*/  LDL.LU.64 R18, [R1+0x4ef0] ;  /* 0x004ef00001127983 */ /* 0x001ee20000300a00 */
[----:B------:R-:W3:Y:S02]  /*530c0*/  LDL.LU.64 R16, [R1+0x4ee8] ;  /* 0x004ee80001107983 */ /* 0x000ee40000300a00 */
[----:B------:R-:W-:Y:S02]  /*530d0*/  STL [R1+0x4de0], R5 ;  /* 0x004de00501007387 */ /* 0x000fe40000100800 */
[----:B------:R-:W-:Y:S01]  /*530e0*/  STL [R1+0x4ddc], R4 ;  /* 0x004ddc0401007387 */ /* 0x000fe20000100800 */
[----:B----4-:R-:W-:Y:S01]  /*530f0*/  STL [R1+0x4ee0], R7 ;  /* 0x004ee00701007387 */ /* 0x010fe20000100800 */
[----:B------:R-:W-:Y:S01]  /*53100*/  STL [R1+0x4734], R2 ;  /* 0x0047340201007387 */ /* 0x000fe20000100800 */
[----:B--2---:R-:W-:Y:S11]  /*53110*/  HMMA.16816.F32 R8, R20, R14, R8 ;  /* 0x0000000e1408723c */ /* 0x004ff60000001808 */
[----:B------:R-:W-:Y:S11]  /*53120*/  @!UPT UIADD3 URZ, URZ, URZ, URZ ;  /* 0x0000003f3f3ff290 */ /* 0x000ff6000fffe03f */
[----:B------:R-:W-:Y:S01]  /*53130*/  @!UPT UIADD3 URZ, URZ, URZ, URZ ;  /* 0x0000003f3f3ff290 */ /* 0x000fe2000fffe03f */
[----:B------:R0:W-:Y:S01]  /*53140*/  STL.64 [R1+0x920], R8 ;  /* 0x0009200801007387 */ /* 0x0001e20000100a00 */
[----:B------:R1:W-:Y:S03]  /*53150*/  STL.64 [R1+0x928], R10 ;  /* 0x0009280a01007387 */ /* 0x0003e60000100a00 */
[----:B0-----:R-:W2:Y:S01]  /*53160*/  LDL.LU R8, [R1+0x50] ;  /* 0x0000500001087983 */ /* 0x001ea20000300800 */
[----:B------:R-:W2:Y:S02]  /*53170*/  LDL.LU R9, [R1+0x54] ;  /* 0x0000540001097983 */ /* 0x000ea40000300800 */
[----:B-1----:R-:W4:Y:S02]  /*53180*/  LDL.LU R10, [R1+0x58] ;  /* 0x00005800010a7983 */ /* 0x002f240000300800 */
[----:B------:R-:W4:Y:S02]  /*53190*/  LDL.LU R11, [R1+0x5c] ;  /* 0x00005c00010b7983 */ /* 0x000f240000300800 */
[----:B---3--:R-:W-:-:S02]  /*531a0*/  IMAD.MOV.U32 R26, RZ, RZ, R16 ;  /* 0x000000ffff1a7224 */ /* 0x008fc400078e0010 */
[----:B------:R-:W-:Y:S02]  /*531b0*/  IMAD.MOV.U32 R27, RZ, RZ, R6 ;  /* 0x000000ffff1b7224 */ /* 0x000fe400078e0006 */
[----:B------:R-:W-:Y:S01]  /*531c0*/  IMAD.MOV.U32 R28, RZ, RZ, R15 ;  /* 0x000000ffff1c7224 */ /* 0x000fe200078e000f */
[----:B----4-:R0:W-:Y:S01]  /*531d0*/  STL.64 [R1+0x4e28], R10 ;  /* 0x004e280a01007387 */ /* 0x0101e20000100a00 */
[----:B--2---:R-:W-:Y:S02]  /*531e0*/  STL.64 [R1+0x4e20], R8 ;  /* 0x004e200801007387 */ /* 0x004fe40000100a00 */
[----:B0-----:R-:W-:Y:S02]  /*531f0*/  IMAD.MOV.U32 R10, RZ, RZ, R29 ;  /* 0x000000ffff0a7224 */ /* 0x001fe400078e001d */
[----:B------:R-:W-:Y:S01]  /*53200*/  IMAD.MOV.U32 R11, RZ, RZ, R19 ;  /* 0x000000ffff0b7224 */ /* 0x000fe200078e0013 */
[----:B------:R-:W2:Y:S04]  /*53210*/  LDL.LU R29, [R1+0x4ee4] ;  /* 0x004ee400011d7983 */ /* 0x000ea80000300800 */
[----:B------:R0:W-:Y:S01]  /*53220*/  STL.64 [R1+0x4e40], R10 ;  /* 0x004e400a01007387 */ /* 0x0001e20000100a00 */
[----:B------:R-:W3:Y:S02]  /*53230*/  LDL.LU R12, [R1+0x60] ;  /* 0x00006000010c7983 */ /* 0x000ee40000300800 */
[----:B------:R-:W3:Y:S02]  /*53240*/  LDL.LU R13, [R1+0x64] ;  /* 0x00006400010d7983 */ /* 0x000ee40000300800 */
[----:B------:R-:W4:Y:S01]  /*53250*/  LDL.LU R14, [R1+0x68] ;  /* 0x00006800010e7983 */ /* 0x000f220000300800 */
[----:B------:R-:W4:Y:S01]  /*53260*/  LDL.LU R15, [R1+0x6c] ;  /* 0x00006c00010f7983 */ /* 0x000f220000300800 */
[----:B0-----:R-:W-:-:S02]  /*53270*/  IMAD.MOV.U32 R10, RZ, RZ, R18 ;  /* 0x000000ffff0a7224 */ /* 0x001fc400078e0012 */
[----:B------:R-:W-:-:S05]  /*53280*/  IMAD.MOV.U32 R11, RZ, RZ, R17 ;  /* 0x000000ffff0b7224 */ /* 0x000fca00078e0011 */
[----:B------:R-:W-:Y:S01]  /*53290*/  STL.64 [R1+0x4e68], R10 ;  /* 0x004e680a01007387 */ /* 0x000fe20000100a00 */
[----:B------:R-:W-:Y:S02]  /*532a0*/  STL.64 [R1+0x4e88], R26 ;  /* 0x004e881a01007387 */ /* 0x000fe40000100a00 */
[----:B------:R0:W-:Y:S02]  /*532b0*/  STL [R1+0x4e80], R25 ;  /* 0x004e801901007387 */ /* 0x0001e40000100800 */
[----:B------:R-:W2:Y:S01]  /*532c0*/  LDL.LU R24, [R1+0xa0] ;  /* 0x0000a00001187983 */ /* 0x000ea20000300800 */
[----:B0-----:R-:W2:Y:S01]  /*532d0*/  LDL.LU R25, [R1+0xa4] ;  /* 0x0000a40001197983 */ /* 0x001ea20000300800 */
        /* <DEDUP_REMOVED lines=12> */
[----:B--2---:R0:W-:Y:S01]  /*533a0*/  STL.64 [R1+0x4eb0], R26 ;  /* 0x004eb01a01007387 */ /* 0x0041e20000100a00 */
[----:B------:R-:W-:Y:S03]  /*533b0*/  STL.64 [R1+0x4ea8], R24 ;  /* 0x004ea81801007387 */ /* 0x000fe60000100a00 */
[----:B0-----:R-:W2:Y:S04]  /*533c0*/  LDL.LU.64 R26, [R1+0xf8] ;  /* 0x0000f800011a7983 */ /* 0x001ea80000300a00 */
[----:B--2---:R0:W-:Y:S04]  /*533d0*/  STL.64 [R1+0x4ec0], R26 ;  /* 0x004ec01a01007387 */ /* 0x0041e80000100a00 */
[----:B0-----:R-:W2:Y:S04]  /*533e0*/  LDL.64 R26, [R1+0x108] ;  /* 0x00010800011a7983 */ /* 0x001ea80000100a00 */
[----:B--2---:R0:W-:Y:S04]  /*533f0*/  STL.64 [R1+0x4ed8], R26 ;  /* 0x004ed81a01007387 */ /* 0x0041e80000100a00 */
[----:B0-----:R-:W3:Y:S01]  /*53400*/  LDL.LU.64 R26, [R1+0x118] ;  /* 0x00011800011a7983 */ /* 0x001ee20000300a00 */
[----:B------:R-:W2:Y:S03]  /*53410*/  LDL.64 R18, [R1+0xe8] ;  /* 0x0000e80001127983 */ /* 0x000ea60000100a00 */
[----:B--2---:R0:W-:Y:S01]  /*53420*/  STL.64 [R1+0x4eb8], R18 ;  /* 0x004eb81201007387 */ /* 0x0041e20000100a00 */
[----:B------:R-:W2:Y:S02]  /*53430*/  LDL.LU R16, [R1+0xc0] ;  /* 0x0000c00001107983 */ /* 0x000ea40000300800 */
[----:B------:R-:W2:Y:S01]  /*53440*/  LDL.LU R17, [R1+0xc4] ;  /* 0x0000c40001117983 */ /* 0x000ea20000300800 */
[----:B0-----:R-:W2:Y:S01]  /*53450*/  LDL.LU R18, [R1+0xc8] ;  /* 0x0000c80001127983 */ /* 0x001ea20000300800 */
[----:B------:R-:W2:Y:S01]  /*53460*/  LDL.LU R19, [R1+0xcc] ;  /* 0x0000cc0001137983 */ /* 0x000ea20000300800 */
[----:B---3--:R-:W-:Y:S02]  /*53470*/  HMMA.16816.F32 R4, R20, R26, R4 ;  /* 0x0000001a1404723c */ /* 0x008fe40000001804 */
        /* <DEDUP_REMOVED lines=10> */
[----:B----4-:R-:W-:Y:S01]  /*53520*/  STL.64 [R1+0x4e38], R14 ;  /* 0x004e380e01007387 */ /* 0x010fe20000100a00 */
[----:B------:R0:W-:Y:S03]  /*53530*/  STL.64 [R1+0x4e30], R12 ;  /* 0x004e300c01007387 */ /* 0x0001e60000100a00 */
        /* <DEDUP_REMOVED lines=8> */
[----:B------:R-:W2:Y:S02]  /*535c0*/  LDL.LU R14, [R1+0x88] ;  /* 0x00008800010e7983 */ /* 0x000ea40000300800 */
[----:B------:R-:W2:Y:S01]  /*535d0*/  LDL.LU R15, [R1+0x8c] ;  /* 0x00008c00010f7983 */ /* 0x000ea20000300800 */
[----:B------:R-:W-:Y:S01]  /*535e0*/  STL [R1+0x4de4], R28 ;  /* 0x004de41c01007387 */ /* 0x000fe20000100800 */
[----:B------:R0:W-:Y:S02]  /*535f0*/  STL.64 [R1+0x910], R4 ;  /* 0x0009100401007387 */ /* 0x0001e40000100a00 */
[----:B------:R1:W-:Y:S02]  /*53600*/  STL.64 [R1+0x918], R6 ;  /* 0x0009180601007387 */ /* 0x0003e40000100a00 */
[----:B0-----:R-:W-:Y:S01]  /*53610*/  IMAD.MOV.U32 R5, RZ, RZ, R26 ;  /* 0x000000ffff057224 */ /* 0x001fe200078e001a */
[----:B-1----:R-:W4:Y:S01]  /*53620*/  LDL.LU R7, [R1+0x4ee0] ;  /* 0x004ee00001077983 */ /* 0x002f220000300800 */
[----:B------:R-:W-:-:S02]  /*53630*/  IMAD.MOV.U32 R4, RZ, RZ, R27 ;  /* 0x000000ffff047224 */ /* 0x000fc400078e001b */
[----:B------:R-:W2:Y:S03]  /*53640*/  LDL.LU.64 R26, [R1+0x4ed8] ;  /* 0x004ed800011a7983 */ /* 0x000ea60000300a00 */
[----:B------:R-:W-:Y:S01]  /*53650*/  STL [R1+0x4dec], R4 ;  /* 0x004dec0401007387 */ /* 0x000fe20000100800 */
[----:B------:R-:W-:Y:S01]  /*53660*/  STL [R1+0x4de8], R5 ;  /* 0x004de80501007387 */ /* 0x000fe20000100800 */
        /* <DEDUP_REMOVED lines=28> */
[----:B--2---:R-:W-:Y:S01]  /*53830*/  HMMA.16816.F32 R20, R20, R18, R24 ;  /* 0x000000121414723c */ /* 0x004fe20000001818 */
[----:B------:R-:W3:Y:S01]  /*53840*/  LDL.LU.64 R26, [R1+0x4e88] ;  /* 0x004e8800011a7983 */ /* 0x000ee20000300a00 */
[----:B------:R-:W2:Y:S02]  /*53850*/  LDL.LU R25, [R1+0x4e80] ;  /* 0x004e800001197983 */ /* 0x000ea40000300800 */
[----:B------:R-:W-:-:S02]  /*53860*/  IMAD.MOV.U32 R5, RZ, RZ, R18 ;  /* 0x000000ffff057224 */ /* 0x000fc400078e0012 */
[----:B------:R-:W-:Y:S11]  /*53870*/  IMAD.MOV.U32 R4, RZ, RZ, R19 ;  /* 0x000000ffff047224 */ /* 0x000ff600078e0013 */
[----:B------:R-:W-:Y:S06]  /*53880*/  @!UPT UIADD3 URZ, URZ, URZ, URZ ;  /* 0x0000003f3f3ff290 */ /* 0x000fec000fffe03f */
[----:B------:R0:W-:Y:S01]  /*53890*/  STL.64 [R1+0xa0], R20 ;  /* 0x0000a01401007387 */ /* 0x0001e20000100a00 */
[----:B------:R2:W-:Y:S02]  /*538a0*/  STL.64 [R1+0xa8], R22 ;  /* 0x0000a81601007387 */ /* 0x0005e40000100a00 */
[----:B------:R-:W3:Y:S02]  /*538b0*/  LDL.LU.64 R18, [R1+0x4e78] ;  /* 0x004e780001127983 */ /* 0x000ee40000300a00 */
[----:B------:R-:W3:Y:S01]  /*538c0*/  LDL.LU.64 R16, [R1+0x4e70] ;  /* 0x004e700001107983 */ /* 0x000ee20000300a00 */
[----:B0-----:R-:W4:Y:S01]  /*538d0*/  LDL.LU R20, [R1+0x40] ;  /* 0x0000400001147983 */ /* 0x001f220000300800 */
[----:B------:R-:W4:Y:S02]  /*538e0*/  LDL.LU R21, [R1+0x44] ;  /* 0x0000440001157983 */ /* 0x000f240000300800 */
[----:B--2---:R-:W-:Y:S02]  /*538f0*/  IMAD.MOV.U32 R23, RZ, RZ, R25 ;  /* 0x000000ffff177224 */ /* 0x004fe400078e0019 */
[C---:B---3--:R-:W-:Y:S01]  /*53900*/  HMMA.16816.F32 R24, R16.reuse, R26, R8 ;  /* 0x0000001a1018723c */ /* 0x048fe20000001808 */
[----:B------:R-:W2:Y:S01]  /*53910*/  LDL.LU.64 R10, [R1+0x4e68] ;  /* 0x004e6800010a7983 */ /* 0x000ea20000300a00 */
[----:B------:R-:W-:Y:S11]  /*53920*/  IMAD.MOV.U32 R22, RZ, RZ, R29 ;  /* 0x000000ffff167224 */ /* 0x000ff600078e001d */
[----:B------:R-:W-:Y:S10]  /*53930*/  @!UPT UIADD3 URZ, URZ, URZ, URZ ;  /* 0x0000003f3f3ff290 */ /* 0x000ff4000fffe03f */
[----:B------:R-:W-:Y:S01]  /*53940*/  STL.64 [R1+0x90], R24 ;  /* 0x0000901801007387 */ /* 0x000fe20000100a00 */
[----:B------:R-:W-:Y:S02]  /*53950*/  IMAD.MOV.U32 R29, RZ, RZ, R27 ;  /* 0x000000ffff1d7224 */ /* 0x000fe400078e001b */
[----:B------:R0:W-:Y:S02]  /*53960*/  STL [R1+0x98], R26 ;  /* 0x0000981a01007387 */ /* 0x0001e40000100800 */
[----:B0-----:R-:W3:Y:S01]  /*53970*/  LDL.LU.64 R26, [R1+0x4e60] ;  /* 0x004e6000011a7983 */ /* 0x001ee20000300a00 */
[----:B------:R-:W3:Y:S02]  /*53980*/  LDL.LU R24, [R1+0x4e58] ;  /* 0x004e580001187983 */ /* 0x000ee40000300800 */
[----:B------:R-:W-:Y:S01]  /*53990*/  STL [R1+0x4588], R29 ;  /* 0x0045881d01007387 */ /* 0x000fe20000100800 */
        /* <DEDUP_REMOVED lines=8> */
[----:B------:R-:W3:Y:S01]  /*53a20*/  LDL.LU.64 R14, [R1+0x4e38] ;  /* 0x004e3800010e7983 */ /* 0x000ee20000300a00 */
[----:B------:R-:W3:Y:S11]  /*53a30*/  LDL.LU.64 R12, [R1+0x4e30] ;  /* 0x004e3000010c7983 */ /* 0x000ef60000300a00 */
[----:B------:R-:W-:Y:S09]  /*53a40*/  @!UPT UIADD3 URZ, URZ, URZ, URZ ;  /* 0x0000003f3f3ff290 */ /* 0x000ff2000fffe03f */
[----:B------:R-:W-:Y:S01]  /*53a50*/  STL.64 [R1+0x70], R8 ;  /* 0x0000700801007387 */ /* 0x000fe20000100a00 */
[----:B------:R-:W-:Y:S02]  /*53a60*/  IMAD.MOV.U32 R29, RZ, RZ, R11 ;  /* 0x000000ffff1d7224 */ /* 0x000fe400078e000b */
[----:B------:R0:W-:Y:S02]  /*53a70*/  STL [R1+0x78], R10 ;  /* 0x0000780a01007387 */ /* 0x0001e40000100800 */
[----:B0-----:R-:W2:Y:S01]  /*53a80*/  LDL.LU.64 R10, [R1+0x4e28] ;  /* 0x004e2800010a7983 */ /* 0x001ea20000300a00 */
[----:B------:R-:W2:Y:S02]  /*53a90*/  LDL.LU.64 R8, [R1+0x4e20] ;  /* 0x004e200001087983 */ /* 0x000ea40000300a00 */
[----:B------:R-:W-:Y:S01]  /*53aa0*/  STL [R1+0x45b8], R29 ;  /* 0x0045b81d01007387 */ /* 0x000fe20000100800 */
[C---:B---3--:R-:W-:Y:S11]  /*53ab0*/  HMMA.16816.F32 R12, R16.reuse, R26, R12 ;  /* 0x0000001a100c723c */ /* 0x048ff6000000180c */
[----:B------:R-:W-:Y:S11]  /*53ac0*/  @!UPT UIADD3 URZ, URZ, URZ, URZ ;  /* 0x0000003f3f3ff290 */ /* 0x000ff6000fffe03f */
[----:B------:R-:W-:Y:S01]  /*53ad0*/  @!UPT UIADD3 URZ, URZ, URZ, URZ ;  /* 0x0000003f3f3ff290 */ /* 0x000fe2000fffe03f */
[----:B------:R-:W-:Y:S01]  /*53ae0*/  STL.64 [R1+0x60], R12 ;  /* 0x0000600c01007387 */ /* 0x000fe20000100a00 */
[----:B------:R0:W-:Y:S03]  /*53af0*/  STL.64 [R1+0x68], R14 ;  /* 0x0000680e01007387 */ /* 0x0001e60000100a00 */
[----:B0-----:R-:W2:Y:S01]  /*53b00*/  LDL.LU.64 R14, [R1+0x4e18] ;  /* 0x004e1800010e7983 */ /* 0x001ea20000300a00 */
[----:B------:R-:W3:Y:S01]  /*53b10*/  LDL.LU.64 R12, [R1+0x4e10] ;  /* 0x004e1000010c7983 */ /* 0x000ee20000300a00 */
[----:B--2---:R-:W-:Y:S11]  /*53b20*/  HMMA.16816.F32 R8, R16, R14, R8 ;  /* 0x0000000e1008723c */ /* 0x004ff60000001808 */
[----:B------:R-:W-:Y:S11]  /*53b30*/  @!UPT UIADD3 URZ, URZ, URZ, URZ ;  /* 0x0000003f3f3ff290 */ /* 0x000ff6000fffe03f */
[----:B------:R-:W-:Y:S01]  /*53b40*/  @!UPT UIADD3 URZ, URZ, URZ, URZ ;  /* 0x0000003f3f3ff290 */ /* 0x000fe2000fffe03f */
[----:B------:R-:W-:Y:S01]  /*53b50*/  STL.64 [R1+0x50], R8 ;  /* 0x0000500801007387 */ /* 0x000fe20000100a00 */
[----:B------:R0:W-:Y:S03]  /*53b60*/  STL.64 [R1+0x58], R10 ;  /* 0x0000580a01007387 */ /* 0x0001e60000100a00 */
[----:B0-----:R-:W4:Y:S01]  /*53b70*/  LDL.LU.64 R10, [R1+0x4e08] ;  /* 0x004e0800010a7983 */ /* 0x001f220000300a00 */
[----:B------:R-:W2:Y:S03]  /*53b80*/  LDL.LU.64 R8, [R1+0x4e00] ;  /* 0x004e000001087983 */ /* 0x000ea60000300a00 */
[----:B------:R-:W0:Y:S04]  /*53b90*/  S2R R25, SR_TID.X ;  /* 0x0000000000197919 */ /* 0x000e280000002100 */
[----:B------:R-:W1:Y:S01]  /*53ba0*/  S2R R6, SR_TID.X ;  /* 0x0000000000067919 */ /* 0x000e620000002100 */
[----:B0-----:R-:W-:Y:S01]  /*53bb0*/  LOP3.LUT R25, R25, 0x7, RZ, 0xc0, !PT ;  /* 0x0000000719197812 */ /* 0x001fe200078ec0ff */
[----:B-1----:R-:W-:-:S04]  /*53bc0*/  IMAD.SHL.U32 R6, R6, 0x2, RZ ;  /* 0x0000000206067824 */ /* 0x002fc800078e00ff */
[----:B------:R-:W-:-:S05]  /*53bd0*/  IMAD R25, R25, 0x110, RZ ;  /* 0x0000011019197824 */ /* 0x000fca00078e02ff */
[----:B------:R-:W-:Y:S01]  /*53be0*/  LOP3.LUT R6, R25, 0x30, R6, 0x78, !PT ;  /* 0x0000003019067812 */ /* 0x000fe200078e7806 */
[----:B----4-:R-:W-:Y:S11]  /*53bf0*/  HMMA.16816.F32 R20, R16, R10, R20 ;  /* 0x0000000a1014723c */ /* 0x010ff60000001814 */
[----:B------:R-:W-:Y:S11]  /*53c00*/  @!UPT UIADD3 URZ, URZ, URZ, URZ ;  /* 0x0000003f3f3ff290 */ /* 0x000ff6000fffe03f */
[----:B------:R-:W-:Y:S01]  /*53c10*/  @!UPT UIADD3 URZ, URZ, URZ, URZ ;  /* 0x0000003f3f3ff290 */ /* 0x000fe2000fffe03f */
[----:B------:R-:W-:Y:S01]  /*53c20*/  STL.64 [R1+0x40], R20 ;  /* 0x0000401401007387 */ /* 0x000fe20000100a00 */
[----:B------:R-:W-:Y:S02]  /*53c30*/  STL.64 [R1+0x48], R22 ;  /* 0x0000481601007387 */ /* 0x000fe40000100a00 */
[----:B------:R-:W0:Y:S04]  /*53c40*/  LDSM.16.MT88.4 R20, [R7+0x10000] ;  /* 0x010000000714783b */ /* 0x000e280000004200 */
[----:B------:R-:W-:Y:S01]  /*53c50*/  STL [R1+0x4db8], R7 ;  /* 0x004db80701007387 */ /* 0x000fe20000100800 */
[----:B0-----:R0:W-:Y:S02]  /*53c60*/  STL.64 [R1+0x4ce0], R22 ;  /* 0x004ce01601007387 */ /* 0x0011e40000100a00 */
[----:B0-----:R-:W-:-:S02]  /*53c70*/  IMAD.MOV.U32 R22, RZ, RZ, R24 ;  /* 0x000000ffff167224 */ /* 0x001fc400078e0018 */
[----:B------:R-:W0:Y:S04]  /*53c80*/  LDSM.16.M88.4 R24, [R6+0x20080] ;  /* 0x020080000618783b */ /* 0x000e280000000200 */
[----:B------:R-:W-:Y:S04]  /*53c90*/  STL.64 [R1+0x4cd8], R20 ;  /* 0x004cd81401007387 */ /* 0x000fe80000100a00 */
[----:B0-----:R-:W-:Y:S01]  /*53ca0*/  STL.64 [R1+0x20], R24 ;  /* 0x0000201801007387 */ /* 0x001fe20000100a00 */
[----:B------:R-:W-:Y:S02]  /*53cb0*/  STL.64 [R1+0x28], R26 ;  /* 0x0000281a01007387 */ /* 0x000fe40000100a00 */
[----:B------:R-:W0:Y:S02]  /*53cc0*/  LDSM.16.M88.4 R24, [R6+0x20880] ;  /* 0x020880000618783b */ /* 0x000e240000000200 */
[----:B0-----:R-:W-:Y:S02]  /*53cd0*/  STL.64 [R1+0x10], R24 ;  /* 0x0000101801007387 */ /* 0x001fe40000100a00 */
[----:B------:R-:W-:-:S02]  /*53ce0*/  IMAD.MOV.U32 R2, RZ, RZ, R24 ;  /* 0x000000ffff027224 */ /* 0x000fc400078e0018 */
[----:B------:R-:W-:Y:S02]  /*53cf0*/  STL.64 [R1+0x18], R26 ;  /* 0x0000181a01007387 */ /* 0x000fe40000100a00 */
[----:B------:R-:W-:Y:S02]  /*53d00*/  IMAD.MOV.U32 R0, RZ, RZ, R25 ;  /* 0x000000ffff007224 */ /* 0x000fe400078e0019 */
[----:B------:R-:W0:Y:S01]  /*53d10*/  LDSM.16.M88.4 R24, [R6+0x21080] ;  /* 0x021080000618783b */ /* 0x000e220000000200 */
[----:B------:R-:W-:-:S03]  /*53d20*/  IMAD.MOV.U32 R23, RZ, RZ, R3 ;  /* 0x000000ffff177224 */ /* 0x000fc600078e0003 */
[----:B0-----:R-:W-:Y:S01]  /*53d30*/  STL.64 [R1], R24 ;  /* 0x0000001801007387 */ /* 0x001fe20000100a00 */
[----:B------:R-:W-:Y:S02]  /*53d40*/  IMAD.MOV.U32 R7, RZ, RZ, R24 ;  /* 0x000000ffff077224 */ /* 0x000fe400078e0018 */
[----:B------:R-:W-:Y:S02]  /*53d50*/  STL.64 [R1+0x8], R26 ;  /* 0x0000081a01007387 */ /* 0x000fe40000100a00 */
[----:B------:R-:W-:Y:S02]  /*53d60*/  IMAD.MOV.U32 R3, RZ, RZ, R25 ;  /* 0x000000ffff037224 */ /* 0x000fe400078e0019 */
[----:B------:R-:W0:Y:S04]  /*53d70*/  LDSM.16.M88.4 R24, [R6+0x21880] ;  /* 0x021880000618783b */ /* 0x000e280000000200 */
[----:B0-----:R2:W-:Y:S01]  /*53d80*/  STL [R1+0x44d0], R26 ;  /* 0x0044d01a01007387 */ /* 0x0015e20000100800 */
[----:B------:R0:W-:Y:S02]  /*53d90*/  STL [R1+0x44cc], R27 ;  /* 0x0044cc1b01007387 */ /* 0x0001e40000100800 */
[----:B------:R3:W-:Y:S02]  /*53da0*/  STL.64 [R1+0x4cb8], R24 ;  /* 0x004cb81801007387 */ /* 0x0007e40000100a00 */
[----:B--2---:R-:W-:-:S02]  /*53db0*/  IMAD.MOV.U32 R26, RZ, RZ, R9 ;  /* 0x000000ffff1a7224 */ /* 0x004fc400078e0009 */
[----:B0-----:R-:W-:Y:S02]  /*53dc0*/  IMAD.MOV.U32 R27, RZ, RZ, R8 ;  /* 0x000000ffff1b7224 */ /* 0x001fe400078e0008 */
[----:B------:R-:W-:Y:S01]  /*53dd0*/  LDSM.16.M88.4 R8, [R6+0x22880] ;  /* 0x022880000608783b */ /* 0x000fe20000000200 */
[----:B---3--:R-:W-:Y:S02]  /*53de0*/  IMAD.MOV.U32 R24, RZ, RZ, R13 ;  /* 0x000000ffff187224 */ /* 0x008fe400078e000d */
[----:B------:R-:W-:Y:S02]  /*53df0*/  IMAD.MOV.U32 R25, RZ, RZ, R12 ;  /* 0x000000ffff197224 */ /* 0x000fe400078e000c */
[----:B------:R-:W0:Y:S04]  /*53e00*/  LDSM.16.M88.4 R12, [R6+0x22080] ;  /* 0x02208000060c783b */ /* 0x000e280000000200 */
[----:B0-----:R-:W-:Y:S01]  /*53e10*/  STL [R1+0x4384], R14 ;  /* 0x0043840e01007387 */ /* 0x001fe20000100800 */
[----:B------:R-:W-:Y:S02]  /*53e20*/  STL [R1+0x4380], R15 ;  /* 0x0043800f01007387 */ /* 0x000fe40000100800 */
[----:B------:R-:W-:Y:S02]  /*53e30*/  STL [R1+0x436c], R10 ;  /* 0x00436c0a01007387 */ /* 0x000fe40000100800 */
[----:B------:R-:W-:Y:S01]  /*53e40*/  STL [R1+0x4368], R11 ;  /* 0x0043680b01007387 */ /* 0x000fe20000100800 */
[----:B------:R0:W-:Y:S02]  /*53e50*/  STL.64 [R1+0x4ca0], R8 ;  /* 0x004ca00801007387 */ /* 0x0001e40000100a00 */
[----:B0-----:R-:W-:-:S02]  /*53e60*/  IMAD.MOV.U32 R8, RZ, RZ, R7 ;  /* 0x000000ffff087224 */ /* 0x001fc400078e0007 */
[----:B------:R-:W-:-:S05]  /*53e70*/  IMAD.MOV.U32 R9, RZ, RZ, R3 ;  /* 0x000000ffff097224 */ /* 0x000fca00078e0003 */
[----:B------:R0:W-:Y:S02]  /*53e80*/  STL.64 [R1+0x4cc0], R8 ;  /* 0x004cc00801007387 */ /* 0x0001e40000100a00 */
[----:B0-----:R-:W-:Y:S02]  /*53e90*/  HMMA.16816.F32 R8, R16, R22, R24 ;  /* 0x000000161008723c */ /* 0x001fe40000001818 */
[----:B------:R-:W-:Y:S01]  /*53ea0*/  STL.64 [R1+0x4dc8], R18 ;  /* 0x004dc81201007387 */ /* 0x000fe20000100a00 */
[----:B------:R-:W-:Y:S02]  /*53eb0*/  STL.64 [R1+0x4dc0], R16 ;  /* 0x004dc01001007387 */ /* 0x000fe40000100a00 */
[----:B------:R-:W-:Y:S11]  /*53ec0*/  LDSM.16.M88.4 R16, [R6+0x23880] ;  /* 0x023880000610783b */ /* 0x000ff60000000200 */
[----:B------:R-:W-:Y:S07]  /*53ed0*/  @!UPT UIADD3 URZ, URZ, URZ, URZ ;  /* 0x0000003f3f3ff290 */ /* 0x000fee000fffe03f */
[----:B------:R-:W-:Y:S01]  /*53ee0*/  STL.64 [R1+0x890], R8 ;  /* 0x0008900801007387 */ /* 0x000fe20000100a00 */
[----:B------:R-:W-:Y:S02]  /*53ef0*/  STL.64 [R1+0x898], R10 ;  /* 0x0008980a01007387 */ /* 0x000fe40000100a00 */
[----:B------:R-:W0:Y:S04]  /*53f00*/  LDSM.16.M88.4 R8, [R6+0x23080] ;  /* 0x023080000608783b */ /* 0x000e280000000200 */
[----:B------:R-:W-:Y:S02]  /*53f10*/  IMAD.MOV.U32 R22, RZ, RZ, R5 ;  /* 0x000000ffff167224 */ /* 0x000fe400078e0005 */
[----:B------:R-:W-:Y:S02]  /*53f20*/  IMAD.MOV.U32 R23, RZ, RZ, R4 ;  /* 0x000000ffff177224 */ /* 0x000fe400078e0004 */
[----:B0-----:R-:W-:Y:S01]  /*53f30*/  IMAD.MOV.U32 R14, RZ, RZ, R8 ;  /* 0x000000ffff0e7224 */ /* 0x001fe200078e0008 */
[----:B------:R-:W-:Y:S01]  /*53f40*/  STL.64 [R1+0x30], R8 ;  /* 0x0000300801007387 */ /* 0x000fe20000100a00 */
[----:B------:R-:W-:Y:S02]  /*53f50*/  STL.64 [R1+0x38], R10 ;  /* 0x0000380a01007387 */ /* 0x000fe40000100a00 */
[----:B------:R-:W2:Y:S02]  /*53f60*/  LDL.LU R5, [R1+0x4df8] ;  /* 0x004df80001057983 */ /* 0x000ea40000300800 */
[----:B------:R-:W3:Y:S01]  /*53f70*/  LDL.LU R4, [R1+0x4df4] ;  /* 0x004df40001047983 */ /* 0x000ee20000300800 */
[----:B------:R-:W-:Y:S01]  /*53f80*/  STL.64 [R1+0x4cf8], R22 ;  /* 0x004cf81601007387 */ /* 0x000fe20000100a00 */
[----:B------:R-:W-:Y:S02]  /*53f90*/  STL [R1+0x4cd0], R14 ;  /* 0x004cd00e01007387 */ /* 0x000fe40000100800 */
[----:B------:R0:W-:Y:S02]  /*53fa0*/  STL.64 [R1+0x4cc8], R12 ;  /* 0x004cc80c01007387 */ /* 0x0001e40000100a00 */
[----:B0-----:R-:W4:Y:S01]  /*53fb0*/  LDL.LU R12, [R1+0x4f0] ;  /* 0x0004f000010c7983 */ /* 0x001f220000300800 */
[----:B------:R-:W4:Y:S02]  /*53fc0*/  LDL.LU R13, [R1+0x4f4] ;  /* 0x0004f400010d7983 */ /* 0x000f240000300800 */
[----:B------:R-:W2:Y:S02]  /*53fd0*/  LDL.LU R14, [R1+0x4f8] ;  /* 0x0004f800010e7983 */ /* 0x000ea40000300800 */
[----:B------:R-:W2:Y:S01]  /*53fe0*/  LDL.LU R15, [R1+0x4fc] ;  /* 0x0004fc00010f7983 */ /* 0x000ea20000300800 */
[----:B------:R-:W2:Y:S01]  /*53ff0*/  LDL.LU R22, [R1+0xe8] ;  /* 0x0000e80001167983 */ /* 0x000ea20000300800 */
[----:B------:R-:W-:-:S02]  /*54000*/  IMAD.MOV.U32 R23, RZ, RZ, R28 ;  /* 0x000000ffff177224 */ /* 0x000fc400078e001c */
[----:B------:R-:W3:Y:S03]  /*54010*/  LDL.LU R28, [R1+0x4df0] ;  /* 0x004df000011c7983 */ /* 0x000ee60000300800 */
[----:B--2---:R-:W-:Y:S01]  /*54020*/  STL.64 [R1+0x4d10], R22 ;  /* 0x004d101601007387 */ /* 0x004fe20000100a00 */
[----:B------:R-:W-:Y:S02]  /*54030*/  STL.64 [R1+0x4cf0], R14 ;  /* 0x004cf00e01007387 */ /* 0x000fe40000100a00 */
[----:B----4-:R0:W-:Y:S02]  /*54040*/  STL.64 [R1+0x4ce8], R12 ;  /* 0x004ce80c01007387 */ /* 0x0101e40000100a00 */
[----:B0-----:R-:W2:Y:S01]  /*54050*/  LDL.LU R12, [R1+0x500] ;  /* 0x00050000010c7983 */ /* 0x001ea20000300800 */
[----:B------:R-:W2:Y:S02]  /*54060*/  LDL.LU R13, [R1+0x504] ;  /* 0x00050400010d7983 */ /* 0x000ea40000300800 */
[----:B------:R-:W4:Y:S02]  /*54070*/  LDL.LU R14, [R1+0x508] ;  /* 0x00050800010e7983 */ /* 0x000f240000300800 */
[----:B------:R-:W4:Y:S02]  /*54080*/  LDL.LU R15, [R1+0x50c] ;  /* 0x00050c00010f7983 */ /* 0x000f240000300800 */
[----:B---3--:R-:W-:-:S02]  /*54090*/  IMAD.MOV.U32 R22, RZ, RZ, R4 ;  /* 0x000000ffff167224 */ /* 0x008fc400078e0004 */
[----:B------:R-:W-:Y:S01]  /*540a0*/  IMAD.MOV.U32 R23, RZ, RZ, R5 ;  /* 0x000000ffff177224 */ /* 0x000fe200078e0005 */
[----:B------:R-:W3:Y:S01]  /*540b0*/  LDL.LU R4, [R1+0x4dec] ;  /* 0x004dec0001047983 */ /* 0x000ee20000300800 */
[----:B------:R-:W3:Y:S03]  /*540c0*/  LDL.LU R5, [R1+0x4de8] ;  /* 0x004de80001057983 */ /* 0x000ee60000300800 */
[----:B------:R-:W-:Y:S04]  /*540d0*/  STL.64 [R1+0x4d28], R22 ;  /* 0x004d281601007387 */ /* 0x000fe80000100a00 */
[----:B----4-:R-:W-:Y:S01]  /*540e0*/  STL.64 [R1+0x4d08], R14 ;  /* 0x004d080e01007387 */ /* 0x010fe20000100a00 */
[----:B--2---:R0:W-:Y:S03]  /*540f0*/  STL.64 [R1+0x4d00], R12 ;  /* 0x004d000c01007387 */ /* 0x0041e60000100a00 */
[----:B0-----:R-:W2:Y:S01]  /*54100*/  LDL.LU R12, [R1+0x840] ;  /* 0x00084000010c7983 */ /* 0x001ea20000300800 */
[----:B------:R-:W2:Y:S02]  /*54110*/  LDL.LU R13, [R1+0x844] ;  /* 0x00084400010d7983 */ /* 0x000ea40000300800 */
[----:B------:R-:W4:Y:S02]  /*54120*/  LDL.LU R14, [R1+0x848] ;  /* 0x00084800010e7983 */ /* 0x000f240000300800 */
[----:B------:R-:W4:Y:S01]  /*54130*/  LDL.LU R15, [R1+0x84c] ;  /* 0x00084c00010f7983 */ /* 0x000f220000300800 */
[----:B------:R-:W2:Y:S01]  /*54140*/  LDL.LU R22, [R1+0x108] ;  /* 0x0001080001167983 */ /* 0x000ea20000300800 */
[----:B------:R-:W-:-:S02]  /*54150*/  IMAD.MOV.U32 R23, RZ, RZ, R28 ;  /* 0x000000ffff177224 */ /* 0x000fc400078e001c */
[----:B------:R-:W3:Y:S03]  /*54160*/  LDL.LU R28, [R1+0x4de4] ;  /* 0x004de400011c7983 */ /* 0x000ee60000300800 */
[----:B--2---:R-:W-:Y:S01]  /*54170*/  STL.64 [R1+0x4d40], R22 ;  /* 0x004d401601007387 */ /* 0x004fe20000100a00 */
[----:B----4-:R-:W-:Y:S02]  /*54180*/  STL.64 [R1+0x4d20], R14 ;  /* 0x004d200e01007387 */ /* 0x010fe40000100a00 */
[----:B------:R0:W-:Y:S02]  /*54190*/  STL.64 [R1+0x4d18], R12 ;  /* 0x004d180c01007387 */ /* 0x0001e40000100a00 */
        /* <DEDUP_REMOVED lines=18> */
[----:B--2---:R3:W-:Y:S02]  /*542c0*/  STL.64 [R1+0x4d70], R22 ;  /* 0x004d701601007387 */ /* 0x0047e40000100a00 */
[----:B---3--:R-:W-:Y:S02]  /*542d0*/  IMAD.MOV.U32 R22, RZ, RZ, R4 ;  /* 0x000000ffff167224 */ /* 0x008fe400078e0004 */
[----:B------:R-:W-:Y:S01]  /*542e0*/  IMAD.MOV.U32 R23, RZ, RZ, R5 ;  /* 0x000000ffff177224 */ /* 0x000fe200078e0005 */
[----:B------:R-:W2:Y:S01]  /*542f0*/  LDL.LU R4, [R1+0x4dd4] ;  /* 0x004dd40001047983 */ /* 0x000ea20000300800 */
[----:B------:R-:W3:Y:S03]  /*54300*/  LDL.LU R5, [R1+0x4dd0] ;  /* 0x004dd00001057983 */ /* 0x000ee60000300800 */
[----:B------:R-:W-:Y:S01]  /*54310*/  STL.64 [R1+0x4d88], R22 ;  /* 0x004d881601007387 */ /* 0x000fe20000100a00 */
[----:B----4-:R-:W-:Y:S02]  /*54320*/  STL.64 [R1+0x4d50], R14 ;  /* 0x004d500e01007387 */ /* 0x010fe40000100a00 */
[----:B------:R0:W-:Y:S02]  /*54330*/  STL.64 [R1+0x4d48], R12 ;  /* 0x004d480c01007387 */ /* 0x0001e40000100a00 */
[----:B0-----:R-:W4:Y:S01]  /*54340*/  LDL.LU R12, [R1+0x870] ;  /* 0x00087000010c7983 */ /* 0x001f220000300800 */
[----:B------:R-:W4:Y:S02]  /*54350*/  LDL.LU R13, [R1+0x874] ;  /* 0x00087400010d7983 */ /* 0x000f240000300800 */
[----:B------:R-:W2:Y:S02]  /*54360*/  LDL.LU R14, [R1+0x878] ;  /* 0x00087800010e7983 */ /* 0x000ea40000300800 */
[----:B------:R-:W2:Y:S01]  /*54370*/  LDL.LU R15, [R1+0x87c] ;  /* 0x00087c00010f7983 */ /* 0x000ea20000300800 */
[----:B------:R-:W2:Y:S01]  /*54380*/  LDL.LU R22, [R1+0x148] ;  /* 0x0001480001167983 */ /* 0x000ea20000300800 */
[----:B------:R-:W-:-:S05]  /*54390*/  IMAD.MOV.U32 R23, RZ, RZ, R28 ;  /* 0x000000ffff177224 */ /* 0x000fca00078e001c */
[----:B--2---:R-:W-:Y:S01]  /*543a0*/  STL.64 [R1+0x4da0], R22 ;  /* 0x004da01601007387 */ /* 0x004fe20000100a00 */
[----:B------:R-:W-:Y:S02]  /*543b0*/  STL.64 [R1+0x4d68], R14 ;  /* 0x004d680e01007387 */ /* 0x000fe40000100a00 */
[----:B----4-:R0:W-:Y:S02]  /*543c0*/  STL.64 [R1+0x4d60], R12 ;  /* 0x004d600c01007387 */ /* 0x0101e40000100a00 */
        /* <DEDUP_REMOVED lines=16> */
[----:B------:R-:W-:-:S02]  /*544d0*/  IMAD.MOV.U32 R3, RZ, RZ, R9 ;  /* 0x000000ffff037224 */ /* 0x000fc400078e0009 */
[----:B---3--:R-:W-:Y:S02]  /*544e0*/  IMAD.MOV.U32 R22, RZ, RZ, R5 ;  /* 0x000000ffff167224 */ /* 0x008fe400078e0005 */
[----:B------:R-:W-:Y:S01]  /*544f0*/  IMAD.MOV.U32 R23, RZ, RZ, R4 ;  /* 0x000000ffff177224 */ /* 0x000fe200078e0004 */
[----:B----4-:R-:W-:Y:S01]  /*54500*/  STL.64 [R1+0x4db0], R14 ;  /* 0x004db00e01007387 */ /* 0x010fe20000100a00 */
[----:B--2---:R0:W-:Y:S03]  /*54510*/  STL.64 [R1+0x4da8], R12 ;  /* 0x004da80c01007387 */ /* 0x0041e60000100a00 */
[----:B0-----:R-:W2:Y:S01]  /*54520*/  LDL.LU R12, [R1+0x8c0] ;  /* 0x0008c000010c7983 */ /* 0x001ea20000300800 */
[----:B------:R-:W2:Y:S02]  /*54530*/  LDL.LU R13, [R1+0x8c4] ;  /* 0x0008c400010d7983 */ /* 0x000ea40000300800 */
[----:B------:R-:W2:Y:S02]  /*54540*/  LDL.LU R14, [R1+0x8c8] ;  /* 0x0008c800010e7983 */ /* 0x000ea40000300800 */
[----:B------:R-:W2:Y:S01]  /*54550*/  LDL.LU R15, [R1+0x8cc] ;  /* 0x0008cc00010f7983 */ /* 0x000ea20000300800 */
[----:B------:R-:W3:Y:S01]  /*54560*/  LDL.64 R8, [R1+0x20] ;  /* 0x0000200001087983 */ /* 0x000ee20000100a00 */
[----:B------:R-:W4:Y:S02]  /*54570*/  LDL.LU R24, [R1+0x4e0] ;  /* 0x0004e00001187983 */ /* 0x000f240000300800 */
[----:B------:R-:W4:Y:S02]  /*54580*/  LDL.LU R25, [R1+0x4e4] ;  /* 0x0004e40001197983 */ /* 0x000f240000300800 */
[----:B------:R-:W4:Y:S01]  /*54590*/  LDL.LU R26, [R1+0x4e8] ;  /* 0x0004e800011a7983 */ /* 0x000f220000300800 */
[----:B------:R-:W4:Y:S01]  /*545a0*/  LDL.LU R27, [R1+0x4ec] ;  /* 0x0004ec00011b7983 */ /* 0x000f220000300800 */
[----:B------:R-:W-:Y:S02]  /*545b0*/  STL.64 [R1+0x1e0], R16 ;  /* 0x0001e01001007387 */ /* 0x000fe40000100a00 */
[----:B------:R-:W-:Y:S02]  /*545c0*/  STL.64 [R1+0x1e8], R18 ;  /* 0x0001e81201007387 */ /* 0x000fe40000100a00 */
[----:B------:R-:W0:Y:S04]  /*545d0*/  LDSM.16.M88.4 R16, [R6+0x24080] ;  /* 0x024080000610783b */ /* 0x000e280000000200 */
[----:B0-----:R-:W-:Y:S01]  /*545e0*/  STL.64 [R1+0x1d0], R16 ;  /* 0x0001d01001007387 */ /* 0x001fe20000100a00 */
[----:B------:R-:W-:Y:S02]  /*545f0*/  STL.64 [R1+0x1d8], R18 ;  /* 0x0001d81201007387 */ /* 0x000fe40000100a00 */
[----:B------:R-:W0:Y:S02]  /*54600*/  LDSM.16.M88.4 R16, [R6+0x24880] ;  /* 0x024880000610783b */ /* 0x000e240000000200 */
[----:B0-----:R-:W-:Y:S02]  /*54610*/  STL.64 [R1+0x1c0], R16 ;  /* 0x0001c01001007387 */ /* 0x001fe40000100a00 */
        /* <DEDUP_REMOVED lines=14> */
[----:B------:R-:W1:Y:S04]  /*54700*/  LDSM.16.M88.4 R4, [R6+0x27880] ;  /* 0x027880000604783b */ /* 0x000e680000000200 */
[----:B0-----:R-:W-:Y:S01]  /*54710*/  STL.64 [R1+0x170], R16 ;  /* 0x0001701001007387 */ /* 0x001fe20000100a00 */
[----:B------:R0:W-:Y:S03]  /*54720*/  STL.64 [R1+0x178], R18 ;  /* 0x0001781201007387 */ /* 0x0001e60000100a00 */
[----:B0-----:R-:W2:Y:S01]  /*54730*/  LDL.LU.64 R18, [R1+0x4dc8] ;  /* 0x004dc80001127983 */ /* 0x001ea20000300a00 */
[----:B------:R-:W2:Y:S02]  /*54740*/  LDL.LU.64 R16, [R1+0x4dc0] ;  /* 0x004dc00001107983 */ /* 0x000ea40000300a00 */
[----:B-1----:R-:W-:Y:S02]  /*54750*/  STL.64 [R1+0x160], R4 ;  /* 0x0001600401007387 */ /* 0x002fe40000100a00 */
[----:B------:R0:W-:Y:S02]  /*54760*/  STL.64 [R1+0x168], R6 ;  /* 0x0001680601007387 */ /* 0x0001e40000100a00 */
[----:B0-----:R-:W2:Y:S04]  /*54770*/  LDL.LU R7, [R1+0x4db8] ;  /* 0x004db80001077983 */ /* 0x001ea80000300800 */
[----:B--2---:R-:W0:Y:S01]  /*54780*/  LDSM.16.MT88.4 R4, [R7+0x10080] ;  /* 0x010080000704783b */ /* 0x004e220000004200 */
[C---:B------:R-:W-:Y:S03]  /*54790*/  HMMA.16816.F32 R20, R16.reuse, R22, R12 ;  /* 0x000000161014723c */ /* 0x040fe6000000180c */
[----:B0-----:R-:W-:Y:S01]  /*547a0*/  STL.64 [R1+0x4be8], R6 ;  /* 0x004be80601007387 */ /* 0x001fe20000100a00 */
[----:B------:R0:W-:Y:S03]  /*547b0*/  STL.64 [R1+0x4be0], R4 ;  /* 0x004be00401007387 */ /* 0x0001e60000100a00 */
[----:B0-----:R-:W2:Y:S01]  /*547c0*/  LDL.LU R4, [R1+0x4d0] ;  /* 0x0004d00001047983 */ /* 0x001ea20000300800 */
[----:B------:R-:W2:Y:S02]  /*547d0*/  LDL.LU R5, [R1+0x4d4] ;  /* 0x0004d40001057983 */ /* 0x000ea40000300800 */
[----:B------:R-:W2:Y:S02]  /*547e0*/  LDL.LU R6, [R1+0x4d8] ;  /* 0x0004d80001067983 */ /* 0x000ea40000300800 */
[----:B------:R-:W2:Y:S01]  /*547f0*/  LDL.LU R7, [R1+0x4dc] ;  /* 0x0004dc0001077983 */ /* 0x000ea20000300800 */
[----:B------:R-:W2:Y:S01]  /*54800*/  LDL.LU.64 R14, [R1+0x4db0] ;  /* 0x004db000010e7983 */ /* 0x000ea20000300a00 */
[----:B------:R-:W2:Y:S09]  /*54810*/  LDL.LU.64 R12, [R1+0x4da8] ;  /* 0x004da800010c7983 */ /* 0x000eb20000300a00 */
[----:B------:R-:W-:Y:S02]  /*54820*/  STL.64 [R1+0x8c0], R20 ;  /* 0x0008c01401007387 */ /* 0x000fe40000100a00 */
[----:B------:R0:W-:Y:S02]  /*54830*/  STL.64 [R1+0x8c8], R22 ;  /* 0x0008c81601007387 */ /* 0x0001e40000100a00 */
        /* <DEDUP_REMOVED lines=53> */
[----:B------:R-:W2:Y:S02]  /*54b90*/  LDL.LU.64 R22, [R1+0x4ce0] ;  /* 0x004ce00001167983 */ /* 0x000ea40000300a00 */
[----:B------:R-:W2:Y:S11]  /*54ba0*/  LDL.LU.64 R20, [R1+0x4cd8] ;  /* 0x004cd80001147983 */ /* 0x000eb60000300a00 */
[----:B------:R-:W-:Y:S05]  /*54bb0*/  @!UPT UIADD3 URZ, URZ, URZ, URZ ;  /* 0x0000003f3f3ff290 */ /* 0x000fea000fffe03f */
[----:B------:R0:W-:Y:S01]  /*54bc0*/  STL.64 [R1+0x500], R16 ;  /* 0x0005001001007387 */ /* 0x0001e20000100a00 */
[----:B------:R-:W-:Y:S02]  /*54bd0*/  STL.64 [R1+0x508], R18 ;  /* 0x0005081201007387 */ /* 0x000fe40000100a00 */
[----:B0-----:R-:W-:Y:S02]  /*54be0*/  IMAD.MOV.U32 R16, RZ, RZ, R2 ;  /* 0x000000ffff107224 */ /* 0x001fe400078e0002 */
[----:B------:R-:W-:Y:S02]  /*54bf0*/  IMAD.MOV.U32 R17, RZ, RZ, R0 ;  /* 0x000000ffff117224 */ /* 0x000fe400078e0000 */
[----:B---3--:R-:W-:Y:S02]  /*54c00*/  IMAD.MOV.U32 R2, RZ, RZ, R8 ;  /* 0x000000ffff027224 */ /* 0x008fe400078e0008 */
[----:B------:R-:W-:Y:S01]  /*54c10*/  IMAD.MOV.U32 R0, RZ, RZ, R9 ;  /* 0x000000ffff007224 */ /* 0x000fe200078e0009 */
[C---:B--2---:R-:W-:Y:S11]  /*54c20*/  HMMA.16816.F32 R12, R20.reuse, R8, R12 ;  /* 0x00000008140c723c */ /* 0x044ff6000000180c */
[----:B------:R-:W-:Y:S11]  /*54c30*/  @!UPT UIADD3 URZ, URZ, URZ, URZ ;  /* 0x0000003f3f3ff290 */ /* 0x000ff6000fffe03f */
[----:B------:R-:W-:Y:S01]  /*54c40*/  @!UPT UIADD3 URZ, URZ, URZ, URZ ;  /* 0x0000003f3f3ff290 */ /* 0x000fe2000fffe03f */
[----:B------:R-:W-:Y:S01]  /*54c50*/  STL.64 [R1+0x4f0], R12 ;  /* 0x0004f00c01007387 */ /* 0x000fe20000100a00 */
[----:B------:R0:W-:Y:S03]  /*54c60*/  STL.64 [R1+0x4f8], R14 ;  /* 0x0004f80e01007387 */ /* 0x0001e60000100a00 */
[----:B0-----:R-:W2:Y:S01]  /*54c70*/  LDL.LU R14, [R1+0x4cd0] ;  /* 0x004cd000010e7983 */ /* 0x001ea20000300800 */
[----:B------:R-:W3:Y:S02]  /*54c80*/  LDL.LU.64 R12, [R1+0x4cc8] ;  /* 0x004cc800010c7983 */ /* 0x000ee40000300a00 */
[----:B------:R-:W2:Y:S01]  /*54c90*/  LDL.LU.64 R8, [R1+0x4cc0] ;  /* 0x004cc00001087983 */ /* 0x000ea20000300a00 */
[C---:B----4-:R-:W-:Y:S01]  /*54ca0*/  HMMA.16816.F32 R16, R20.reuse, R16, R24 ;  /* 0x000000101410723c */ /* 0x050fe20000001818 */
[----:B------:R-:W4:Y:S07]  /*54cb0*/  LDL.LU.64 R24, [R1+0x4cb8] ;  /* 0x004cb80001187983 */ /* 0x000f2e0000300a00 */
[C---:B--2---:R-:W-:Y:S01]  /*54cc0*/  HMMA.16816.F32 R8, R20.reuse, R8, R4 ;  /* 0x000000081408723c */ /* 0x044fe20000001804 */
[----:B------:R-:W2:Y:S11]  /*54cd0*/  LDL.LU R4, [R1+0x7f0] ;  /* 0x0007f00001047983 */ /* 0x000eb60000300800 */
[----:B------:R-:W-:Y:S03]  /*54ce0*/  @!UPT UIADD3 URZ, URZ, URZ, URZ ;  /* 0x0000003f3f3ff290 */ /* 0x000fe6000fffe03f */
[----:B------:R-:W-:Y:S02]  /*54cf0*/  STL.64 [R1+0x4e0], R16 ;  /* 0x0004e01001007387 */ /* 0x000fe40000100a00 */
[----:B------:R-:W-:Y:S06]  /*54d00*/  STL.64 [R1+0x4e8], R18 ;  /* 0x0004e81201007387 */ /* 0x000fec0000100a00 */
[----:B------:R-:W-:Y:S01]  /*54d10*/  STL.64 [R1+0x4d0], R8 ;  /* 0x0004d00801007387 */ /* 0x000fe20000100a00 */
[----:B------:R-:W-:Y:S02]  /*54d20*/  STL.64 [R1+0x4d8], R10 ;  /* 0x0004d80a01007387 */ /* 0x000fe40000100a00 */
[----:B------:R-:W2:Y:S02]  /*54d30*/  LDL.LU R5, [R1+0x7f4] ;  /* 0x0007f40001057983 */ /* 0x000ea40000300800 */
[----:B------:R-:W2:Y:S01]  /*54d40*/  LDL.LU R6, [R1+0x7f8] ;  /* 0x0007f80001067983 */ /* 0x000ea20000300800 */
[----:B------:R-:W2:Y:S04]  /*54d50*/  LDL.LU R7, [R1+0x7fc] ;  /* 0x0007fc0001077983 */ /* 0x000ea80000300800 */
[----:B--2---:R-:W-:Y:S01]  /*54d60*/  STL.64 [R1+0x4c60], R6 ;  /* 0x004c600601007387 */ /* 0x004fe20000100a00 */
[----:B------:R0:W-:Y:S03]  /*54d70*/  STL.64 [R1+0x4c58], R4 ;  /* 0x004c580401007387 */ /* 0x0001e60000100a00 */
[----:B0-----:R-:W2:Y:S01]  /*54d80*/  LDL.LU R4, [R1+0x810] ;  /* 0x0008100001047983 */ /* 0x001ea20000300800 */
[----:B------:R-:W2:Y:S02]  /*54d90*/  LDL.LU R5, [R1+0x814] ;  /* 0x0008140001057983 */ /* 0x000ea40000300800 */
[----:B------:R-:W2:Y:S02]  /*54da0*/  LDL.LU R6, [R1+0x818] ;  /* 0x0008180001067983 */ /* 0x000ea40000300800 */
[----:B------:R-:W2:Y:S01]  /*54db0*/  LDL.LU R7, [R1+0x81c] ;  /* 0x00081c0001077983 */ /* 0x000ea20000300800 */
[----:B------:R-:W2:Y:S01]  /*54dc0*/  LDL.LU R8, [R1+0x4b0] ;  /* 0x0004b00001087983 */ /* 0x000ea20000300800 */
[----:B------:R-:W2:Y:S02]  /*54dd0*/  LDL.LU R9, [R1+0x4b4] ;  /* 0x0004b40001097983 */ /* 0x000ea40000300800 */
[----:B------:R-:W2:Y:S02]  /*54de0*/  LDL.LU R10, [R1+0x4b8] ;  /* 0x0004b800010a7983 */ /* 0x000ea40000300800 */
[----:B------:R-:W2:Y:S02]  /*54df0*/  LDL.LU R11, [R1+0x4bc] ;  /* 0x0004bc00010b7983 */ /* 0x000ea40000300800 */
[----:B--2---:R-:W-:Y:S01]  /*54e00*/  STL.64 [R1+0x4cb0], R10 ;  /* 0x004cb00a01007387 */ /* 0x004fe20000100a00 */
[----:B------:R0:W-:Y:S03]  /*54e10*/  STL.64 [R1+0x4ca8], R8 ;  /* 0x004ca80801007387 */ /* 0x0001e60000100a00 */
[----:B0-----:R-:W4:Y:S01]  /*54e20*/  LDL.LU R8, [R1+0x4c0] ;  /* 0x0004c00001087983 */ /* 0x001f220000300800 */
[----:B------:R-:W4:Y:S02]  /*54e30*/  LDL.LU R9, [R1+0x4c4] ;  /* 0x0004c40001097983 */ /* 0x000f240000300800 */
[----:B------:R-:W4:Y:S02]  /*54e40*/  LDL.LU R10, [R1+0x4c8] ;  /* 0x0004c800010a7983 */ /* 0x000f240000300800 */
[----:B------:R-:W4:Y:S01]  /*54e50*/  LDL.LU R11, [R1+0x4cc] ;  /* 0x0004cc00010b7983 */ /* 0x000f220000300800 */
[----:B------:R-:W2:Y:S01]  /*54e60*/  LDL.LU R16, [R1+0x4a0] ;  /* 0x0004a00001107983 */ /* 0x000ea20000300800 */
[----:B------:R-:W2:Y:S02]  /*54e70*/  LDL.LU R17, [R1+0x4a4] ;  /* 0x0004a40001117983 */ /* 0x000ea40000300800 */
[----:B------:R-:W2:Y:S02]  /*54e80*/  LDL.LU R18, [R1+0x4a8] ;  /* 0x0004a80001127983 */ /* 0x000ea40000300800 */
[----:B------:R-:W2:Y:S01]  /*54e90*/  LDL.LU R19, [R1+0x4ac] ;  /* 0x0004ac0001137983 */ /* 0x000ea20000300800 */
[----:B------:R-:W-:Y:S01]  /*54ea0*/  STL.64 [R1+0x4c78], R6 ;  /* 0x004c780601007387 */ /* 0x000fe20000100a00 */
[----:B------:R0:W-:Y:S03]  /*54eb0*/  STL.64 [R1+0x4c70], R4 ;  /* 0x004c700401007387 */ /* 0x0001e60000100a00 */
[----:B0-----:R-:W2:Y:S01]  /*54ec0*/  LDL.64 R4, [R1+0x1e0] ;  /* 0x0001e00001047983 */ /* 0x001ea20000100a00 */
[C---:B----4-:R-:W-:Y:S03]  /*54ed0*/  HMMA.16816.F32 R8, R20.reuse, R24, R8 ;  /* 0x000000181408723c */ /* 0x050fe60000001808 */
[----:B--2---:R0:W-:Y:S11]  /*54ee0*/  STL.64 [R1+0x4c88], R4 ;  /* 0x004c880401007387 */ /* 0x0041f60000100a00 */
[----:B------:R-:W-:Y:S09]  /*54ef0*/  @!UPT UIADD3 URZ, URZ, URZ, URZ ;  /* 0x0000003f3f3ff290 */ /* 0x000ff2000fffe03f */
[----:B------:R1:W-:Y:S01]  /*54f00*/  STL [R1+0x4c0], R8 ;  /* 0x0004c00801007387 */ /* 0x0003e20000100800 */
[----:B------:R-:W-:Y:S02]  /*54f10*/  IMAD.MOV.U32 R15, RZ, RZ, R10 ;  /* 0x000000ffff0f7224 */ /* 0x000fe400078e000a */
[----:B0-----:R-:W-:Y:S02]  /*54f20*/  IMAD.MOV.U32 R5, RZ, RZ, R3 ;  /* 0x000000ffff057224 */ /* 0x001fe400078e0003 */
[----:B------:R-:W-:Y:S02]  /*54f30*/  IMAD.MOV.U32 R4, RZ, RZ, R14 ;  /* 0x000000ffff047224 */ /* 0x000fe400078e000e */
[----:B------:R-:W-:Y:S02]  /*54f40*/  IMAD.MOV.U32 R3, RZ, RZ, R11 ;  /* 0x000000ffff037224 */ /* 0x000fe400078e000b */
[----:B------:R-:W-:Y:S01]  /*54f50*/  IMAD.MOV.U32 R14, RZ, RZ, R9 ;  /* 0x000000ffff0e7224 */ /* 0x000fe200078e0009 */
[----:B------:R-:W3:Y:S01]  /*54f60*/  LDL.LU.64 R10, [R1+0x4cb0] ;  /* 0x004cb000010a7983 */ /* 0x000ee20000300a00 */
[----:B-1----:R-:W3:Y:S02]  /*54f70*/  LDL.LU.64 R8, [R1+0x4ca8] ;  /* 0x004ca80001087983 */ /* 0x002ee40000300a00 */
[----:B------:R0:W-:Y:S02]  /*54f80*/  STL.64 [R1+0x4c08], R24 ;  /* 0x004c081801007387 */ /* 0x0001e40000100a00 */
[----:B0-----:R-:W2:Y:S04]  /*54f90*/  LDL.64 R24, [R1+0x1b0] ;  /* 0x0001b00001187983 */ /* 0x001ea80000100a00 */
[----:B--2---:R0:W-:Y:S04]  /*54fa0*/  STL.64 [R1+0x4c68], R24 ;  /* 0x004c681801007387 */ /* 0x0041e80000100a00 */
[----:B0-----:R-:W2:Y:S01]  /*54fb0*/  LDL.64 R24, [R1+0x1d0] ;  /* 0x0001d00001187983 */ /* 0x001ea20000100a00 */
[C---:B---3--:R-:W-:Y:S03]  /*54fc0*/  HMMA.16816.F32 R8, R20.reuse, R12, R8 ;  /* 0x0000000c1408723c */ /* 0x048fe60000001808 */
[----:B--2---:R0:W-:Y:S04]  /*54fd0*/  STL.64 [R1+0x4c80], R24 ;  /* 0x004c801801007387 */ /* 0x0041e80000100a00 */
        /* <DEDUP_REMOVED lines=10> */
[----:B------:R0:W-:Y:S04]  /*55080*/  STL [R1+0x44a0], R3 ;  /* 0x0044a00301007387 */ /* 0x0001e80000100800 */
[----:B0-----:R-:W3:Y:S01]  /*55090*/  LDL R3, [R1+0x9d0] ;  /* 0x0009d00001037983 */ /* 0x001ee20000100800 */
[----:B------:R-:W-:Y:S02]  /*550a0*/  STL [R1+0x449c], R15 ;  /* 0x00449c0f01007387 */ /* 0x000fe40000100800 */
[----:B------:R-:W-:Y:S02]  /*550b0*/  STL [R1+0x4498], R14 ;  /* 0x0044980e01007387 */ /* 0x000fe40000100800 */
[----:B------:R0:W-:Y:S01]  /*550c0*/  STL.64 [R1+0x4b0], R8 ;  /* 0x0004b00801007387 */ /* 0x0001e20000100a00 */
[----:B------:R-:W-:Y:S04]  /*550d0*/  STL.64 [R1+0x4b8], R10 ;  /* 0x0004b80a01007387 */ /* 0x000fe80000100a00 */
[----:B0-----:R-:W4:Y:S01]  /*550e0*/  LDL.LU.64 R8, [R1+0x4ca0] ;  /* 0x004ca00001087983 */ /* 0x001f220000300a00 */
[----:B------:R0:W-:Y:S03]  /*550f0*/  STL.64 [R1+0x4ba8], R12 ;  /* 0x004ba80c01007387 */ /* 0x0001e60000100a00 */
[----:B0-----:R-:W2:Y:S01]  /*55100*/  LDL.64 R12, [R1+0x1c0] ;  /* 0x0001c000010c7983 */ /* 0x001ea20000100a00 */
[C---:B----4-:R-:W-:Y:S11]  /*55110*/  HMMA.16816.F32 R16, R20.reuse, R8, R16 ;  /* 0x000000081410723c */ /* 0x050ff60000001810 */
[----:B------:R-:W-:Y:S11]  /*55120*/  @!UPT UIADD3 URZ, URZ, URZ, URZ ;  /* 0x0000003f3f3ff290 */ /* 0x000ff6000fffe03f */
[----:B------:R-:W-:Y:S01]  /*55130*/  @!UPT UIADD3 URZ, URZ, URZ, URZ ;  /* 0x0000003f3f3ff290 */ /* 0x000fe2000fffe03f */
[----:B------:R-:W-:Y:S01]  /*55140*/  STL.64 [R1+0x4a0], R16 ;  /* 0x0004a01001007387 */ /* 0x000fe20000100a00 */
[----:B------:R-:W-:Y:S02]  /*55150*/  STL.64 [R1+0x4a8], R18 ;  /* 0x0004a81201007387 */ /* 0x000fe40000100a00 */
[----:B---3--:R-:W0:Y:S01]  /*55160*/  LDSM.16.MT88.4 R16, [R3+0x10100] ;  /* 0x010100000310783b */ /* 0x008e220000004200 */
[C---:B--2---:R-:W-:Y:S01]  /*55170*/  HMMA.16816.F32 R4, R20.reuse, R4, R24 ;  /* 0x000000041404723c */ /* 0x044fe20000001818 */
[----:B------:R-:W-:Y:S04]  /*55180*/  STL [R1+0x4b78], R3 ;  /* 0x004b780301007387 */ /* 0x000fe80000100800 */
[----:B0-----:R-:W-:Y:S01]  /*55190*/  STL.64 [R1+0x4a98], R18 ;  /* 0x004a981201007387 */ /* 0x001fe20000100a00 */
[----:B------:R0:W-:Y:S03]  /*551a0*/  STL.64 [R1+0x4a90], R16 ;  /* 0x004a901001007387 */ /* 0x0001e60000100a00 */
[----:B0-----:R-:W2:Y:S01]  /*551b0*/  LDL.LU R16, [R1+0x800] ;  /* 0x0008000001107983 */ /* 0x001ea20000300800 */
[----:B------:R-:W2:Y:S02]  /*551c0*/  LDL.LU R17, [R1+0x804] ;  /* 0x0008040001117983 */ /* 0x000ea40000300800 */
[----:B------:R-:W2:Y:S02]  /*551d0*/  LDL.LU R18, [R1+0x808] ;  /* 0x0008080001127983 */ /* 0x000ea40000300800 */
[----:B------:R-:W2:Y:S01]  /*551e0*/  LDL.LU R19, [R1+0x80c] ;  /* 0x00080c0001137983 */ /* 0x000ea20000300800 */
[----:B------:R-:W3:Y:S01]  /*551f0*/  LDL.LU.64 R26, [R1+0x4c98] ;  /* 0x004c9800011a7983 */ /* 0x000ee20000300a00 */
[----:B------:R-:W3:Y:S07]  /*55200*/  LDL.LU.64 R24, [R1+0x4c90] ;  /* 0x004c900001187983 */ /* 0x000eee0000300a00 */
[----:B------:R0:W-:Y:S02]  /*55210*/  STL.64 [R1+0x830], R4 ;  /* 0x0008300401007387 */ /* 0x0001e40000100a00 */
[----:B------:R-:W-:Y:S01]  /*55220*/  STL.64 [R1+0x838], R6 ;  /* 0x0008380601007387 */ /* 0x000fe20000100a00 */
[----:B0-----:R-:W3:Y:S02]  /*55230*/  LDL.LU.64 R4, [R1+0x4c88] ;  /* 0x004c880001047983 */ /* 0x001ee40000300a00 */
[C---:B---3--:R-:W-:Y:S01]  /*55240*/  HMMA.16816.F32 R24, R20.reuse, R4, R24 ;  /* 0x000000041418723c */ /* 0x048fe20000001818 */
[----:B------:R-:W-:Y:S11]  /*55250*/  IMAD.MOV.U32 R3, RZ, RZ, R5 ;  /* 0x000000ffff037224 */ /* 0x000ff600078e0005 */
[----:B------:R-:W-:Y:S11]  /*55260*/  @!UPT UIADD3 URZ, URZ, URZ, URZ ;  /* 0x0000003f3f3ff290 */ /* 0x000ff6000fffe03f */
[----:B------:R0:W-:Y:S01]  /*55270*/  STL.64 [R1+0x820], R24 ;  /* 0x0008201801007387 */ /* 0x0001e20000100a00 */
[----:B------:R-:W-:Y:S03]  /*55280*/  STL.64 [R1+0x828], R26 ;  /* 0x0008281a01007387 */ /* 0x000fe60000100a00 */
[----:B0-----:R-:W3:Y:S01]  /*55290*/  LDL.LU.64 R24, [R1+0x4c80] ;  /* 0x004c800001187983 */ /* 0x001ee20000300a00 */
[----:B------:R-:W3:Y:S02]  /*552a0*/  LDL.LU.64 R6, [R1+0x4c78] ;  /* 0x004c780001067983 */ /* 0x000ee40000300a00 */
[----:B------:R-:W3:Y:S02]  /*552b0*/  LDL.LU.64 R4, [R1+0x4c70] ;  /* 0x004c700001047983 */ /* 0x000ee40000300a00 */
[----:B------:R-:W-:Y:S01]  /*552c0*/  STL [R1+0x4b7c], R3 ;  /* 0x004b7c0301007387 */ /* 0x000fe20000100800 */
[----:B---3--:R-:W-:Y:S01]  /*552d0*/  HMMA.16816.F32 R4, R20, R24, R4 ;  /* 0x000000181404723c */ /* 0x008fe20000001804 */
[----:B------:R-:W-:-:S02]  /*552e0*/  IMAD.MOV.U32 R29, RZ, RZ, R24 ;  /* 0x000000ffff1d7224 */ /* 0x000fc400078e0018 */
[----:B------:R-:W-:Y:S02]  /*552f0*/  IMAD.MOV.U32 R28, RZ, RZ, R25 ;  /* 0x000000ffff1c7224 */ /* 0x000fe400078e0019 */
[----:B------:R-:W3:Y:S11]  /*55300*/  LDL.LU.64 R24, [R1+0x4c68] ;  /* 0x004c680001187983 */ /* 0x000ef60000300a00 */
[----:B------:R-:W-:Y:S07]  /*55310*/  @!UPT UIADD3 URZ, URZ, URZ, URZ ;  /* 0x0000003f3f3ff290 */ /* 0x000fee000fffe03f */
[----:B------:R0:W-:Y:S01]  /*55320*/  STL.64 [R1+0x810], R4 ;  /* 0x0008100401007387 */ /* 0x0001e20000100a00 */
[----:B------:R-:W-:Y:S02]  /*55330*/  IMAD.MOV.U32 R10, RZ, RZ, R6 ;  /* 0x000000ffff0a7224 */ /* 0x000fe400078e0006 */
[----:B------:R-:W-:Y:S02]  /*55340*/  IMAD.MOV.U32 R11, RZ, RZ, R7 ;  /* 0x000000ffff0b7224 */ /* 0x000fe400078e0007 */
[----:B------:R-:W3:Y:S04]  /*55350*/  LDL.LU.64 R6, [R1+0x4c60] ;  /* 0x004c600001067983 */ /* 0x000ee80000300a00 */
[----:B0-----:R-:W3:Y:S01]  /*55360*/  LDL.LU.64 R4, [R1+0x4c58] ;  /* 0x004c580001047983 */ /* 0x001ee20000300a00 */
[----:B--2---:R-:W-:Y:S01]  /*55370*/  HMMA.16816.F32 R16, R20, R12, R16 ;  /* 0x0000000c1410723c */ /* 0x004fe20000001810 */
[----:B------:R-:W-:-:S02]  /*55380*/  IMAD.MOV.U32 R3, RZ, RZ, R13 ;  /* 0x000000ffff037224 */ /* 0x000fc400078e000d */
[----:B------:R-:W-:Y:S01]  /*55390*/  STL [R1+0x4b84], R28 ;  /* 0x004b841c01007387 */ /* 0x000fe20000100800 */
[----:B------:R-:W-:Y:S01]  /*553a0*/  STL [R1+0x4b80], R29 ;  /* 0x004b801d01007387 */ /* 0x000fe20000100800 */
[----:B------:R-:W-:Y:S02]  /*553b0*/  STL [R1+0x4374], R11 ;  /* 0x0043740b01007387 */ /* 0x000fe40000100800 */
[----:B------:R-:W-:Y:S02]  /*553c0*/  STL [R1+0x4370], R10 ;  /* 0x0043700a01007387 */ /* 0x000fe40000100800 */
[----:B------:R-:W-:Y:S11]  /*553d0*/  STL [R1+0x4b88], R3 ;  /* 0x004b880301007387 */ /* 0x000ff60000100800 */
[----:B------:R-:W-:Y:S03]  /*553e0*/  @!UPT UIADD3 URZ, URZ, URZ, URZ ;  /* 0x0000003f3f3ff290 */ /* 0x000fe6000fffe03f */
[----:B------:R0:W-:Y:S01]  /*553f0*/  STL.64 [R1+0x800], R16 ;  /* 0x0008001001007387 */ /* 0x0001e20000100a00 */
[----:B------:R1:W-:Y:S01]  /*55400*/  STL.64 [R1+0x808], R18 ;  /* 0x0008081201007387 */ /* 0x0003e20000100a00 */
[----:B---3--:R-:W-:Y:S11]  /*55410*/  HMMA.16816.F32 R4, R20, R24, R4 ;  /* 0x000000181404723c */ /* 0x008ff60000001804 */
[----:B------:R-:W-:Y:S11]  /*55420*/  @!UPT UIADD3 URZ, URZ, URZ, URZ ;  /* 0x0000003f3f3ff290 */ /* 0x000ff6000fffe03f */
[----:B------:R-:W-:Y:S01]  /*55430*/  @!UPT UIADD3 URZ, URZ, URZ, URZ ;  /* 0x0000003f3f3ff290 */ /* 0x000fe2000fffe03f */
[----:B------:R-:W-:Y:S01]  /*55440*/  STL.64 [R1+0x7f0], R4 ;  /* 0x0007f00401007387 */ /* 0x000fe20000100a00 */
[----:B------:R-:W2:Y:S02]  /*55450*/  LDL.LU R12, [R1+0x450] ;  /* 0x00045000010c7983 */ /* 0x000ea40000300800 */
[----:B------:R-:W2:Y:S02]  /*55460*/  LDL.LU R13, [R1+0x454] ;  /* 0x00045400010d7983 */ /* 0x000ea40000300800 */
[----:B------:R-:W3:Y:S01]  /*55470*/  LDL.LU R14, [R1+0x458] ;  /* 0x00045800010e7983 */ /* 0x000ee20000300800 */
[----:B------:R-:W3:Y:S01]  /*55480*/  LDL.LU R15, [R1+0x45c] ;  /* 0x00045c00010f7983 */ /* 0x000ee20000300800 */
[----:B0-----:R-:W4:Y:S02]  /*55490*/  LDL.LU R16, [R1+0x460] ;  /* 0x0004600001107983 */ /* 0x001f240000300800 */
[----:B------:R-:W4:Y:S02]  /*554a0*/  LDL.LU R17, [R1+0x464] ;  /* 0x0004640001117983 */ /* 0x000f240000300800 */
[----:B-1----:R-:W2:Y:S01]  /*554b0*/  LDL.LU R18, [R1+0x468] ;  /* 0x0004680001127983 */ /* 0x002ea20000300800 */
[----:B------:R-:W2:Y:S04]  /*554c0*/  LDL.LU R19, [R1+0x46c] ;  /* 0x00046c0001137983 */ /* 0x000ea80000300800 */
[----:B--2---:R-:W-:Y:S01]  /*554d0*/  STL.64 [R1+0x4bc8], R18 ;  /* 0x004bc81201007387 */ /* 0x004fe20000100a00 */
[----:B----4-:R0:W-:Y:S03]  /*554e0*/  STL.64 [R1+0x4bc0], R16 ;  /* 0x004bc01001007387 */ /* 0x0101e60000100a00 */
[----:B0-----:R-:W2:Y:S01]  /*554f0*/  LDL.64 R16, [R1+0x10] ;  /* 0x0000100001107983 */ /* 0x001ea20000100a00 */
[----:B------:R-:W-:-:S02]  /*55500*/  IMAD.MOV.U32 R28, RZ, RZ, R24 ;  /* 0x000000ffff1c7224 */ /* 0x000fc400078e0018 */
[----:B------:R-:W-:Y:S01]  /*55510*/  IMAD.MOV.U32 R29, RZ, RZ, R25 ;  /* 0x000000ffff1d7224 */ /* 0x000fe200078e0019 */
[----:B--2---:R0:W-:Y:S02]  /*55520*/  STL.64 [R1+0x4bd0], R16 ;  /* 0x004bd01001007387 */ /* 0x0041e40000100a00 */
[----:B0-----:R-:W-:Y:S02]  /*55530*/  IMAD.MOV.U32 R16, RZ, RZ, R2 ;  /* 0x000000ffff107224 */ /* 0x001fe400078e0002 */
[----:B------:R-:W-:-:S05]  /*55540*/  IMAD.MOV.U32 R17, RZ, RZ, R0 ;  /* 0x000000ffff117224 */ /* 0x000fca00078e0000 */
[----:B------:R0:W-:Y:S04]  /*55550*/  STL.64 [R1+0x4bf0], R16 ;  /* 0x004bf01001007387 */ /* 0x0001e80000100a00 */
[----:B0-----:R-:W2:Y:S01]  /*55560*/  LDL.LU R16, [R1+0x490] ;  /* 0x0004900001107983 */ /* 0x001ea20000300800 */
[----:B------:R-:W2:Y:S02]  /*55570*/  LDL.LU R17, [R1+0x494] ;  /* 0x0004940001117983 */ /* 0x000ea40000300800 */
[----:B------:R-:W4:Y:S02]  /*55580*/  LDL.LU R18, [R1+0x498] ;  /* 0x0004980001127983 */ /* 0x000f240000300800 */
[----:B------:R-:W4:Y:S01]  /*55590*/  LDL.LU R19, [R1+0x49c] ;  /* 0x00049c0001137983 */ /* 0x000f220000300800 */
[----:B------:R-:W2:Y:S01]  /*555a0*/  LDL.LU R24, [R1+0x7b0] ;  /* 0x0007b00001187983 */ /* 0x000ea20000300800 */
[----:B------:R-:W2:Y:S02]  /*555b0*/  LDL.LU R25, [R1+0x7b4] ;  /* 0x0007b40001197983 */ /* 0x000ea40000300800 */
[----:B------:R-:W2:Y:S02]  /*555c0*/  LDL.LU R26, [R1+0x7b8] ;  /* 0x0007b800011a7983 */ /* 0x000ea40000300800 */
[----:B------:R-:W2:Y:S02]  /*555d0*/  LDL.LU R27, [R1+0x7bc] ;  /* 0x0007bc00011b7983 */ /* 0x000ea40000300800 */
[----:B--2---:R-:W-:Y:S01]  /*555e0*/  STL.64 [R1+0x4c18], R26 ;  /* 0x004c181a01007387 */ /* 0x004fe20000100a00 */
[----:B------:R0:W-:Y:S03]  /*555f0*/  STL.64 [R1+0x4c10], R24 ;  /* 0x004c101801007387 */ /* 0x0001e60000100a00 */
        /* <DEDUP_REMOVED lines=8> */
[----:B0-----:R-:W2:Y:S01]  /*55680*/  LDL.64 R24, [R1+0x1a0] ;  /* 0x0001a00001187983 */ /* 0x001ea20000100a00 */
[----:B----4-:R-:W-:Y:S02]  /*55690*/  STL.64 [R1+0x4c00], R18 ;  /* 0x004c001201007387 */ /* 0x010fe40000100a00 */
[----:B------:R0:W-:Y:S02]  /*556a0*/  STL.64 [R1+0x4bf8], R16 ;  /* 0x004bf81001007387 */ /* 0x0001e40000100a00 */
[----:B0-----:R-:W4:Y:S04]  /*556b0*/  LDL.64 R16, [R1+0x170] ;  /* 0x0001700001107983 */ /* 0x001f280000100a00 */
[----:B----4-:R0:W-:Y:S04]  /*556c0*/  STL.64 [R1+0x4c20], R16 ;  /* 0x004c201001007387 */ /* 0x0101e80000100a00 */
[----:B0-----:R-:W4:Y:S01]  /*556d0*/  LDL.LU R16, [R1+0x7c0] ;  /* 0x0007c00001107983 */ /* 0x001f220000300800 */
[----:B------:R-:W4:Y:S02]  /*556e0*/  LDL.LU R17, [R1+0x7c4] ;  /* 0x0007c40001117983 */ /* 0x000f240000300800 */
[----:B------:R-:W2:Y:S02]  /*556f0*/  LDL.LU R18, [R1+0x7c8] ;  /* 0x0007c80001127983 */ /* 0x000ea40000300800 */
[----:B------:R-:W2:Y:S02]  /*55700*/  LDL.LU R19, [R1+0x7cc] ;  /* 0x0007cc0001137983 */ /* 0x000ea40000300800 */
[----:B--2---:R-:W-:Y:S01]  /*55710*/  STL.64 [R1+0x4c38], R18 ;  /* 0x004c381201007387 */ /* 0x004fe20000100a00 */
[----:B----4-:R0:W-:Y:S03]  /*55720*/  STL.64 [R1+0x4c30], R16 ;  /* 0x004c301001007387 */ /* 0x0101e60000100a00 */
[----:B0-----:R-:W2:Y:S04]  /*55730*/  LDL.64 R16, [R1+0x190] ;  /* 0x0001900001107983 */ /* 0x001ea80000100a00 */
[----:B--2---:R0:W-:Y:S04]  /*55740*/  STL.64 [R1+0x4c50], R16 ;  /* 0x004c501001007387 */ /* 0x0041e80000100a00 */
[----:B0-----:R-:W2:Y:S01]  /*55750*/  LDL.LU R16, [R1+0x7e0] ;  /* 0x0007e00001107983 */ /* 0x001ea20000300800 */
[----:B------:R-:W2:Y:S02]  /*55760*/  LDL.LU R17, [R1+0x7e4] ;  /* 0x0007e40001117983 */ /* 0x000ea40000300800 */
[----:B------:R-:W2:Y:S02]  /*55770*/  LDL.LU R18, [R1+0x7e8] ;  /* 0x0007e80001127983 */ /* 0x000ea40000300800 */
[----:B------:R-:W2:Y:S01]  /*55780*/  LDL.LU R19, [R1+0x7ec] ;  /* 0x0007ec0001137983 */ /* 0x000ea20000300800 */
[----:B------:R-:W4:Y:S01]  /*55790*/  LDL.64 R4, [R1+0x160] ;  /* 0x0001600001047983 */ /* 0x000f220000100a00 */
[----:B---3--:R-:W-:Y:S02]  /*557a0*/  STL.64 [R1+0x4bb8], R14 ;  /* 0x004bb80e01007387 */ /* 0x008fe40000100a00 */
[----:B------:R0:W-:Y:S02]  /*557b0*/  STL.64 [R1+0x4bb0], R12 ;  /* 0x004bb00c01007387 */ /* 0x0001e40000100a00 */
[----:B0-----:R-:W3:Y:S01]  /*557c0*/  LDL.64 R12, [R1] ;  /* 0x00000000010c7983 */ /* 0x001ee20000100a00 */
[----:B------:R-:W-:-:S02]  /*557d0*/  IMAD.MOV.U32 R10, RZ, RZ, R7 ;  /* 0x000000ffff0a7224 */ /* 0x000fc400078e0007 */
[----:B------:R-:W-:Y:S02]  /*557e0*/  IMAD.MOV.U32 R11, RZ, RZ, R6 ;  /* 0x000000ffff0b7224 */ /* 0x000fe400078e0006 */
[----:B------:R-:W-:Y:S01]  /*557f0*/  IMAD.MOV.U32 R3, RZ, RZ, R25 ;  /* 0x000000ffff037224 */ /* 0x000fe200078e0019 */
[C---:B--2---:R-:W-:Y:S01]  /*55800*/  HMMA.16816.F32 R16, R20.reuse, R24, R16 ;  /* 0x000000181410723c */ /* 0x044fe20000001810 */
[----:B---3--:R0:W-:Y:S04]  /*55810*/  STL.64 [R1+0x4bd8], R12 ;  /* 0x004bd80c01007387 */ /* 0x0081e80000100a00 */
[----:B0-----:R-:W2:Y:S01]  /*55820*/  LDL.LU R12, [R1+0x480] ;  /* 0x00048000010c7983 */ /* 0x001ea20000300800 */
[----:B------:R-:W2:Y:S02]  /*55830*/  LDL.LU R13, [R1+0x484] ;  /* 0x00048400010d7983 */ /* 0x000ea40000300800 */
[----:B------:R-:W2:Y:S02]  /*55840*/  LDL.LU R14, [R1+0x488] ;  /* 0x00048800010e7983 */ /* 0x000ea40000300800 */
[----:B------:R-:W2:Y:S01]  /*55850*/  LDL.LU R15, [R1+0x48c] ;  /* 0x00048c00010f7983 */ /* 0x000ea20000300800 */
[----:B------:R-:W-:Y:S01]  /*55860*/  STL [R1+0x4b90], R29 ;  /* 0x004b901d01007387 */ /* 0x000fe20000100800 */
[----:B------:R-:W-:Y:S02]  /*55870*/  STL [R1+0x4b8c], R28 ;  /* 0x004b8c1c01007387 */ /* 0x000fe40000100800 */
[----:B------:R-:W-:Y:S02]  /*55880*/  STL [R1+0x437c], R10 ;  /* 0x00437c0a01007387 */ /* 0x000fe40000100800 */
[----:B------:R-:W-:Y:S07]  /*55890*/  STL [R1+0x4378], R11 ;  /* 0x0043780b01007387 */ /* 0x000fee0000100800 */
[----:B------:R0:W-:Y:S01]  /*558a0*/  STL.64 [R1+0x7e0], R16 ;  /* 0x0007e01001007387 */ /* 0x0001e20000100a00 */
[----:B------:R1:W-:Y:S03]  /*558b0*/  STL.64 [R1+0x7e8], R18 ;  /* 0x0007e81201007387 */ /* 0x0003e60000100a00 */
[----:B0-----:R-:W3:Y:S01]  /*558c0*/  LDL.LU.64 R16, [R1+0x4c50] ;  /* 0x004c500001107983 */ /* 0x001ee20000300a00 */
[----:B------:R-:W3:Y:S02]  /*558d0*/  LDL.LU.64 R26, [R1+0x4c48] ;  /* 0x004c4800011a7983 */ /* 0x000ee40000300a00 */
[----:B------:R-:W3:Y:S02]  /*558e0*/  LDL.LU.64 R24, [R1+0x4c40] ;  /* 0x004c400001187983 */ /* 0x000ee40000300a00 */
[----:B-1----:R-:W2:Y:S01]  /*558f0*/  LDL.LU.64 R18, [R1+0x4c38] ;  /* 0x004c380001127983 */ /* 0x002ea20000300a00 */
[----:B---3--:R-:W-:Y:S01]  /*55900*/  HMMA.16816.F32 R24, R20, R16, R24 ;  /* 0x000000101418723c */ /* 0x008fe20000001818 */
[----:B------:R-:W-:-:S02]  /*55910*/  IMAD.MOV.U32 R29, RZ, RZ, R16 ;  /* 0x000000ffff1d7224 */ /* 0x000fc400078e0010 */
[----:B------:R-:W-:Y:S02]  /*55920*/  IMAD.MOV.U32 R28, RZ, RZ, R17 ;  /* 0x000000ffff1c7224 */ /* 0x000fe400078e0011 */
[----:B------:R-:W2:Y:S11]  /*55930*/  LDL.LU.64 R16, [R1+0x4c30] ;  /* 0x004c300001107983 */ /* 0x000eb60000300a00 */
[----:B------:R-:W-:Y:S07]  /*55940*/  @!UPT UIADD3 URZ, URZ, URZ, URZ ;  /* 0x0000003f3f3ff290 */ /* 0x000fee000fffe03f */
[----:B------:R0:W-:Y:S04]  /*55950*/  STL.64 [R1+0x7d0], R24 ;  /* 0x0007d01801007387 */ /* 0x0001e80000100a00 */
[----:B0-----:R-:W2:Y:S01]  /*55960*/  LDL.LU.64 R24, [R1+0x4c28] ;  /* 0x004c280001187983 */ /* 0x001ea20000300a00 */
[----:B------:R-:W-:Y:S02]  /*55970*/  IMAD.MOV.U32 R11, RZ, RZ, R27 ;  /* 0x000000ffff0b7224 */ /* 0x000fe400078e001b */
[----:B------:R-:W-:-:S03]  /*55980*/  IMAD.MOV.U32 R10, RZ, RZ, R26 ;  /* 0x000000ffff0a7224 */ /* 0x000fc600078e001a */
[----:B------:R0:W-:Y:S02]  /*55990*/  STL [R1+0x44a8], R11 ;  /* 0x0044a80b01007387 */ /* 0x0001e40000100800 */
[----:B------:R1:W-:Y:S01]  /*559a0*/  STL [R1+0x44a4], R10 ;  /* 0x0044a40a01007387 */ /* 0x0003e20000100800 */
[C---:B--2---:R-:W-:Y:S01]  /*559b0*/  HMMA.16816.F32 R16, R20.reuse, R24, R16 ;  /* 0x000000181410723c */ /* 0x044fe20000001810 */
[----:B0-----:R-:W-:Y:S02]  /*559c0*/  IMAD.MOV.U32 R11, RZ, RZ, R24 ;  /* 0x000000ffff0b7224 */ /* 0x001fe400078e0018 */
[----:B-1----:R-:W-:Y:S11]  /*559d0*/  IMAD.MOV.U32 R10, RZ, RZ, R25 ;  /* 0x000000ffff0a7224 */ /* 0x002ff600078e0019 */
[----:B------:R-:W-:Y:S09]  /*559e0*/  @!UPT UIADD3 URZ, URZ, URZ, URZ ;  /* 0x0000003f3f3ff290 */ /* 0x000ff2000fffe03f */
[----:B------:R0:W-:Y:S01]  /*559f0*/  STL.64 [R1+0x7c0], R16 ;  /* 0x0007c01001007387 */ /* 0x0001e20000100a00 */
[----:B------:R-:W-:Y:S03]  /*55a00*/  STL.64 [R1+0x7c8], R18 ;  /* 0x0007c81201007387 */ /* 0x000fe60000100a00 */
        /* <DEDUP_REMOVED lines=17> */
[----:B------:R-:W2:Y:S01]  /*55b20*/  LDL.LU.64 R18, [R1+0x4c00] ;  /* 0x004c000001127983 */ /* 0x000ea20000300a00 */
[----:B------:R-:W2:Y:S01]  /*55b30*/  LDL.LU.64 R16, [R1+0x4bf8] ;  /* 0x004bf80001107983 */ /* 0x000ea20000300a00 */
[----:B----4-:R-:W-:-:S02]  /*55b40*/  IMAD.MOV.U32 R2, RZ, RZ, R4 ;  /* 0x000000ffff027224 */ /* 0x010fc400078e0004 */
[----:B------:R-:W-:Y:S01]  /*55b50*/  IMAD.MOV.U32 R0, RZ, RZ, R5 ;  /* 0x000000ffff007224 */ /* 0x000fe200078e0005 */
[----:B--2---:R-:W-:Y:S01]  /*55b60*/  HMMA.16816.F32 R20, R20, R4, R16 ;  /* 0x000000041414723c */ /* 0x004fe20000001810 */
[----:B------:R-:W2:Y:S11]  /*55b70*/  LDL.LU.64 R16, [R1+0x4bf0] ;  /* 0x004bf00001107983 */ /* 0x000eb60000300a00 */
[----:B------:R-:W-:Y:S11]  /*55b80*/  @!UPT UIADD3 URZ, URZ, URZ, URZ ;  /* 0x0000003f3f3ff290 */ /* 0x000ff6000fffe03f */
[----:B------:R0:W-:Y:S01]  /*55b90*/  STL.64 [R1+0x490], R20 ;  /* 0x0004901401007387 */ /* 0x0001e20000100a00 */
[----:B------:R1:W-:Y:S02]  /*55ba0*/  STL.64 [R1+0x498], R22 ;  /* 0x0004981601007387 */ /* 0x0003e40000100a00 */
[----:B------:R-:W2:Y:S02]  /*55bb0*/  LDL.LU.64 R6, [R1+0x4be8] ;  /* 0x004be80001067983 */ /* 0x000ea40000300a00 */
[----:B------:R-:W2:Y:S01]  /*55bc0*/  LDL.LU.64 R4, [R1+0x4be0] ;  /* 0x004be00001047983 */ /* 0x000ea20000300a00 */
[----:B0-----:R-:W4:Y:S01]  /*55bd0*/  LDL.LU R20, [R1+0x470] ;  /* 0x0004700001147983 */ /* 0x001f220000300800 */
[----:B------:R-:W4:Y:S02]  /*55be0*/  LDL.LU R21, [R1+0x474] ;  /* 0x0004740001157983 */ /* 0x000f240000300800 */
[----:B-1----:R-:W4:Y:S02]  /*55bf0*/  LDL.LU R22, [R1+0x478] ;  /* 0x0004780001167983 */ /* 0x002f240000300800 */
[----:B------:R-:W4:Y:S01]  /*55c00*/  LDL.LU R23, [R1+0x47c] ;  /* 0x00047c0001177983 */ /* 0x000f220000300800 */
[C---:B--2---:R-:W-:Y:S01]  /*55c10*/  HMMA.16816.F32 R16, R4.reuse, R16, R12 ;  /* 0x000000100410723c */ /* 0x044fe2000000180c */
[----:B------:R-:W2:Y:S11]  /*55c20*/  LDL.LU.64 R12, [R1+0x4bd8] ;  /* 0x004bd800010c7983 */ /* 0x000eb60000300a00 */
[----:B------:R-:W-:Y:S11]  /*55c30*/  @!UPT UIADD3 URZ, URZ, URZ, URZ ;  /* 0x0000003f3f3ff290 */ /* 0x000ff6000fffe03f */
[----:B------:R0:W-:Y:S01]  /*55c40*/  STL.64 [R1+0x480], R16 ;  /* 0x0004801001007387 */ /* 0x0001e20000100a00 */
[----:B------:R1:W-:Y:S03]  /*55c50*/  STL.64 [R1+0x488], R18 ;  /* 0x0004881201007387 */ /* 0x0003e60000100a00 */
[----:B0-----:R-:W4:Y:S02]  /*55c60*/  LDL.LU.64 R16, [R1+0x4bd0] ;  /* 0x004bd00001107983 */ /* 0x001f240000300a00 */
[C---:B----4-:R-:W-:Y:S11]  /*55c70*/  HMMA.16816.F32 R20, R4.reuse, R16, R20 ;  /* 0x000000100414723c */ /* 0x050ff60000001814 */
[----:B------:R-:W-:Y:S11]  /*55c80*/  @!UPT UIADD3 URZ, URZ, URZ, URZ ;  /* 0x0000003f3f3ff290 */ /* 0x000ff6000fffe03f */
[----:B------:R-:W-:Y:S01]  /*55c90*/  @!UPT UIADD3 URZ, URZ, URZ, URZ ;  /* 0x0000003f3f3ff290 */ /* 0x000fe2000fffe03f */
[----:B------:R0:W-:Y:S01]  /*55ca0*/  STL.64 [R1+0x470], R20 ;  /* 0x0004701401007387 */ /* 0x0001e20000100a00 */
[----:B------:R-:W-:Y:S02]  /*55cb0*/  STL.64 [R1+0x478], R22 ;  /* 0x0004781601007387 */ /* 0x000fe40000100a00 */
[----:B-1----:R-:W2:Y:S02]  /*55cc0*/  LDL.LU.64 R18, [R1+0x4bc8] ;  /* 0x004bc80001127983 */ /* 0x002ea40000300a00 */
[----:B0-----:R-:W-:Y:S02]  /*55cd0*/  IMAD.MOV.U32 R21, RZ, RZ, R16 ;  /* 0x000000ffff157224 */ /* 0x001fe400078e0010 */
[----:B------:R-:W-:Y:S02]  /*55ce0*/  IMAD.MOV.U32 R20, RZ, RZ, R17 ;  /* 0x000000ffff147224 */ /* 0x000fe400078e0011 */
[----:B------:R-:W2:Y:S02]  /*55cf0*/  LDL.LU.64 R16, [R1+0x4bc0] ;  /* 0x004bc00001107983 */ /* 0x000ea40000300a00 */
[C---:B--2---:R-:W-:Y:S11]  /*55d00*/  HMMA.16816.F32 R16, R4.reuse, R12, R16 ;  /* 0x0000000c0410723c */ /* 0x044ff60000001810 */
[----:B------:R-:W-:Y:S11]  /*55d10*/  @!UPT UIADD3 URZ, URZ, URZ, URZ ;  /* 0x0000003f3f3ff290 */ /* 0x000ff6000fffe03f */
[----:B------:R-:W-:Y:S01]  /*55d20*/  @!UPT UIADD3 URZ, URZ, URZ, URZ ;  /* 0x0000003f3f3ff290 */ /* 0x000fe2000fffe03f */
[----:B------:R0:W-:Y:S01]  /*55d30*/  STL.64 [R1+0x460], R16 ;  /* 0x0004601001007387 */ /* 0x0001e20000100a00 */
[----:B------:R-:W-:Y:S02]  /*55d40*/  STL.64 [R1+0x468], R18 ;  /* 0x0004681201007387 */ /* 0x000fe40000100a00 */
[----:B------:R-:W2:Y:S02]  /*55d50*/  LDL.LU.64 R14, [R1+0x4bb8] ;  /* 0x004bb800010e7983 */ /* 0x000ea40000300a00 */
[----:B0-----:R-:W-:Y:S02]  /*55d60*/  IMAD.MOV.U32 R17, RZ, RZ, R12 ;  /* 0x000000ffff117224 */ /* 0x001fe400078e000c */
[----:B------:R-:W-:Y:S02]  /*55d70*/  IMAD.MOV.U32 R16, RZ, RZ, R13 ;  /* 0x000000ffff107224 */ /* 0x000fe400078e000d */
[----:B------:R-:W2:Y:S02]  /*55d80*/  LDL.LU.64 R12, [R1+0x4bb0] ;  /* 0x004bb000010c7983 */ /* 0x000ea40000300a00 */
[C---:B--2---:R-:W-:Y:S11]  /*55d90*/  HMMA.16816.F32 R12, R4.reuse, R24, R12 ;  /* 0x00000018040c723c */ /* 0x044ff6000000180c */
[----:B------:R-:W-:Y:S11]  /*55da0*/  @!UPT UIADD3 URZ, URZ, URZ, URZ ;  /* 0x0000003f3f3ff290 */ /* 0x000ff6000fffe03f */
[----:B------:R-:W-:Y:S01]  /*55db0*/  @!UPT UIADD3 URZ, URZ, URZ, URZ ;  /* 0x0000003f3f3ff290 */ /* 0x000fe2000fffe03f */
[----:B------:R0:W-:Y:S01]  /*55dc0*/  STL.64 [R1+0x450], R12 ;  /* 0x0004500c01007387 */ /* 0x0001e20000100a00 */
[----:B------:R-:W-:Y:S03]  /*55dd0*/  STL.64 [R1+0x458], R14 ;  /* 0x0004580e01007387 */ /* 0x000fe60000100a00 */
[----:B0-----:R-:W3:Y:S01]  /*55de0*/  LDL.LU.64 R12, [R1+0x4ba8] ;  /* 0x004ba800010c7983 */ /* 0x001ee20000300a00 */
[----:B------:R-:W-:Y:S01]  /*55df0*/  STL.64 [R1+0x4a58], R24 ;  /* 0x004a581801007387 */ /* 0x000fe20000100a00 */
[C---:B---3--:R-:W-:Y:S11]  /*55e00*/  HMMA.16816.F32 R8, R4.reuse, R12, R8 ;  /* 0x0000000c0408723c */ /* 0x048ff60000001808 */
[----:B------:R-:W-:Y:S11]  /*55e10*/  @!UPT UIADD3 URZ, URZ, URZ, URZ ;  /* 0x0000003f3f3ff290 */ /* 0x000ff6000fffe03f */
[----:B------:R-:W-:Y:S01]  /*55e20*/  @!UPT UIADD3 URZ, URZ, URZ, URZ ;  /* 0x0000003f3f3ff290 */ /* 0x000fe2000fffe03f */
[----:B------:R-:W-:Y:S01]  /*55e30*/  STL.64 [R1+0x440], R8 ;  /* 0x0004400801007387 */ /* 0x000fe20000100a00 */
[----:B------:R0:W-:Y:S03]  /*55e40*/  STL.64 [R1+0x448], R10 ;  /* 0x0004480a01007387 */ /* 0x0001e60000100a00 */
[----:B0-----:R-:W2:Y:S01]  /*55e50*/  LDL.LU.64 R10, [R1+0x4ba0] ;  /* 0x004ba000010a7983 */ /* 0x001ea20000300a00 */
[----:B------:R-:W3:Y:S02]  /*55e60*/  LDL.LU.64 R8, [R1+0x4b98] ;  /* 0x004b980001087983 */ /* 0x000ee40000300a00 */
[----:B------:R0:W-:Y:S02]  /*55e70*/  STL.64 [R1+0x4a50], R12 ;  /* 0x004a500c01007387 */ /* 0x0001e40000100a00 */
[----:B0-----:R-:W3:Y:S01]  /*55e80*/  LDL.LU R12, [R1+0x430] ;  /* 0x00043000010c7983 */ /* 0x001ee20000300800 */
[----:B------:R-:W3:Y:S02]  /*55e90*/  LDL.LU R13, [R1+0x434] ;  /* 0x00043400010d7983 */ /* 0x000ee40000300800 */
[----:B------:R-:W3:Y:S02]  /*55ea0*/  LDL.LU R14, [R1+0x438] ;  /* 0x00043800010e7983 */ /* 0x000ee40000300800 */
[----:B------:R-:W3:Y:S02]  /*55eb0*/  LDL.LU R15, [R1+0x43c] ;  /* 0x00043c00010f7983 */ /* 0x000ee40000300800 */
[----:B---3--:R-:W-:Y:S11]  /*55ec0*/  HMMA.16816.F32 R12, R4, R8, R12 ;  /* 0x00000008040c723c */ /* 0x008ff6000000180c */
[----:B------:R-:W-:Y:S11]  /*55ed0*/  @!UPT UIADD3 URZ, URZ, URZ, URZ ;  /* 0x0000003f3f3ff290 */ /* 0x000ff6000fffe03f */
[----:B------:R-:W-:Y:S01]  /*55ee0*/  @!UPT UIADD3 URZ, URZ, URZ, URZ ;  /* 0x0000003f3f3ff290 */ /* 0x000fe2000fffe03f */
[----:B------:R0:W-:Y:S01]  /*55ef0*/  STL.64 [R1+0x430], R12 ;  /* 0x0004300c01007387 */ /* 0x0001e20000100a00 */
[----:B------:R1:W-:Y:S03]  /*55f00*/  STL.64 [R1+0x438], R14 ;  /* 0x0004380e01007387 */ /* 0x0003e60000100a00 */
[----:B0-----:R-:W3:Y:S01]  /*55f10*/  LDL.LU R12, [R1+0x3e0] ;  /* 0x0003e000010c7983 */ /* 0x001ee20000300800 */
[----:B------:R-:W3:Y:S02]  /*55f20*/  LDL.LU R13, [R1+0x3e4] ;  /* 0x0003e400010d7983 */ /* 0x000ee40000300800 */
[----:B-1----:R-:W4:Y:S02]  /*55f30*/  LDL.LU R14, [R1+0x3e8] ;  /* 0x0003e800010e7983 */ /* 0x002f240000300800 */
[----:B------:R-:W4:Y:S02]  /*55f40*/  LDL.LU R15, [R1+0x3ec] ;  /* 0x0003ec00010f7983 */ /* 0x000f240000300800 */
[----:B------:R-:W-:-:S02]  /*55f50*/  IMAD.MOV.U32 R24, RZ, RZ, R17 ;  /* 0x000000ffff187224 */ /* 0x000fc400078e0011 */
[----:B------:R-:W-:Y:S01]  /*55f60*/  IMAD.MOV.U32 R25, RZ, RZ, R16 ;  /* 0x000000ffff197224 */ /* 0x000fe200078e0010 */
[----:B----4-:R-:W-:Y:S01]  /*55f70*/  STL.64 [R1+0x4a68], R14 ;  /* 0x004a680e01007387 */ /* 0x010fe20000100a00 */
[----:B---3--:R0:W-:Y:S03]  /*55f80*/  STL.64 [R1+0x4a60], R12 ;  /* 0x004a600c01007387 */ /* 0x0081e60000100a00 */
[----:B------:R1:W-:Y:S01]  /*55f90*/  STL.64 [R1+0x4a70], R24 ;  /* 0x004a701801007387 */ /* 0x0003e20000100a00 */
[----:B0-----:R-:W3:Y:S01]  /*55fa0*/  LDL.LU R12, [R1+0x3f0] ;  /* 0x0003f000010c7983 */ /* 0x001ee20000300800 */
[----:B------:R-:W3:Y:S02]  /*55fb0*/  LDL.LU R13, [R1+0x3f4] ;  /* 0x0003f400010d7983 */ /* 0x000ee40000300800 */
[----:B------:R-:W4:Y:S02]  /*55fc0*/  LDL.LU R14, [R1+0x3f8] ;  /* 0x0003f800010e7983 */ /* 0x000f240000300800 */
[----:B------:R-:W4:Y:S01]  /*55fd0*/  LDL.LU R15, [R1+0x3fc] ;  /* 0x0003fc00010f7983 */ /* 0x000f220000300800 */
[----:B------:R-:W2:Y:S01]  /*55fe0*/  LDL.LU R16, [R1+0x420] ;  /* 0x0004200001107983 */ /* 0x000ea20000300800 */
[----:B------:R-:W2:Y:S02]  /*55ff0*/  LDL.LU R17, [R1+0x424] ;  /* 0x0004240001117983 */ /* 0x000ea40000300800 */
[----:B------:R-:W2:Y:S02]  /*56000*/  LDL.LU R18, [R1+0x428] ;  /* 0x0004280001127983 */ /* 0x000ea40000300800 */
[----:B------:R-:W2:Y:S02]  /*56010*/  LDL.LU R19, [R1+0x42c] ;  /* 0x00042c0001137983 */ /* 0x000ea40000300800 */
[----:B-1----:R-:W-:-:S02]  /*56020*/  IMAD.MOV.U32 R24, RZ, RZ, R21 ;  /* 0x000000ffff187224 */ /* 0x002fc400078e0015 */
[----:B------:R-:W-:Y:S01]  /*56030*/  IMAD.MOV.U32 R25, RZ, RZ, R20 ;  /* 0x000000ffff197224 */ /* 0x000fe200078e0014 */
[----:B--2---:R-:W-:Y:S01]  /*56040*/  STL.64 [R1+0x4aa8], R18 ;  /* 0x004aa81201007387 */ /* 0x004fe20000100a00 */
[----:B------:R0:W-:Y:S02]  /*56050*/  STL.64 [R1+0x4aa0], R16 ;  /* 0x004aa01001007387 */ /* 0x0001e40000100a00 */
[----:B0-----:R-:W-:Y:S02]  /*56060*/  IMAD.MOV.U32 R16, RZ, RZ, R27 ;  /* 0x000000ffff107224 */ /* 0x001fe400078e001b */
[----:B------:R-:W-:-:S05]  /*56070*/  IMAD.MOV.U32 R17, RZ, RZ, R26 ;  /* 0x000000ffff117224 */ /* 0x000fca00078e001a */
[----:B------:R0:W-:Y:S01]  /*56080*/  STL.64 [R1+0x4ac0], R16 ;  /* 0x004ac01001007387 */ /* 0x0001e20000100a00 */
[----:B----4-:R-:W-:Y:S02]  /*56090*/  STL.64 [R1+0x4a80], R14 ;  /* 0x004a800e01007387 */ /* 0x010fe40000100a00 */
[----:B---3--:R-:W-:Y:S02]  /*560a0*/  STL.64 [R1+0x4a78], R12 ;  /* 0x004a780c01007387 */ /* 0x008fe40000100a00 */
[----:B0-----:R-:W-:Y:S02]  /*560b0*/  IMAD.MOV.U32 R16, RZ, RZ, R11 ;  /* 0x000000ffff107224 */ /* 0x001fe400078e000b */
[----:B------:R-:W-:-:S05]  /*560c0*/  IMAD.MOV.U32 R17, RZ, RZ, R10 ;  /* 0x000000ffff117224 */ /* 0x000fca00078e000a */
[----:B------:R-:W-:Y:S01]  /*560d0*/  STL.64 [R1+0x4ad8], R16 ;  /* 0x004ad81001007387 */ /* 0x000fe20000100a00 */
[----:B------:R0:W-:Y:S03]  /*560e0*/  STL.64 [R1+0x4a88], R24 ;  /* 0x004a881801007387 */ /* 0x0001e60000100a00 */
        /* <DEDUP_REMOVED lines=11> */
[----:B0-----:R-:W2:Y:S01]  /*561a0*/  LDL.LU R24, [R1+0x720] ;  /* 0x0007200001187983 */ /* 0x001ea20000300800 */
[----:B------:R-:W2:Y:S02]  /*561b0*/  LDL.LU R25, [R1+0x724] ;  /* 0x0007240001197983 */ /* 0x000ea40000300800 */
[----:B------:R-:W3:Y:S02]  /*561c0*/  LDL.LU R26, [R1+0x728] ;  /* 0x00072800011a7983 */ /* 0x000ee40000300800 */
[----:B------:R-:W3:Y:S01]  /*561d0*/  LDL.LU R27, [R1+0x72c] ;  /* 0x00072c00011b7983 */ /* 0x000ee20000300800 */
[----:B------:R-:W2:Y:S01]  /*561e0*/  LDL R16, [R1+0x1a0] ;  /* 0x0001a00001107983 */ /* 0x000ea20000100800 */
[----:B------:R-:W-:-:S02]  /*561f0*/  IMAD.MOV.U32 R17, RZ, RZ, R3 ;  /* 0x000000ffff117224 */ /* 0x000fc400078e0003 */
[----:B------:R-:W4:Y:S03]  /*56200*/  LDL.LU R3, [R1+0x4b88] ;  /* 0x004b880001037983 */ /* 0x000f260000300800 */
[----:B--2---:R4:W-:Y:S01]  /*56210*/  STL.64 [R1+0x4b08], R16 ;  /* 0x004b081001007387 */ /* 0x0049e20000100a00 */
[----:B---3--:R-:W-:Y:S02]  /*56220*/  STL.64 [R1+0x4ad0], R26 ;  /* 0x004ad01a01007387 */ /* 0x008fe40000100a00 */
[----:B------:R0:W-:Y:S02]  /*56230*/  STL.64 [R1+0x4ac8], R24 ;  /* 0x004ac81801007387 */ /* 0x0001e40000100a00 */
[----:B----4-:R-:W-:Y:S02]  /*56240*/  IMAD.MOV.U32 R16, RZ, RZ, R28 ;  /* 0x000000ffff107224 */ /* 0x010fe400078e001c */
[----:B------:R-:W-:Y:S01]  /*56250*/  IMAD.MOV.U32 R17, RZ, RZ, R29 ;  /* 0x000000ffff117224 */ /* 0x000fe200078e001d */
[----:B0-----:R-:W2:Y:S01]  /*56260*/  LDL.LU R24, [R1+0x730] ;  /* 0x0007300001187983 */ /* 0x001ea20000300800 */
[----:B------:R-:W2:Y:S02]  /*56270*/  LDL.LU R25, [R1+0x734] ;  /* 0x0007340001197983 */ /* 0x000ea40000300800 */
[----:B------:R-:W3:Y:S02]  /*56280*/  LDL.LU R26, [R1+0x738] ;  /* 0x00073800011a7983 */ /* 0x000ee40000300800 */
[----:B------:R-:W3:Y:S01]  /*56290*/  LDL.LU R27, [R1+0x73c] ;  /* 0x00073c00011b7983 */ /* 0x000ee20000300800 */
[----:B------:R-:W4:Y:S01]  /*562a0*/  LDL.LU R28, [R1+0x4b84] ;  /* 0x004b8400011c7983 */ /* 0x000f220000300800 */
[----:B------:R-:W2:Y:S02]  /*562b0*/  LDL.LU R29, [R1+0x4b80] ;  /* 0x004b8000011d7983 */ /* 0x000ea40000300800 */
[----:B------:R0:W-:Y:S02]  /*562c0*/  STL.64 [R1+0x4b20], R16 ;  /* 0x004b201001007387 */ /* 0x0001e40000100a00 */
[----:B0-----:R-:W2:Y:S01]  /*562d0*/  LDL R16, [R1+0x1c0] ;  /* 0x0001c00001107983 */ /* 0x001ea20000100800 */
[----:B------:R-:W-:-:S02]  /*562e0*/  IMAD.MOV.U32 R17, RZ, RZ, R3 ;  /* 0x000000ffff117224 */ /* 0x000fc400078e0003 */
[----:B------:R-:W4:Y:S03]  /*562f0*/  LDL.LU R3, [R1+0x4b7c] ;  /* 0x004b7c0001037983 */ /* 0x000f260000300800 */
[----:B--2---:R-:W-:Y:S01]  /*56300*/  STL.64 [R1+0x4b38], R16 ;  /* 0x004b381001007387 */ /* 0x004fe20000100a00 */
[----:B---3--:R-:W-:Y:S02]  /*56310*/  STL.64 [R1+0x4ae8], R26 ;  /* 0x004ae81a01007387 */ /* 0x008fe40000100a00 */
[----:B------:R0:W-:Y:S02]  /*56320*/  STL.64 [R1+0x4ae0], R24 ;  /* 0x004ae01801007387 */ /* 0x0001e40000100a00 */
[----:B0-----:R-:W2:Y:S01]  /*56330*/  LDL.LU R24, [R1+0x740] ;  /* 0x0007400001187983 */ /* 0x001ea20000300800 */
[----:B------:R-:W2:Y:S02]  /*56340*/  LDL.LU R25, [R1+0x744] ;  /* 0x0007440001197983 */ /* 0x000ea40000300800 */
[----:B------:R-:W3:Y:S02]  /*56350*/  LDL.LU R26, [R1+0x748] ;  /* 0x00074800011a7983 */ /* 0x000ee40000300800 */
[----:B------:R-:W3:Y:S01]  /*56360*/  LDL.LU R27, [R1+0x74c] ;  /* 0x00074c00011b7983 */ /* 0x000ee20000300800 */
[----:B------:R-:W2:Y:S01]  /*56370*/  LDL.LU R16, [R1+0x780] ;  /* 0x0007800001107983 */ /* 0x000ea20000300800 */
[----:B------:R-:W2:Y:S02]  /*56380*/  LDL.LU R17, [R1+0x784] ;  /* 0x0007840001117983 */ /* 0x000ea40000300800 */
[----:B------:R-:W2:Y:S02]  /*56390*/  LDL.LU R18, [R1+0x788] ;  /* 0x0007880001127983 */ /* 0x000ea40000300800 */
[----:B------:R-:W2:Y:S02]  /*563a0*/  LDL.LU R19, [R1+0x78c] ;  /* 0x00078c0001137983 */ /* 0x000ea40000300800 */
[----:B--2---:R-:W-:Y:S01]  /*563b0*/  STL.64 [R1+0x4b48], R18 ;  /* 0x004b481201007387 */ /* 0x004fe20000100a00 */
[----:B------:R0:W-:Y:S03]  /*563c0*/  STL.64 [R1+0x4b40], R16 ;  /* 0x004b401001007387 */ /* 0x0001e60000100a00 */
[----:B0-----:R-:W2:Y:S01]  /*563d0*/  LDL R16, [R1+0x1e0] ;  /* 0x0001e00001107983 */ /* 0x001ea20000100800 */
[----:B----4-:R-:W-:-:S02]  /*563e0*/  IMAD.MOV.U32 R17, RZ, RZ, R3 ;  /* 0x000000ffff117224 */ /* 0x010fc400078e0003 */
[----:B------:R-:W4:Y:S03]  /*563f0*/  LDL.LU R3, [R1+0x4b78] ;  /* 0x004b780001037983 */ /* 0x000f260000300800 */
[----:B--2---:R-:W-:Y:S01]  /*56400*/  STL.64 [R1+0x4b60], R16 ;  /* 0x004b601001007387 */ /* 0x004fe20000100a00 */
[----:B---3--:R-:W-:Y:S02]  /*56410*/  STL.64 [R1+0x4b00], R26 ;  /* 0x004b001a01007387 */ /* 0x008fe40000100a00 */
[----:B------:R0:W-:Y:S01]  /*56420*/  STL.64 [R1+0x4af8], R24 ;  /* 0x004af81801007387 */ /* 0x0001e20000100a00 */
[----:B----4-:R-:W1:Y:S04]  /*56430*/  LDSM.16.MT88.4 R20, [R3+0x10180] ;  /* 0x010180000314783b */ /* 0x010e680000004200 */
[----:B0-----:R-:W2:Y:S01]  /*56440*/  LDL.LU R24, [R1+0x750] ;  /* 0x0007500001187983 */ /* 0x001ea20000300800 */
[----:B------:R-:W2:Y:S02]  /*56450*/  LDL.LU R25, [R1+0x754] ;  /* 0x0007540001197983 */ /* 0x000ea40000300800 */
[----:B------:R-:W3:Y:S02]  /*56460*/  LDL.LU R26, [R1+0x758] ;  /* 0x00075800011a7983 */ /* 0x000ee40000300800 */
[----:B------:R-:W3:Y:S01]  /*56470*/  LDL.LU R27, [R1+0x75c] ;  /* 0x00075c00011b7983 */ /* 0x000ee20000300800 */
[----:B------:R-:W4:Y:S04]  /*56480*/  LDL R16, [R1+0x30] ;  /* 0x0000300001107983 */ /* 0x000f280000100800 */
[----:B------:R-:W4:Y:S04]  /*56490*/  LDL R17, [R1+0x34] ;  /* 0x0000340001117983 */ /* 0x000f280000100800 */
        /* <DEDUP_REMOVED lines=29> */
[----:B-1----:R-:W-:Y:S02]  /*56670*/  STL.64 [R1+0x49b0], R22 ;  /* 0x0049b01601007387 */ /* 0x002fe40000100a00 */
[----:B------:R-:W-:Y:S01]  /*56680*/  STL.64 [R1+0x49a8], R20 ;  /* 0x0049a81401007387 */ /* 0x000fe20000100a00 */
[C---:B----4-:R-:W-:Y:S01]  /*56690*/  HMMA.16816.F32 R16, R4.reuse, R16, R24 ;  /* 0x000000100410723c */ /* 0x050fe20000001818 */
[----:B------:R-:W3:Y:S01]  /*566a0*/  LDL.LU.64 R26, [R1+0x4b70] ;  /* 0x004b7000011a7983 */ /* 0x000ee20000300a00 */
[----:B------:R-:W3:Y:S11]  /*566b0*/  LDL.LU.64 R24, [R1+0x4b68] ;  /* 0x004b680001187983 */ /* 0x000ef60000300a00 */
[----:B------:R-:W-:Y:S10]  /*566c0*/  @!UPT UIADD3 URZ, URZ, URZ, URZ ;  /* 0x0000003f3f3ff290 */ /* 0x000ff4000fffe03f */
[----:B------:R0:W-:Y:S01]  /*566d0*/  STL.64 [R1+0x7a0], R16 ;  /* 0x0007a01001007387 */ /* 0x0001e20000100a00 */
[----:B------:R3:W-:Y:S03]  /*566e0*/  STL.64 [R1+0x7a8], R18 ;  /* 0x0007a81201007387 */ /* 0x0007e60000100a00 */
[----:B0-----:R-:W3:Y:S02]  /*566f0*/  LDL.LU.64 R16, [R1+0x4b60] ;  /* 0x004b600001107983 */ /* 0x001ee40000300a00 */
[----:B---3--:R-:W-:Y:S02]  /*56700*/  HMMA.16816.F32 R16, R4, R16, R24 ;  /* 0x000000100410723c */ /* 0x008fe40000001818 */
[----:B------:R-:W3:Y:S01]  /*56710*/  LDL.LU.64 R26, [R1+0x4b58] ;  /* 0x004b5800011a7983 */ /* 0x000ee20000300a00 */
[----:B------:R-:W3:Y:S11]  /*56720*/  LDL.LU.64 R24, [R1+0x4b50] ;  /* 0x004b500001187983 */ /* 0x000ef60000300a00 */
        /* <DEDUP_REMOVED lines=8> */
[----:B------:R-:W3:Y:S11]  /*567b0*/  LDL.LU.64 R16, [R1+0x4b38] ;  /* 0x004b380001107983 */ /* 0x000ef60000300a00 */
[----:B------:R-:W-:Y:S11]  /*567c0*/  @!UPT UIADD3 URZ, URZ, URZ, URZ ;  /* 0x0000003f3f3ff290 */ /* 0x000ff6000fffe03f */
[----:B------:R0:W-:Y:S01]  /*567d0*/  STL.64 [R1+0x780], R8 ;  /* 0x0007800801007387 */ /* 0x0001e20000100a00 */
[----:B------:R1:W-:Y:S03]  /*567e0*/  STL.64 [R1+0x788], R10 ;  /* 0x0007880a01007387 */ /* 0x0003e60000100a00 */
[----:B0-----:R-:W4:Y:S01]  /*567f0*/  LDL.LU R8, [R1+0x3d0] ;  /* 0x0003d00001087983 */ /* 0x001f220000300800 */
[----:B------:R-:W4:Y:S02]  /*56800*/  LDL.LU R9, [R1+0x3d4] ;  /* 0x0003d40001097983 */ /* 0x000f240000300800 */
[----:B-1----:R-:W4:Y:S02]  /*56810*/  LDL.LU R10, [R1+0x3d8] ;  /* 0x0003d800010a7983 */ /* 0x002f240000300800 */
[----:B------:R-:W4:Y:S01]  /*56820*/  LDL.LU R11, [R1+0x3dc] ;  /* 0x0003dc00010b7983 */ /* 0x000f220000300800 */
        /* <DEDUP_REMOVED lines=41> */
[----:B0-----:R-:W2:Y:S01]  /*56ac0*/  LDL.LU.64 R18, [R1+0x4aa8] ;  /* 0x004aa80001127983 */ /* 0x001ea20000300a00 */
[----:B------:R-:W2:Y:S02]  /*56ad0*/  LDL.LU.64 R16, [R1+0x4aa0] ;  /* 0x004aa00001107983 */ /* 0x000ea40000300a00 */
[----:B------:R-:W-:Y:S02]  /*56ae0*/  IMAD.MOV.U32 R20, RZ, RZ, R2 ;  /* 0x000000ffff147224 */ /* 0x000fe400078e0002 */
[----:B------:R-:W-:-:S07]  /*56af0*/  IMAD.MOV.U32 R21, RZ, RZ, R0 ;  /* 0x000000ffff157224 */ /* 0x000fce00078e0000 */
[----:B--2---:R-:W-:Y:S01]  /*56b00*/  HMMA.16816.F32 R4, R4, R20, R16 ;  /* 0x000000140404723c */ /* 0x004fe20000001810 */
[----:B------:R-:W3:Y:S01]  /*56b10*/  LDL.LU.64 R18, [R1+0x4a98] ;  /* 0x004a980001127983 */ /* 0x000ee20000300a00 */
[----:B------:R-:W3:Y:S11]  /*56b20*/  LDL.LU.64 R16, [R1+0x4a90] ;  /* 0x004a900001107983 */ /* 0x000ef60000300a00 */
[----:B------:R-:W-:Y:S10]  /*56b30*/  @!UPT UIADD3 URZ, URZ, URZ, URZ ;  /* 0x0000003f3f3ff290 */ /* 0x000ff4000fffe03f */
[----:B------:R0:W-:Y:S01]  /*56b40*/  STL.64 [R1+0x420], R4 ;  /* 0x0004200401007387 */ /* 0x0001e20000100a00 */
[----:B------:R1:W-:Y:S03]  /*56b50*/  STL.64 [R1+0x428], R6 ;  /* 0x0004280601007387 */ /* 0x0003e60000100a00 */
[----:B0-----:R-:W2:Y:S01]  /*56b60*/  LDL.LU R4, [R1+0x3c0] ;  /* 0x0003c00001047983 */ /* 0x001ea20000300800 */
[----:B------:R-:W2:Y:S02]  /*56b70*/  LDL.LU R5, [R1+0x3c4] ;  /* 0x0003c40001057983 */ /* 0x000ea40000300800 */
[----:B-1----:R-:W2:Y:S02]  /*56b80*/  LDL.LU R6, [R1+0x3c8] ;  /* 0x0003c80001067983 */ /* 0x002ea40000300800 */
[----:B------:R-:W2:Y:S01]  /*56b90*/  LDL.LU R7, [R1+0x3cc] ;  /* 0x0003cc0001077983 */ /* 0x000ea20000300800 */
[----:B------:R0:W-:Y:S04]  /*56ba0*/  STL.64 [R1+0x49c0], R20 ;  /* 0x0049c01401007387 */ /* 0x0001e80000100a00 */
[----:B0-----:R-:W3:Y:S02]  /*56bb0*/  LDL.64 R20, [R1+0x20] ;  /* 0x0000200001147983 */ /* 0x001ee40000100a00 */
[----:B---3--:R-:W-:Y:S01]  /*56bc0*/  HMMA.16816.F32 R24, R16, R20, R24 ;  /* 0x000000141018723c */ /* 0x008fe20000001818 */
[----:B------:R-:W-:-:S02]  /*56bd0*/  IMAD.MOV.U32 R2, RZ, RZ, R20 ;  /* 0x000000ffff027224 */ /* 0x000fc400078e0014 */
[----:B------:R-:W-:Y:S11]  /*56be0*/  IMAD.MOV.U32 R0, RZ, RZ, R21 ;  /* 0x000000ffff007224 */ /* 0x000ff600078e0015 */
[----:B------:R-:W-:Y:S09]  /*56bf0*/  @!UPT UIADD3 URZ, URZ, URZ, URZ ;  /* 0x0000003f3f3ff290 */ /* 0x000ff2000fffe03f */
[----:B------:R0:W-:Y:S01]  /*56c00*/  STL.64 [R1+0x410], R24 ;  /* 0x0004101801007387 */ /* 0x0001e20000100a00 */
[----:B------:R1:W-:Y:S03]  /*56c10*/  STL.64 [R1+0x418], R26 ;  /* 0x0004181a01007387 */ /* 0x0003e60000100a00 */
[----:B0-----:R-:W1:Y:S01]  /*56c20*/  LDL.LU.64 R24, [R1+0x4a88] ;  /* 0x004a880001187983 */ /* 0x001e620000300a00 */
[----:B------:R-:W3:Y:S01]  /*56c30*/  LDL.64 R20, [R1+0x1e0] ;  /* 0x0001e00001147983 */ /* 0x000ee20000100a00 */
[C---:B-1----:R-:W-:Y:S02]  /*56c40*/  HMMA.16816.F32 R24, R16.reuse, R24, R12 ;  /* 0x000000181018723c */ /* 0x042fe4000000180c */
[----:B---3--:R0:W-:Y:S04]  /*56c50*/  STL.64 [R1+0x4a38], R20 ;  /* 0x004a381401007387 */ /* 0x0081e80000100a00 */
[----:B0-----:R-:W3:Y:S01]  /*56c60*/  LDL.64 R20, [R1+0x30] ;  /* 0x0000300001147983 */ /* 0x001ee20000100a00 */
[----:B------:R-:W2:Y:S02]  /*56c70*/  LDL.LU.64 R14, [R1+0x4a80] ;  /* 0x004a8000010e7983 */ /* 0x000ea40000300a00 */
[----:B------:R-:W2:Y:S11]  /*56c80*/  LDL.LU.64 R12, [R1+0x4a78] ;  /* 0x004a7800010c7983 */ /* 0x000eb60000300a00 */
[----:B------:R-:W-:Y:S03]  /*56c90*/  @!UPT UIADD3 URZ, URZ, URZ, URZ ;  /* 0x0000003f3f3ff290 */ /* 0x000fe6000fffe03f */
        /* <DEDUP_REMOVED lines=17> */
[----:B0-----:R-:W2:Y:S04]  /*56db0*/  LDL.64 R24, [R1+0x1c0] ;  /* 0x0001c00001187983 */ /* 0x001ea80000100a00 */
[----:B--2---:R0:W-:Y:S04]  /*56dc0*/  STL.64 [R1+0x4a20], R24 ;  /* 0x004a201801007387 */ /* 0x0041e80000100a00 */
[----:B0-----:R-:W2:Y:S01]  /*56dd0*/  LDL.64 R24, [R1+0x1d0] ;  /* 0x0001d00001187983 */ /* 0x001ea20000100a00 */
[C---:B----4-:R-:W-:Y:S03]  /*56de0*/  HMMA.16816.F32 R8, R16.reuse, R12, R8 ;  /* 0x0000000c1008723c */ /* 0x050fe60000001808 */
[----:B--2---:R0:W-:Y:S04]  /*56df0*/  STL.64 [R1+0x4a40], R24 ;  /* 0x004a401801007387 */ /* 0x0041e80000100a00 */
[----:B0-----:R-:W3:Y:S01]  /*56e00*/  LDL.LU R24, [R1+0x710] ;  /* 0x0007100001187983 */ /* 0x001ee20000300800 */
[----:B------:R-:W3:Y:S02]  /*56e10*/  LDL.LU R25, [R1+0x714] ;  /* 0x0007140001197983 */ /* 0x000ee40000300800 */
[----:B------:R-:W3:Y:S02]  /*56e20*/  LDL.LU R26, [R1+0x718] ;  /* 0x00071800011a7983 */ /* 0x000ee40000300800 */
[----:B------:R-:W3:Y:S11]  /*56e30*/  LDL.LU R27, [R1+0x71c] ;  /* 0x00071c00011b7983 */ /* 0x000ef60000300800 */
[----:B------:R0:W-:Y:S01]  /*56e40*/  STL.64 [R1+0x3d0], R8 ;  /* 0x0003d00801007387 */ /* 0x0001e20000100a00 */
[----:B------:R-:W-:Y:S03]  /*56e50*/  STL.64 [R1+0x3d8], R10 ;  /* 0x0003d80a01007387 */ /* 0x000fe60000100a00 */
[----:B0-----:R-:W2:Y:S01]  /*56e60*/  LDL.LU.64 R8, [R1+0x4a48] ;  /* 0x004a480001087983 */ /* 0x001ea20000300a00 */
[----:B------:R0:W-:Y:S02]  /*56e70*/  STL [R1+0x4964], R12 ;  /* 0x0049640c01007387 */ /* 0x0001e40000100800 */
[----:B------:R1:W-:Y:S01]  /*56e80*/  STL [R1+0x4960], R13 ;  /* 0x0049600d01007387 */ /* 0x0003e20000100800 */
[----:B0-----:R-:W4:Y:S01]  /*56e90*/  LDL.LU R12, [R1+0x700] ;  /* 0x00070000010c7983 */ /* 0x001f220000300800 */
[----:B-1----:R-:W4:Y:S02]  /*56ea0*/  LDL.LU R13, [R1+0x704] ;  /* 0x00070400010d7983 */ /* 0x002f240000300800 */
[----:B------:R-:W4:Y:S02]  /*56eb0*/  LDL.LU R14, [R1+0x708] ;  /* 0x00070800010e7983 */ /* 0x000f240000300800 */
[----:B------:R-:W4:Y:S01]  /*56ec0*/  LDL.LU R15, [R1+0x70c] ;  /* 0x00070c00010f7983 */ /* 0x000f220000300800 */
[C---:B--2---:R-:W-:Y:S11]  /*56ed0*/  HMMA.16816.F32 R4, R16.reuse, R8, R4 ;  /* 0x000000081004723c */ /* 0x044ff60000001804 */
        /* <DEDUP_REMOVED lines=10> */
[----:B------:R-:W2:Y:S02]  /*56f80*/  LDL.LU R6, [R1+0x6e8] ;  /* 0x0006e80001067983 */ /* 0x000ea40000300800 */
[----:B------:R-:W2:Y:S01]  /*56f90*/  LDL.LU R7, [R1+0x6ec] ;  /* 0x0006ec0001077983 */ /* 0x000ea20000300800 */
[----:B---3--:R-:W-:Y:S01]  /*56fa0*/  HMMA.16816.F32 R24, R16, R20, R24 ;  /* 0x000000141018723c */ /* 0x008fe20000001818 */
[----:B------:R-:W-:-:S02]  /*56fb0*/  IMAD.MOV.U32 R11, RZ, RZ, R20 ;  /* 0x000000ffff0b7224 */ /* 0x000fc400078e0014 */
[----:B------:R-:W-:Y:S01]  /*56fc0*/  IMAD.MOV.U32 R10, RZ, RZ, R21 ;  /* 0x000000ffff0a7224 */ /* 0x000fe200078e0015 */
[----:B--2---:R-:W-:Y:S01]  /*56fd0*/  STL.64 [R1+0x4a30], R6 ;  /* 0x004a300601007387 */ /* 0x004fe20000100a00 */
[----:B------:R0:W-:Y:S03]  /*56fe0*/  STL.64 [R1+0x4a28], R4 ;  /* 0x004a280401007387 */ /* 0x0001e60000100a00 */
[----:B0-----:R-:W2:Y:S01]  /*56ff0*/  LDL.LU R4, [R1+0x6f0] ;  /* 0x0006f00001047983 */ /* 0x001ea20000300800 */
[----:B------:R-:W2:Y:S02]  /*57000*/  LDL.LU R5, [R1+0x6f4] ;  /* 0x0006f40001057983 */ /* 0x000ea40000300800 */
[----:B------:R-:W2:Y:S02]  /*57010*/  LDL.LU R6, [R1+0x6f8] ;  /* 0x0006f80001067983 */ /* 0x000ea40000300800 */
[----:B------:R-:W2:Y:S10]  /*57020*/  LDL.LU R7, [R1+0x6fc] ;  /* 0x0006fc0001077983 */ /* 0x000eb40000300800 */
[----:B------:R0:W-:Y:S01]  /*57030*/  STL.64 [R1+0x710], R24 ;  /* 0x0007101801007387 */ /* 0x0001e20000100a00 */
[----:B------:R-:W-:Y:S03]  /*57040*/  STL.64 [R1+0x718], R26 ;  /* 0x0007181a01007387 */ /* 0x000fe60000100a00 */
[----:B0-----:R-:W2:Y:S01]  /*57050*/  LDL.LU.64 R24, [R1+0x4a40] ;  /* 0x004a400001187983 */ /* 0x001ea20000300a00 */
[----:B------:R-:W4:Y:S02]  /*57060*/  LDL.LU.64 R20, [R1+0x4a38] ;  /* 0x004a380001147983 */ /* 0x000f240000300a00 */
[----:B------:R-:W-:Y:S02]  /*57070*/  STL [R1+0x4938], R10 ;  /* 0x0049380a01007387 */ /* 0x000fe40000100800 */
[----:B------:R-:W-:Y:S01]  /*57080*/  STL [R1+0x4934], R11 ;  /* 0x0049340b01007387 */ /* 0x000fe20000100800 */
[C---:B----4-:R-:W-:Y:S08]  /*57090*/  HMMA.16816.F32 R12, R16.reuse, R20, R12 ;  /* 0x00000014100c723c */ /* 0x050ff0000000180c */
[----:B--2---:R-:W-:Y:S01]  /*570a0*/  HMMA.16816.F32 R4, R16, R24, R4 ;  /* 0x000000181004723c */ /* 0x004fe20000001804 */
[----:B------:R-:W-:-:S02]  /*570b0*/  IMAD.MOV.U32 R29, RZ, RZ, R24 ;  /* 0x000000ffff1d7224 */ /* 0x000fc400078e0018 */
[----:B------:R-:W-:Y:S11]  /*570c0*/  IMAD.MOV.U32 R28, RZ, RZ, R25 ;  /* 0x000000ffff1c7224 */ /* 0x000ff600078e0019 */
[----:B------:R-:W-:Y:S01]  /*570d0*/  @!UPT UIADD3 URZ, URZ, URZ, URZ ;  /* 0x0000003f3f3ff290 */ /* 0x000fe2000fffe03f */
[----:B------:R-:W-:Y:S01]  /*570e0*/  STL.64 [R1+0x700], R12 ;  /* 0x0007000c01007387 */ /* 0x000fe20000100a00 */
[----:B------:R0:W-:Y:S02]  /*570f0*/  STL.64 [R1+0x708], R14 ;  /* 0x0007080e01007387 */ /* 0x0001e40000100a00 */
[----:B0-----:R-:W-:Y:S02]  /*57100*/  IMAD.MOV.U32 R14, RZ, RZ, R21 ;  /* 0x000000ffff0e7224 */ /* 0x001fe400078e0015 */
[----:B------:R-:W-:Y:S02]  /*57110*/  IMAD.MOV.U32 R15, RZ, RZ, R20 ;  /* 0x000000ffff0f7224 */ /* 0x000fe400078e0014 */
[----:B------:R-:W2:Y:S01]  /*57120*/  LDL.64 R20, [R1+0x1b0] ;  /* 0x0001b00001147983 */ /* 0x000ea20000100a00 */
[----:B------:R0:W-:Y:S02]  /*57130*/  STL [R1+0x4940], R14 ;  /* 0x0049400e01007387 */ /* 0x0001e40000100800 */
[----:B------:R1:W-:Y:S02]  /*57140*/  STL [R1+0x493c], R15 ;  /* 0x00493c0f01007387 */ /* 0x0003e40000100800 */
[----:B------:R-:W3:Y:S01]  /*57150*/  LDL.LU R12, [R1+0x6d0] ;  /* 0x0006d000010c7983 */ /* 0x000ee20000300800 */
[----:B------:R-:W3:Y:S04]  /*57160*/  LDL.LU R13, [R1+0x6d4] ;  /* 0x0006d400010d7983 */ /* 0x000ee80000300800 */
[----:B0-----:R-:W3:Y:S01]  /*57170*/  LDL.LU R14, [R1+0x6d8] ;  /* 0x0006d800010e7983 */ /* 0x001ee20000300800 */
[----:B-1----:R-:W3:Y:S02]  /*57180*/  LDL.LU R15, [R1+0x6dc] ;  /* 0x0006dc00010f7983 */ /* 0x002ee40000300800 */
[----:B------:R-:W-:Y:S02]  /*57190*/  STL.64 [R1+0x6f0], R4 ;  /* 0x0006f00401007387 */ /* 0x000fe40000100a00 */
[----:B------:R0:W-:Y:S02]  /*571a0*/  STL.64 [R1+0x6f8], R6 ;  /* 0x0006f80601007387 */ /* 0x0001e40000100a00 */
[----:B0-----:R-:W4:Y:S01]  /*571b0*/  LDL.LU.64 R6, [R1+0x4a30] ;  /* 0x004a300001067983 */ /* 0x001f220000300a00 */
[----:B------:R-:W4:Y:S02]  /*571c0*/  LDL.LU.64 R4, [R1+0x4a28] ;  /* 0x004a280001047983 */ /* 0x000f240000300a00 */
[----:B------:R-:W4:Y:S02]  /*571d0*/  LDL.LU.64 R24, [R1+0x4a20] ;  /* 0x004a200001187983 */ /* 0x000f240000300a00 */
[----:B------:R-:W-:Y:S01]  /*571e0*/  STL [R1+0x4948], R28 ;  /* 0x0049481c01007387 */ /* 0x000fe20000100800 */
[----:B------:R-:W-:Y:S01]  /*571f0*/  STL [R1+0x4944], R29 ;  /* 0x0049441d01007387 */ /* 0x000fe20000100800 */
[----:B----4-:R-:W-:Y:S11]  /*57200*/  HMMA.16816.F32 R4, R16, R24, R4 ;  /* 0x000000181004723c */ /* 0x010ff60000001804 */
[----:B------:R-:W-:Y:S11]  /*57210*/  @!UPT UIADD3 URZ, URZ, URZ, URZ ;  /* 0x0000003f3f3ff290 */ /* 0x000ff6000fffe03f */
[----:B------:R-:W-:Y:S01]  /*57220*/  @!UPT UIADD3 URZ, URZ, URZ, URZ ;  /* 0x0000003f3f3ff290 */ /* 0x000fe2000fffe03f */
[----:B------:R0:W-:Y:S01]  /*57230*/  STL.64 [R1+0x6e0], R4 ;  /* 0x0006e00401007387 */ /* 0x0001e20000100a00 */
[----:B------:R1:W-:Y:S03]  /*57240*/  STL.64 [R1+0x6e8], R6 ;  /* 0x0006e80601007387 */ /* 0x0003e60000100a00 */
[----:B0-----:R-:W4:Y:S01]  /*57250*/  LDL.LU R4, [R1+0x370] ;  /* 0x0003700001047983 */ /* 0x001f220000300800 */
[----:B------:R-:W4:Y:S02]  /*57260*/  LDL.LU R5, [R1+0x374] ;  /* 0x0003740001057983 */ /* 0x000f240000300800 */
[----:B-1----:R-:W2:Y:S02]  /*57270*/  LDL.LU R6, [R1+0x378] ;  /* 0x0003780001067983 */ /* 0x002ea40000300800 */
[----:B------:R-:W2:Y:S02]  /*57280*/  LDL.LU R7, [R1+0x37c] ;  /* 0x00037c0001077983 */ /* 0x000ea40000300800 */
[----:B--2---:R-:W-:Y:S01]  /*57290*/  STL.64 [R1+0x4970], R6 ;  /* 0x0049700601007387 */ /* 0x004fe20000100a00 */
[----:B----4-:R0:W-:Y:S03]  /*572a0*/  STL.64 [R1+0x4968], R4 ;  /* 0x0049680401007387 */ /* 0x0101e60000100a00 */
[----:B0-----:R-:W2:Y:S04]  /*572b0*/  LDL.64 R4, [R1] ;  /* 0x0000000001047983 */ /* 0x001ea80000100a00 */
[----:B--2---:R0:W-:Y:S04]  /*572c0*/  STL.64 [R1+0x4978], R4 ;  /* 0x0049780401007387 */ /* 0x0041e80000100a00 */
        /* <DEDUP_REMOVED lines=8> */
[----:B0-----:R-:W-:Y:S02]  /*57350*/  IMAD.MOV.U32 R4, RZ, RZ, R2 ;  /* 0x000000ffff047224 */ /* 0x001fe400078e0002 */
[----:B------:R-:W-:-:S02]  /*57360*/  IMAD.MOV.U32 R5, RZ, RZ, R0 ;  /* 0x000000ffff057224 */ /* 0x000fc400078e0000 */
[----:B------:R-:W-:Y:S01]  /*57370*/  IMAD.MOV.U32 R10, RZ, RZ, R21 ;  /* 0x000000ffff0a7224 */ /* 0x000fe200078e0015 */
[----:B----4-:R-:W-:Y:S01]  /*57380*/  STL.64 [R1+0x4a10], R26 ;  /* 0x004a101a01007387 */ /* 0x010fe20000100a00 */
[----:B--2---:R0:W-:Y:S03]  /*57390*/  STL.64 [R1+0x4a08], R24 ;  /* 0x004a081801007387 */ /* 0x0041e60000100a00 */
[----:B0-----:R-:W2:Y:S01]  /*573a0*/  LDL.64 R24, [R1+0x1a0] ;  /* 0x0001a00001187983 */ /* 0x001ea20000100a00 */
[----:B------:R3:W-:Y:S02]  /*573b0*/  STL.64 [R1+0x49b8], R4 ;  /* 0x0049b80401007387 */ /* 0x0007e40000100a00 */
[C---:B---3--:R-:W-:Y:S01]  /*573c0*/  HMMA.16816.F32 R4, R16.reuse, R20, R12 ;  /* 0x000000141004723c */ /* 0x048fe2000000180c */
[----:B------:R-:W-:Y:S06]  /*573d0*/  STL [R1+0x494c], R11 ;  /* 0x00494c0b01007387 */ /* 0x000fec0000100800 */
[----:B------:R-:W-:Y:S11]  /*573e0*/  IMAD.MOV.U32 R15, RZ, RZ, R20 ;  /* 0x000000ffff0f7224 */ /* 0x000ff600078e0014 */
[----:B------:R-:W-:Y:S05]  /*573f0*/  @!UPT UIADD3 URZ, URZ, URZ, URZ ;  /* 0x0000003f3f3ff290 */ /* 0x000fea000fffe03f */
[----:B------:R-:W-:Y:S01]  /*57400*/  STL.64 [R1+0x6d0], R4 ;  /* 0x0006d00401007387 */ /* 0x000fe20000100a00 */
[----:B------:R-:W-:Y:S02]  /*57410*/  STL.64 [R1+0x6d8], R6 ;  /* 0x0006d80601007387 */ /* 0x000fe40000100a00 */
[----:B------:R0:W-:Y:S02]  /*57420*/  STL [R1+0x4a18], R15 ;  /* 0x004a180f01007387 */ /* 0x0001e40000100800 */
[----:B------:R-:W2:Y:S01]  /*57430*/  LDL.LU R12, [R1+0x6c0] ;  /* 0x0006c000010c7983 */ /* 0x000ea20000300800 */
[----:B------:R-:W2:Y:S01]  /*57440*/  LDL.LU R13, [R1+0x6c4] ;  /* 0x0006c400010d7983 */ /* 0x000ea20000300800 */
[----:B------:R-:W2:Y:S03]  /*57450*/  LDL.LU R14, [R1+0x6c8] ;  /* 0x0006c800010e7983 */ /* 0x000ea60000300800 */
[----:B0-----:R-:W2:Y:S01]  /*57460*/  LDL.LU R15, [R1+0x6cc] ;  /* 0x0006cc00010f7983 */ /* 0x001ea20000300800 */
[----:B------:R-:W-:Y:S02]  /*57470*/  STL [R1+0x49e8], R10 ;  /* 0x0049e80a01007387 */ /* 0x000fe40000100800 */
[----:B------:R0:W-:Y:S02]  /*57480*/  STL.64 [R1+0x49e0], R8 ;  /* 0x0049e00801007387 */ /* 0x0001e40000100a00 */
[----:B0-----:R-:W3:Y:S01]  /*57490*/  LDL.LU R8, [R1+0x6a0] ;  /* 0x0006a00001087983 */ /* 0x001ee20000300800 */
[----:B------:R-:W3:Y:S02]  /*574a0*/  LDL.LU R9, [R1+0x6a4] ;  /* 0x0006a40001097983 */ /* 0x000ee40000300800 */
[----:B------:R-:W4:Y:S02]  /*574b0*/  LDL.LU R10, [R1+0x6a8] ;  /* 0x0006a800010a7983 */ /* 0x000f240000300800 */
[----:B------:R-:W4:Y:S02]  /*574c0*/  LDL.LU R11, [R1+0x6ac] ;  /* 0x0006ac00010b7983 */ /* 0x000f240000300800 */
[----:B----4-:R-:W-:Y:S01]  /*574d0*/  STL.64 [R1+0x49f8], R10 ;  /* 0x0049f80a01007387 */ /* 0x010fe20000100a00 */
[----:B---3--:R0:W-:Y:S02]  /*574e0*/  STL.64 [R1+0x49f0], R8 ;  /* 0x0049f00801007387 */ /* 0x0081e40000100a00 */
[----:B------:R-:W3:Y:S01]  /*574f0*/  LDL.64 R20, [R1+0x170] ;  /* 0x0001700001147983 */ /* 0x000ee20000100a00 */
[----:B0-----:R-:W4:Y:S01]  /*57500*/  LDL.64 R8, [R1+0x190] ;  /* 0x0001900001087983 */ /* 0x001f220000100a00 */
[----:B--2---:R-:W-:Y:S03]  /*57510*/  HMMA.16816.F32 R12, R16, R24, R12 ;  /* 0x00000018100c723c */ /* 0x004fe6000000180c */
[----:B---3--:R0:W-:Y:S04]  /*57520*/  STL.64 [R1+0x49d8], R20 ;  /* 0x0049d81401007387 */ /* 0x0081e80000100a00 */
[----:B0-----:R-:W2:Y:S01]  /*57530*/  LDL.64 R20, [R1+0x180] ;  /* 0x0001800001147983 */ /* 0x001ea20000100a00 */
[----:B------:R-:W3:Y:S02]  /*57540*/  LDL.LU R4, [R1+0x3b0] ;  /* 0x0003b00001047983 */ /* 0x000ee40000300800 */
[----:B------:R-:W3:Y:S02]  /*57550*/  LDL.LU R5, [R1+0x3b4] ;  /* 0x0003b40001057983 */ /* 0x000ee40000300800 */
[----:B------:R-:W2:Y:S01]  /*57560*/  LDL.LU R6, [R1+0x3b8] ;  /* 0x0003b80001067983 */ /* 0x000ea20000300800 */
[----:B------:R-:W2:Y:S01]  /*57570*/  LDL.LU R7, [R1+0x3bc] ;  /* 0x0003bc0001077983 */ /* 0x000ea20000300800 */
[----:B------:R-:W-:-:S03]  /*57580*/  IMAD.MOV.U32 R29, RZ, RZ, R24 ;  /* 0x000000ffff1d7224 */ /* 0x000fc600078e0018 */
[----:B--2---:R-:W-:Y:S01]  /*57590*/  STL.64 [R1+0x49d0], R6 ;  /* 0x0049d00601007387 */ /* 0x004fe20000100a00 */
[----:B---3--:R0:W-:Y:S03]  /*575a0*/  STL.64 [R1+0x49c8], R4 ;  /* 0x0049c80401007387 */ /* 0x0081e60000100a00 */
[----:B0-----:R-:W2:Y:S01]  /*575b0*/  LDL.LU R4, [R1+0x690] ;  /* 0x0006900001047983 */ /* 0x001ea20000300800 */
[----:B------:R-:W2:Y:S02]  /*575c0*/  LDL.LU R5, [R1+0x694] ;  /* 0x0006940001057983 */ /* 0x000ea40000300800 */
[----:B------:R-:W2:Y:S02]  /*575d0*/  LDL.LU R6, [R1+0x698] ;  /* 0x0006980001067983 */ /* 0x000ea40000300800 */
[----:B------:R-:W2:Y:S01]  /*575e0*/  LDL.LU R7, [R1+0x69c] ;  /* 0x00069c0001077983 */ /* 0x000ea20000300800 */
[----:B------:R-:W-:Y:S01]  /*575f0*/  STL.64 [R1+0x6c0], R12 ;  /* 0x0006c00c01007387 */ /* 0x000fe20000100a00 */
[----:B------:R0:W-:Y:S03]  /*57600*/  STL.64 [R1+0x6c8], R14 ;  /* 0x0006c80e01007387 */ /* 0x0001e60000100a00 */
[----:B0-----:R-:W3:Y:S01]  /*57610*/  LDL.LU R15, [R1+0x4a18] ;  /* 0x004a1800010f7983 */ /* 0x001ee20000300800 */
[----:B------:R-:W-:-:S02]  /*57620*/  IMAD.MOV.U32 R14, RZ, RZ, R25 ;  /* 0x000000ffff0e7224 */ /* 0x000fc400078e0019 */
[----:B------:R-:W4:Y:S02]  /*57630*/  LDL.LU.64 R26, [R1+0x4a10] ;  /* 0x004a1000011a7983 */ /* 0x000f240000300a00 */
        /* <DEDUP_REMOVED lines=9> */
[----:B------:R-:W2:Y:S01]  /*576d0*/  LDL.LU.64 R10, [R1+0x49f8] ;  /* 0x0049f800010a7983 */ /* 0x000ea20000300a00 */
[----:B------:R-:W2:Y:S02]  /*576e0*/  LDL.LU.64 R8, [R1+0x49f0] ;  /* 0x0049f00001087983 */ /* 0x000ea40000300a00 */
[----:B------:R-:W-:Y:S02]  /*576f0*/  STL.64 [R1+0x4988], R26 ;  /* 0x0049881a01007387 */ /* 0x000fe40000100a00 */
[----:B----4-:R0:W-:Y:S04]  /*57700*/  STL.64 [R1+0x4980], R24 ;  /* 0x0049801801007387 */ /* 0x0101e80000100a00 */
[----:B0-----:R-:W4:Y:S01]  /*57710*/  LDL.LU R24, [R1+0x390] ;  /* 0x0003900001187983 */ /* 0x001f220000300800 */
[----:B------:R-:W4:Y:S02]  /*57720*/  LDL.LU R25, [R1+0x394] ;  /* 0x0003940001197983 */ /* 0x000f240000300800 */
[----:B------:R-:W3:Y:S02]  /*57730*/  LDL.LU R26, [R1+0x398] ;  /* 0x00039800011a7983 */ /* 0x000ee40000300800 */
[----:B------:R-:W3:Y:S01]  /*57740*/  LDL.LU R27, [R1+0x39c] ;  /* 0x00039c00011b7983 */ /* 0x000ee20000300800 */
[C---:B--2---:R-:W-:Y:S01]  /*57750*/  HMMA.16816.F32 R8, R16.reuse, R20, R8 ;  /* 0x000000141008723c */ /* 0x044fe20000001808 */
[----:B------:R-:W-:Y:S01]  /*57760*/  IMAD.MOV.U32 R28, RZ, RZ, R21 ;  /* 0x000000ffff1c7224 */ /* 0x000fe200078e0015 */
[----:B---3--:R-:W-:Y:S01]  /*57770*/  STL.64 [R1+0x49a0], R26 ;  /* 0x0049a01a01007387 */ /* 0x008fe20000100a00 */
[----:B----4-:R0:W-:Y:S03]  /*57780*/  STL.64 [R1+0x4998], R24 ;  /* 0x0049981801007387 */ /* 0x0101e60000100a00 */
[----:B0-----:R-:W2:Y:S01]  /*57790*/  LDL.LU R24, [R1+0x3a0] ;  /* 0x0003a00001187983 */ /* 0x001ea20000300800 */
[----:B------:R-:W2:Y:S02]  /*577a0*/  LDL.LU R25, [R1+0x3a4] ;  /* 0x0003a40001197983 */ /* 0x000ea40000300800 */
[----:B------:R-:W2:Y:S02]  /*577b0*/  LDL.LU R26, [R1+0x3a8] ;  /* 0x0003a800011a7983 */ /* 0x000ea40000300800 */
[----:B------:R-:W2:Y:S11]  /*577c0*/  LDL.LU R27, [R1+0x3ac] ;  /* 0x0003ac00011b7983 */ /* 0x000eb60000300800 */
[----:B------:R-:W-:Y:S01]  /*577d0*/  @!UPT UIADD3 URZ, URZ, URZ, URZ ;  /* 0x0000003f3f3ff290 */ /* 0x000fe2000fffe03f */
[----:B------:R-:W-:Y:S01]  /*577e0*/  STL.64 [R1+0x6a0], R8 ;  /* 0x0006a00801007387 */ /* 0x000fe20000100a00 */
[----:B------:R0:W-:Y:S03]  /*577f0*/  STL.64 [R1+0x6a8], R10 ;  /* 0x0006a80a01007387 */ /* 0x0001e60000100a00 */
[----:B0-----:R-:W3:Y:S01]  /*57800*/  LDL.LU R10, [R1+0x49e8] ;  /* 0x0049e800010a7983 */ /* 0x001ee20000300800 */
[----:B------:R-:W4:Y:S02]  /*57810*/  LDL.LU.64 R8, [R1+0x49e0] ;  /* 0x0049e00001087983 */ /* 0x000f240000300a00 */
[----:B------:R-:W-:Y:S02]  /*57820*/  IMAD.MOV.U32 R11, RZ, RZ, R20 ;  /* 0x000000ffff0b7224 */ /* 0x000fe400078e0014 */
[----:B------:R-:W2:Y:S02]  /*57830*/  LDL.LU.64 R20, [R1+0x49d8] ;  /* 0x0049d80001147983 */ /* 0x000ea40000300a00 */
[----:B--2---:R-:W-:Y:S02]  /*57840*/  HMMA.16816.F32 R4, R16, R20, R4 ;  /* 0x000000141004723c */ /* 0x004fe40000001804 */
[----:B---3--:R-:W-:Y:S01]  /*57850*/  STL.64 [R1+0x4958], R10 ;  /* 0x0049580a01007387 */ /* 0x008fe20000100a00 */
[----:B----4-:R0:W-:Y:S02]  /*57860*/  STL.64 [R1+0x4950], R8 ;  /* 0x0049500801007387 */ /* 0x0101e40000100a00 */
[----:B------:R-:W-:-:S02]  /*57870*/  IMAD.MOV.U32 R12, RZ, RZ, R20 ;  /* 0x000000ffff0c7224 */ /* 0x000fc400078e0014 */
[----:B------:R-:W-:Y:S01]  /*57880*/  IMAD.MOV.U32 R13, RZ, RZ, R21 ;  /* 0x000000ffff0d7224 */ /* 0x000fe200078e0015 */
[----:B0-----:R-:W2:Y:S01]  /*57890*/  LDL.LU R8, [R1+0x360] ;  /* 0x0003600001087983 */ /* 0x001ea20000300800 */
[----:B------:R-:W2:Y:S02]  /*578a0*/  LDL.LU R9, [R1+0x364] ;  /* 0x0003640001097983 */ /* 0x000ea40000300800 */
[----:B------:R-:W2:Y:S02]  /*578b0*/  LDL.LU R10, [R1+0x368] ;  /* 0x00036800010a7983 */ /* 0x000ea40000300800 */
[----:B------:R-:W2:Y:S10]  /*578c0*/  LDL.LU R11, [R1+0x36c] ;  /* 0x00036c00010b7983 */ /* 0x000eb40000300800 */
[----:B------:R-:W-:Y:S01]  /*578d0*/  STL.64 [R1+0x690], R4 ;  /* 0x0006900401007387 */ /* 0x000fe20000100a00 */
[----:B------:R0:W-:Y:S03]  /*578e0*/  STL.64 [R1+0x698], R6 ;  /* 0x0006980601007387 */ /* 0x0001e60000100a00 */
[----:B0-----:R-:W3:Y:S01]  /*578f0*/  LDL.LU.64 R6, [R1+0x49d0] ;  /* 0x0049d00001067983 */ /* 0x001ee20000300a00 */
[----:B------:R-:W3:Y:S02]  /*57900*/  LDL.LU.64 R4, [R1+0x49c8] ;  /* 0x0049c80001047983 */ /* 0x000ee40000300a00 */
[----:B------:R-:W3:Y:S02]  /*57910*/  LDL.LU.64 R20, [R1+0x49c0] ;  /* 0x0049c00001147983 */ /* 0x000ee40000300a00 */
[----:B---3--:R-:W-:Y:S01]  /*57920*/  HMMA.16816.F32 R16, R16, R20, R4 ;  /* 0x000000141010723c */ /* 0x008fe20000001804 */
[----:B------:R-:W3:Y:S01]  /*57930*/  LDL.LU.64 R4, [R1+0x49b8] ;  /* 0x0049b80001047983 */ /* 0x000ee20000300a00 */
[----:B------:R-:W3:Y:S02]  /*57940*/  LDL.LU.64 R22, [R1+0x49b0] ;  /* 0x0049b00001167983 */ /* 0x000ee40000300a00 */
[----:B------:R-:W3:Y:S11]  /*57950*/  LDL.LU.64 R20, [R1+0x49a8] ;  /* 0x0049a80001147983 */ /* 0x000ef60000300a00 */
[----:B------:R-:W-:Y:S08]  /*57960*/  @!UPT UIADD3 URZ, URZ, URZ, URZ ;  /* 0x0000003f3f3ff290 */ /* 0x000ff0000fffe03f */
        /* <DEDUP_REMOVED lines=20> */
[----:B------:R-:W2:Y:S02]  /*57ab0*/  LDL.LU.64 R24, [R1+0x4980] ;  /* 0x0049800001187983 */ /* 0x000ea40000300a00 */
[----:B------:R-:W4:Y:S02]  /*57ac0*/  LDL.LU.64 R4, [R1+0x4978] ;  /* 0x0049780001047983 */ /* 0x000f240000300a00 */
[C---:B----4-:R-:W-:Y:S11]  /*57ad0*/  HMMA.16816.F32 R16, R20.reuse, R4, R16 ;  /* 0x000000041410723c */ /* 0x050ff60000001810 */
        /* <DEDUP_REMOVED lines=17> */
[----:B----4-:R-:W-:Y:S01]  /*57bf0*/  STL.64 [R1+0x4858], R6 ;  /* 0x0048580601007387 */ /* 0x010fe20000100a00 */
[----:B--2---:R0:W-:Y:S02]  /*57c00*/  STL.64 [R1+0x4850], R4 ;  /* 0x0048500401007387 */ /* 0x0041e40000100a00 */
[----:B0-----:R-:W-:-:S02]  /*57c10*/  IMAD.MOV.U32 R4, RZ, RZ, R12 ;  /* 0x000000ffff047224 */ /* 0x001fc400078e000c */
[----:B------:R-:W-:Y:S01]  /*57c20*/  IMAD.MOV.U32 R5, RZ, RZ, R13 ;  /* 0x000000ffff057224 */ /* 0x000fe200078e000d */
[----:B------:R-:W2:Y:S01]  /*57c30*/  LDL.LU R12, [R1+0x4964] ;  /* 0x00496400010c7983 */ /* 0x000ea20000300800 */
[----:B------:R-:W2:Y:S03]  /*57c40*/  LDL.LU R13, [R1+0x4960] ;  /* 0x00496000010d7983 */ /* 0x000ea60000300800 */
[----:B------:R0:W-:Y:S04]  /*57c50*/  STL.64 [R1+0x4870], R4 ;  /* 0x0048700401007387 */ /* 0x0001e80000100a00 */
[----:B0-----:R-:W4:Y:S01]  /*57c60*/  LDL.LU R4, [R1+0x350] ;  /* 0x0003500001047983 */ /* 0x001f220000300800 */
[----:B------:R-:W4:Y:S02]  /*57c70*/  LDL.LU R5, [R1+0x354] ;  /* 0x0003540001057983 */ /* 0x000f240000300800 */
[----:B------:R-:W4:Y:S02]  /*57c80*/  LDL.LU R6, [R1+0x358] ;  /* 0x0003580001067983 */ /* 0x000f240000300800 */
[----:B------:R-:W4:Y:S01]  /*57c90*/  LDL.LU R7, [R1+0x35c] ;  /* 0x00035c0001077983 */ /* 0x000f220000300800 */
[----:B------:R-:W-:Y:S01]  /*57ca0*/  STL.64 [R1+0x4828], R24 ;  /* 0x0048281801007387 */ /* 0x000fe20000100a00 */
[C---:B--2---:R-:W-:Y:S11]  /*57cb0*/  HMMA.16816.F32 R8, R20.reuse, R12, R8 ;  /* 0x0000000c1408723c */ /* 0x044ff60000001808 */
[----:B------:R-:W-:Y:S11]  /*57cc0*/  @!UPT UIADD3 URZ, URZ, URZ, URZ ;  /* 0x0000003f3f3ff290 */ /* 0x000ff6000fffe03f */
[----:B------:R-:W-:Y:S01]  /*57cd0*/  @!UPT UIADD3 URZ, URZ, URZ, URZ ;  /* 0x0000003f3f3ff290 */ /* 0x000fe2000fffe03f */
[----:B------:R-:W-:Y:S01]  /*57ce0*/  STL.64 [R1+0x360], R8 ;  /* 0x0003600801007387 */ /* 0x000fe20000100a00 */
[----:B------:R0:W-:Y:S03]  /*57cf0*/  STL.64 [R1+0x368], R10 ;  /* 0x0003680a01007387 */ /* 0x0001e60000100a00 */
[----:B0-----:R-:W2:Y:S01]  /*57d00*/  LDL.LU.64 R10, [R1+0x4958] ;  /* 0x00495800010a7983 */ /* 0x001ea20000300a00 */
[----:B------:R-:W4:Y:S02]  /*57d10*/  LDL.LU.64 R8, [R1+0x4950] ;  /* 0x0049500001087983 */ /* 0x000f240000300a00 */
[----:B------:R-:W-:Y:S02]  /*57d20*/  STL.64 [R1+0x4830], R12 ;  /* 0x0048300c01007387 */ /* 0x000fe40000100a00 */
[----:B------:R-:W-:Y:S02]  /*57d30*/  IMAD.MOV.U32 R24, RZ, RZ, R17 ;  /* 0x000000ffff187224 */ /* 0x000fe400078e0011 */
[----:B------:R-:W-:Y:S01]  /*57d40*/  IMAD.MOV.U32 R25, RZ, RZ, R16 ;  /* 0x000000ffff197224 */ /* 0x000fe200078e0010 */
[----:B----4-:R-:W-:Y:S11]  /*57d50*/  HMMA.16816.F32 R4, R20, R8, R4 ;  /* 0x000000081404723c */ /* 0x010ff60000001804 */
[----:B------:R-:W-:Y:S11]  /*57d60*/  @!UPT UIADD3 URZ, URZ, URZ, URZ ;  /* 0x0000003f3f3ff290 */ /* 0x000ff6000fffe03f */
[----:B------:R-:W-:Y:S01]  /*57d70*/  @!UPT UIADD3 URZ, URZ, URZ, URZ ;  /* 0x0000003f3f3ff290 */ /* 0x000fe2000fffe03f */
[----:B------:R2:W-:Y:S01]  /*57d80*/  STL.64 [R1+0x350], R4 ;  /* 0x0003500401007387 */ /* 0x0005e20000100a00 */
[----:B------:R-:W-:Y:S02]  /*57d90*/  STL.64 [R1+0x358], R6 ;  /* 0x0003580601007387 */ /* 0x000fe40000100a00 */
[----:B--2---:R-:W-:Y:S02]  /*57da0*/  IMAD.MOV.U32 R4, RZ, RZ, R11 ;  /* 0x000000ffff047224 */ /* 0x004fe400078e000b */
[----:B------:R-:W-:Y:S01]  /*57db0*/  IMAD.MOV.U32 R5, RZ, RZ, R28 ;  /* 0x000000ffff057224 */ /* 0x000fe200078e001c */
[----:B------:R-:W2:Y:S01]  /*57dc0*/  LDL.LU R11, [R1+0x494c] ;  /* 0x00494c00010b7983 */ /* 0x000ea20000300800 */
[----:B------:R-:W4:Y:S03]  /*57dd0*/  LDL.LU R28, [R1+0x4948] ;  /* 0x00494800011c7983 */ /* 0x000f260000300800 */
[----:B------:R3:W-:Y:S02]  /*57de0*/  STL.64 [R1+0x4888], R4 ;  /* 0x0048880401007387 */ /* 0x0007e40000100a00 */
[----:B---3--:R-:W-:-:S02]  /*57df0*/  IMAD.MOV.U32 R4, RZ, RZ, R27 ;  /* 0x000000ffff047224 */ /* 0x008fc400078e001b */
[----:B------:R-:W-:-:S05]  /*57e00*/  IMAD.MOV.U32 R5, RZ, RZ, R26 ;  /* 0x000000ffff057224 */ /* 0x000fca00078e001a */
[----:B------:R-:W-:Y:S01]  /*57e10*/  STL.64 [R1+0x48a0], R4 ;  /* 0x0048a00401007387 */ /* 0x000fe20000100a00 */
[----:B------:R0:W-:Y:S03]  /*57e20*/  STL.64 [R1+0x4838], R24 ;  /* 0x0048381801007387 */ /* 0x0001e60000100a00 */
[----:B0-----:R-:W3:Y:S01]  /*57e30*/  LDL.LU R24, [R1+0x2b0] ;  /* 0x0002b00001187983 */ /* 0x001ee20000300800 */
[----:B------:R-:W3:Y:S02]  /*57e40*/  LDL.LU R25, [R1+0x2b4] ;  /* 0x0002b40001197983 */ /* 0x000ee40000300800 */
[----:B------:R-:W2:Y:S02]  /*57e50*/  LDL.LU R26, [R1+0x2b8] ;  /* 0x0002b800011a7983 */ /* 0x000ea40000300800 */
[----:B------:R-:W2:Y:S02]  /*57e60*/  LDL.LU R27, [R1+0x2bc] ;  /* 0x0002bc00011b7983 */ /* 0x000ea40000300800 */
[----:B------:R-:W-:-:S02]  /*57e70*/  IMAD.MOV.U32 R4, RZ, RZ, R29 ;  /* 0x000000ffff047224 */ /* 0x000fc400078e001d */
[----:B------:R-:W-:Y:S01]  /*57e80*/  IMAD.MOV.U32 R5, RZ, RZ, R14 ;  /* 0x000000ffff057224 */ /* 0x000fe200078e000e */
[----:B------:R-:W4:Y:S01]  /*57e90*/  LDL.LU R29, [R1+0x4944] ;  /* 0x00494400011d7983 */ /* 0x000f220000300800 */
[----:B------:R-:W4:Y:S03]  /*57ea0*/  LDL.LU R14, [R1+0x4940] ;  /* 0x00494000010e7983 */ /* 0x000f260000300800 */
[----:B------:R-:W-:Y:S04]  /*57eb0*/  STL.64 [R1+0x48b8], R4 ;  /* 0x0048b80401007387 */ /* 0x000fe80000100a00 */
[----:B--2---:R-:W-:Y:S01]  /*57ec0*/  STL.64 [R1+0x4868], R26 ;  /* 0x0048681a01007387 */ /* 0x004fe20000100a00 */
[----:B---3--:R0:W-:Y:S03]  /*57ed0*/  STL.64 [R1+0x4860], R24 ;  /* 0x0048601801007387 */ /* 0x0081e60000100a00 */
        /* <DEDUP_REMOVED lines=76> */
[----:B0-----:R-:W4:Y:S01]  /*583a0*/  LDL.64 R8, [R1+0x20] ;  /* 0x0000200001087983 */ /* 0x001f220000100a00 */
[----:B-1----:R-:W-:Y:S02]  /*583b0*/  STL.64 [R1+0x47a0], R18 ;  /* 0x0047a01201007387 */ /* 0x002fe40000100a00 */
[----:B------:R0:W-:Y:S02]  /*583c0*/  STL.64 [R1+0x4798], R16 ;  /* 0x0047981001007387 */ /* 0x0001e40000100a00 */
        /* <DEDUP_REMOVED lines=69> */
[----:B------:R-:W-:Y:S01]  /*58820*/  STL.64 [R1+0x2c0], R20 ;  /* 0x0002c01401007387 */ /* 0x000fe20000100a00 */
[----:B------:R-:W-:Y:S02]  /*58830*/  STL.64 [R1+0x2c8], R22 ;  /* 0x0002c81601007387 */ /* 0x000fe40000100a00 */
[----:B------:R0:W-:Y:S02]  /*58840*/  STL.64 [R1+0x47a8], R16 ;  /* 0x0047a81001007387 */ /* 0x0001e40000100a00 */
[----:B0-----:R-:W3:Y:S01]  /*58850*/  LDL.LU R16, [R1+0x2a0] ;  /* 0x0002a00001107983 */ /* 0x001ee20000300800 */
[----:B------:R-:W3:Y:S02]  /*58860*/  LDL.LU R17, [R1+0x2a4] ;  /* 0x0002a40001117983 */ /* 0x000ee40000300800 */
[----:B------:R-:W3:Y:S02]  /*58870*/  LDL.LU R18, [R1+0x2a8] ;  /* 0x0002a80001127983 */ /* 0x000ee40000300800 */
[----:B------:R-:W3:Y:S02]  /*58880*/  LDL.LU R19, [R1+0x2ac] ;  /* 0x0002ac0001137983 */ /* 0x000ee40000300800 */
[----:B------:R-:W-:-:S02]  /*58890*/  IMAD.MOV.U32 R20, RZ, RZ, R2 ;  /* 0x000000ffff147224 */ /* 0x000fc400078e0002 */
[----:B------:R-:W-:Y:S02]  /*588a0*/  IMAD.MOV.U32 R21, RZ, RZ, R0 ;  /* 0x000000ffff157224 */ /* 0x000fe400078e0000 */
[----:B----4-:R-:W-:Y:S02]  /*588b0*/  IMAD.MOV.U32 R29, RZ, RZ, R8 ;  /* 0x000000ffff1d7224 */ /* 0x010fe400078e0008 */
[----:B------:R-:W-:Y:S01]  /*588c0*/  IMAD.MOV.U32 R28, RZ, RZ, R9 ;  /* 0x000000ffff1c7224 */ /* 0x000fe200078e0009 */
[C---:B--2---:R-:W-:Y:S11]  /*588d0*/  HMMA.16816.F32 R24, R4.reuse, R8, R24 ;  /* 0x000000080418723c */ /* 0x044ff60000001818 */
[----:B------:R-:W-:Y:S11]  /*588e0*/  @!UPT UIADD3 URZ, URZ, URZ, URZ ;  /* 0x0000003f3f3ff290 */ /* 0x000ff6000fffe03f */
[----:B------:R-:W-:Y:S01]  /*588f0*/  @!UPT UIADD3 URZ, URZ, URZ, URZ ;  /* 0x0000003f3f3ff290 */ /* 0x000fe2000fffe03f */
[----:B------:R0:W-:Y:S01]  /*58900*/  STL.64 [R1+0x2b0], R24 ;  /* 0x0002b01801007387 */ /* 0x0001e20000100a00 */
[----:B------:R-:W-:Y:S03]  /*58910*/  STL.64 [R1+0x2b8], R26 ;  /* 0x0002b81a01007387 */ /* 0x000fe60000100a00 */
[----:B0-----:R-:W2:Y:S01]  /*58920*/  LDL.LU.64 R24, [R1+0x4838] ;  /* 0x0048380001187983 */ /* 0x001ea20000300a00 */
[----:B------:R-:W4:Y:S02]  /*58930*/  LDL.LU R8, [R1+0x270] ;  /* 0x0002700001087983 */ /* 0x000f240000300800 */
[----:B------:R-:W4:Y:S01]  /*58940*/  LDL.LU R9, [R1+0x274] ;  /* 0x0002740001097983 */ /* 0x000f220000300800 */
[C---:B---3--:R-:W-:Y:S01]  /*58950*/  HMMA.16816.F32 R16, R4.reuse, R20, R16 ;  /* 0x000000140410723c */ /* 0x048fe20000001810 */
[----:B------:R-:W4:Y:S01]  /*58960*/  LDL.LU R10, [R1+0x278] ;  /* 0x00027800010a7983 */ /* 0x000f220000300800 */
[----:B------:R-:W4:Y:S02]  /*58970*/  LDL.LU R11, [R1+0x27c] ;  /* 0x00027c00010b7983 */ /* 0x000f240000300800 */
[----:B------:R-:W3:Y:S11]  /*58980*/  LDL.LU R20, [R1+0x260] ;  /* 0x0002600001147983 */ /* 0x000ef60000300800 */
[----:B------:R-:W-:Y:S08]  /*58990*/  @!UPT UIADD3 URZ, URZ, URZ, URZ ;  /* 0x0000003f3f3ff290 */ /* 0x000ff0000fffe03f */
[----:B------:R0:W-:Y:S01]  /*589a0*/  STL.64 [R1+0x2a0], R16 ;  /* 0x0002a01001007387 */ /* 0x0001e20000100a00 */
[----:B------:R-:W-:Y:S02]  /*589b0*/  STL.64 [R1+0x2a8], R18 ;  /* 0x0002a81201007387 */ /* 0x000fe40000100a00 */
[----:B------:R-:W3:Y:S02]  /*589c0*/  LDL.LU R21, [R1+0x264] ;  /* 0x0002640001157983 */ /* 0x000ee40000300800 */
[----:B------:R-:W3:Y:S01]  /*589d0*/  LDL.LU R22, [R1+0x268] ;  /* 0x0002680001167983 */ /* 0x000ee20000300800 */
[----:B------:R-:W3:Y:S04]  /*589e0*/  LDL.LU R23, [R1+0x26c] ;  /* 0x00026c0001177983 */ /* 0x000ee80000300800 */
[----:B0-----:R-:W3:Y:S01]  /*589f0*/  LDL.64 R16, [R1+0x1b0] ;  /* 0x0001b00001107983 */ /* 0x001ee20000100a00 */
[C---:B--2---:R-:W-:Y:S03]  /*58a00*/  HMMA.16816.F32 R24, R4.reuse, R24, R12 ;  /* 0x000000180418723c */ /* 0x044fe6000000180c */
[----:B---3--:R0:W-:Y:S04]  /*58a10*/  STL.64 [R1+0x47f0], R16 ;  /* 0x0047f01001007387 */ /* 0x0081e80000100a00 */
[----:B0-----:R-:W2:Y:S01]  /*58a20*/  LDL.LU R16, [R1+0x280] ;  /* 0x0002800001107983 */ /* 0x001ea20000300800 */
[----:B------:R-:W2:Y:S02]  /*58a30*/  LDL.LU R17, [R1+0x284] ;  /* 0x0002840001117983 */ /* 0x000ea40000300800 */
[----:B------:R-:W2:Y:S02]  /*58a40*/  LDL.LU R18, [R1+0x288] ;  /* 0x0002880001127983 */ /* 0x000ea40000300800 */
[----:B------:R-:W2:Y:S01]  /*58a50*/  LDL.LU R19, [R1+0x28c] ;  /* 0x00028c0001137983 */ /* 0x000ea20000300800 */
[----:B------:R-:W4:Y:S10]  /*58a60*/  LDL.LU.64 R12, [R1+0x4830] ;  /* 0x00483000010c7983 */ /* 0x000f340000300a00 */
[----:B------:R0:W-:Y:S02]  /*58a70*/  STL.64 [R1+0x290], R24 ;  /* 0x0002901801007387 */ /* 0x0001e40000100a00 */
[----:B------:R-:W-:Y:S01]  /*58a80*/  STL.64 [R1+0x298], R26 ;  /* 0x0002981a01007387 */ /* 0x000fe20000100a00 */
[----:B0-----:R-:W2:Y:S02]  /*58a90*/  LDL.LU.64 R24, [R1+0x4828] ;  /* 0x0048280001187983 */ /* 0x001ea40000300a00 */
[C---:B--2---:R-:W-:Y:S11]  /*58aa0*/  HMMA.16816.F32 R16, R4.reuse, R24, R16 ;  /* 0x000000180410723c */ /* 0x044ff60000001810 */
[----:B------:R-:W-:Y:S11]  /*58ab0*/  @!UPT UIADD3 URZ, URZ, URZ, URZ ;  /* 0x0000003f3f3ff290 */ /* 0x000ff6000fffe03f */
[----:B------:R-:W-:Y:S01]  /*58ac0*/  @!UPT UIADD3 URZ, URZ, URZ, URZ ;  /* 0x0000003f3f3ff290 */ /* 0x000fe2000fffe03f */
[----:B------:R0:W-:Y:S01]  /*58ad0*/  STL.64 [R1+0x280], R16 ;  /* 0x0002801001007387 */ /* 0x0001e20000100a00 */
[----:B------:R1:W-:Y:S03]  /*58ae0*/  STL.64 [R1+0x288], R18 ;  /* 0x0002881201007387 */ /* 0x0003e60000100a00 */
[----:B0-----:R-:W2:Y:S01]  /*58af0*/  LDL.LU R16, [R1+0x660] ;  /* 0x0006600001107983 */ /* 0x001ea20000300800 */
[----:B------:R-:W2:Y:S02]  /*58b00*/  LDL.LU R17, [R1+0x664] ;  /* 0x0006640001117983 */ /* 0x000ea40000300800 */
[----:B-1----:R-:W3:Y:S02]  /*58b10*/  LDL.LU R18, [R1+0x668] ;  /* 0x0006680001127983 */ /* 0x002ee40000300800 */
[----:B------:R-:W3:Y:S02]  /*58b20*/  LDL.LU R19, [R1+0x66c] ;  /* 0x00066c0001137983 */ /* 0x000ee40000300800 */
[----:B---3--:R-:W-:Y:S01]  /*58b30*/  STL.64 [R1+0x4800], R18 ;  /* 0x0048001201007387 */ /* 0x008fe20000100a00 */
[----:B--2---:R0:W-:Y:S03]  /*58b40*/  STL.64 [R1+0x47f8], R16 ;  /* 0x0047f81001007387 */ /* 0x0041e60000100a00 */
[----:B0-----:R-:W2:Y:S01]  /*58b50*/  LDL.64 R16, [R1+0x1e0] ;  /* 0x0001e00001107983 */ /* 0x001ea20000100a00 */
[----:B----4-:R-:W-:Y:S03]  /*58b60*/  HMMA.16816.F32 R8, R4, R12, R8 ;  /* 0x0000000c0408723c */ /* 0x010fe60000001808 */
[----:B--2---:R0:W-:Y:S04]  /*58b70*/  STL.64 [R1+0x4808], R16 ;  /* 0x0048081001007387 */ /* 0x0041e80000100a00 */
[----:B0-----:R-:W2:Y:S01]  /*58b80*/  LDL.64 R16, [R1+0x30] ;  /* 0x0000300001107983 */ /* 0x001ea20000100a00 */
[----:B------:R0:W-:Y:S02]  /*58b90*/  STL [R1+0x4764], R24 ;  /* 0x0047641801007387 */ /* 0x0001e40000100800 */
[----:B------:R1:W-:Y:S01]  /*58ba0*/  STL [R1+0x4760], R25 ;  /* 0x0047601901007387 */ /* 0x0003e20000100800 */
[----:B0-----:R-:W3:Y:S01]  /*58bb0*/  LDL.LU R24, [R1+0x640] ;  /* 0x0006400001187983 */ /* 0x001ee20000300800 */
[----:B-1----:R-:W3:Y:S02]  /*58bc0*/  LDL.LU R25, [R1+0x644] ;  /* 0x0006440001197983 */ /* 0x002ee40000300800 */
        /* <DEDUP_REMOVED lines=11> */
[----:B------:R0:W-:Y:S02]  /*58c80*/  STL [R1+0x473c], R12 ;  /* 0x00473c0c01007387 */ /* 0x0001e40000100800 */
[----:B------:R1:W-:Y:S01]  /*58c90*/  STL [R1+0x4738], R13 ;  /* 0x0047380d01007387 */ /* 0x0003e20000100800 */
[----:B0-----:R-:W3:Y:S01]  /*58ca0*/  LDL.LU R12, [R1+0x670] ;  /* 0x00067000010c7983 */ /* 0x001ee20000300800 */
[----:B-1----:R-:W3:Y:S02]  /*58cb0*/  LDL.LU R13, [R1+0x674] ;  /* 0x00067400010d7983 */ /* 0x002ee40000300800 */
[----:B------:R-:W3:Y:S02]  /*58cc0*/  LDL.LU R14, [R1+0x678] ;  /* 0x00067800010e7983 */ /* 0x000ee40000300800 */
[----:B------:R-:W3:Y:S02]  /*58cd0*/  LDL.LU R15, [R1+0x67c] ;  /* 0x00067c00010f7983 */ /* 0x000ee40000300800 */
[----:B--2---:R-:W-:-:S02]  /*58ce0*/  IMAD.MOV.U32 R2, RZ, RZ, R16 ;  /* 0x000000ffff027224 */ /* 0x004fc400078e0010 */
[----:B------:R-:W-:Y:S01]  /*58cf0*/  IMAD.MOV.U32 R0, RZ, RZ, R17 ;  /* 0x000000ffff007224 */ /* 0x000fe200078e0011 */
[C---:B----4-:R-:W-:Y:S01]  /*58d00*/  HMMA.16816.F32 R20, R4.reuse, R8, R20 ;  /* 0x000000080414723c */ /* 0x050fe20000001814 */
[----:B------:R0:W-:Y:S04]  /*58d10*/  STL.64 [R1+0x4758], R8 ;  /* 0x0047580801007387 */ /* 0x0001e80000100a00 */
[----:B0-----:R-:W2:Y:S11]  /*58d20*/  LDL.64 R8, [R1+0x1c0] ;  /* 0x0001c00001087983 */ /* 0x001eb60000100a00 */
[----:B------:R-:W-:Y:S07]  /*58d30*/  @!UPT UIADD3 URZ, URZ, URZ, URZ ;  /* 0x0000003f3f3ff290 */ /* 0x000fee000fffe03f */
[----:B------:R-:W-:Y:S01]  /*58d40*/  STL.64 [R1+0x260], R20 ;  /* 0x0002601401007387 */ /* 0x000fe20000100a00 */
[----:B------:R-:W-:Y:S02]  /*58d50*/  STL.64 [R1+0x268], R22 ;  /* 0x0002681601007387 */ /* 0x000fe40000100a00 */
[----:B------:R-:W0:Y:S01]  /*58d60*/  LDSM.16.MT88.4 R20, [R3+0x10300] ;  /* 0x010300000314783b */ /* 0x000e220000004200 */
[C---:B---3--:R-:W-:Y:S01]  /*58d70*/  HMMA.16816.F32 R24, R4.reuse, R16, R24 ;  /* 0x000000100418723c */ /* 0x048fe20000001818 */
[----:B------:R-:W-:Y:S04]  /*58d80*/  STL [R1+0x4740], R3 ;  /* 0x0047400301007387 */ /* 0x000fe80000100800 */
[----:B0-----:R-:W-:Y:S01]  /*58d90*/  STL.64 [R1+0x4648], R22 ;  /* 0x0046481601007387 */ /* 0x001fe20000100a00 */
[----:B------:R0:W-:Y:S03]  /*58da0*/  STL.64 [R1+0x4640], R20 ;  /* 0x0046401401007387 */ /* 0x0001e60000100a00 */
[----:B0-----:R-:W2:Y:S01]  /*58db0*/  LDL.LU R20, [R1+0x650] ;  /* 0x0006500001147983 */ /* 0x001ea20000300800 */
[----:B------:R-:W2:Y:S02]  /*58dc0*/  LDL.LU R21, [R1+0x654] ;  /* 0x0006540001157983 */ /* 0x000ea40000300800 */
[----:B------:R-:W2:Y:S02]  /*58dd0*/  LDL.LU R22, [R1+0x658] ;  /* 0x0006580001167983 */ /* 0x000ea40000300800 */
[----:B------:R-:W2:Y:S09]  /*58de0*/  LDL.LU R23, [R1+0x65c] ;  /* 0x00065c0001177983 */ /* 0x000eb20000300800 */
[----:B------:R-:W-:Y:S01]  /*58df0*/  STL.64 [R1+0x250], R24 ;  /* 0x0002501801007387 */ /* 0x000fe20000100a00 */
[----:B------:R0:W-:Y:S03]  /*58e00*/  STL.64 [R1+0x258], R26 ;  /* 0x0002581a01007387 */ /* 0x0001e60000100a00 */
[----:B0-----:R-:W3:Y:S01]  /*58e10*/  LDL.LU.64 R26, [R1+0x4818] ;  /* 0x00481800011a7983 */ /* 0x001ee20000300a00 */
[----:B------:R-:W3:Y:S02]  /*58e20*/  LDL.LU.64 R24, [R1+0x4810] ;  /* 0x0048100001187983 */ /* 0x000ee40000300a00 */
[----:B------:R-:W4:Y:S02]  /*58e30*/  LDL.LU.64 R16, [R1+0x4808] ;  /* 0x0048080001107983 */ /* 0x000f240000300a00 */
[----:B------:R-:W-:Y:S01]  /*58e40*/  STL [R1+0x4748], R0 ;  /* 0x0047480001007387 */ /* 0x000fe20000100800 */
[----:B------:R-:W-:Y:S01]  /*58e50*/  STL [R1+0x4744], R2 ;  /* 0x0047440201007387 */ /* 0x000fe20000100800 */
[C---:B----4-:R-:W-:Y:S11]  /*58e60*/  HMMA.16816.F32 R12, R4.reuse, R16, R12 ;  /* 0x00000010040c723c */ /* 0x050ff6000000180c */
[----:B------:R-:W-:Y:S11]  /*58e70*/  @!UPT UIADD3 URZ, URZ, URZ, URZ ;  /* 0x0000003f3f3ff290 */ /* 0x000ff6000fffe03f */
[----:B------:R-:W-:Y:S01]  /*58e80*/  @!UPT UIADD3 URZ, URZ, URZ, URZ ;  /* 0x0000003f3f3ff290 */ /* 0x000fe2000fffe03f */
[----:B------:R0:W-:Y:S01]  /*58e90*/  STL.64 [R1+0x670], R12 ;  /* 0x0006700c01007387 */ /* 0x0001e20000100a00 */
[----:B------:R-:W-:Y:S02]  /*58ea0*/  STL.64 [R1+0x678], R14 ;  /* 0x0006780e01007387 */ /* 0x000fe40000100a00 */
[----:B------:R-:W4:Y:S02]  /*58eb0*/  LDL.LU.64 R18, [R1+0x4800] ;  /* 0x0048000001127983 */ /* 0x000f240000300a00 */
[----:B0-----:R-:W-:Y:S02]  /*58ec0*/  IMAD.MOV.U32 R13, RZ, RZ, R17 ;  /* 0x000000ffff0d7224 */ /* 0x001fe400078e0011 */
[----:B------:R-:W-:Y:S02]  /*58ed0*/  IMAD.MOV.U32 R12, RZ, RZ, R16 ;  /* 0x000000ffff0c7224 */ /* 0x000fe400078e0010 */
[----:B------:R-:W4:Y:S01]  /*58ee0*/  LDL.LU.64 R16, [R1+0x47f8] ;  /* 0x0047f80001107983 */ /* 0x000f220000300a00 */
[----:B------:R-:W-:Y:S02]  /*58ef0*/  STL [R1+0x4750], R13 ;  /* 0x0047500d01007387 */ /* 0x000fe40000100800 */
[----:B------:R0:W-:Y:S02]  /*58f00*/  STL [R1+0x474c], R12 ;  /* 0x00474c0c01007387 */ /* 0x0001e40000100800 */
[----:B0-----:R-:W4:Y:S02]  /*58f10*/  LDL.64 R12, [R1+0x1d0] ;  /* 0x0001d000010c7983 */ /* 0x001f240000100a00 */
[C---:B----4-:R-:W-:Y:S11]  /*58f20*/  HMMA.16816.F32 R16, R4.reuse, R12, R16 ;  /* 0x0000000c0410723c */ /* 0x050ff60000001810 */
[----:B------:R-:W-:Y:S11]  /*58f30*/  @!UPT UIADD3 URZ, URZ, URZ, URZ ;  /* 0x0000003f3f3ff290 */ /* 0x000ff6000fffe03f */
[----:B------:R-:W-:Y:S01]  /*58f40*/  @!UPT UIADD3 URZ, URZ, URZ, URZ ;  /* 0x0000003f3f3ff290 */ /* 0x000fe2000fffe03f */
[----:B------:R0:W-:Y:S01]  /*58f50*/  STL.64 [R1+0x660], R16 ;  /* 0x0006601001007387 */ /* 0x0001e20000100a00 */
[----:B------:R-:W-:Y:S03]  /*58f60*/  STL.64 [R1+0x668], R18 ;  /* 0x0006681201007387 */ /* 0x000fe60000100a00 */
[----:B0-----:R-:W3:Y:S01]  /*58f70*/  LDL.LU.64 R16, [R1+0x47f0] ;  /* 0x0047f00001107983 */ /* 0x001ee20000300a00 */
[----:B------:R-:W-:Y:S01]  /*58f80*/  IMAD.MOV.U32 R2, RZ, RZ, R12 ;  /* 0x000000ffff027224 */ /* 0x000fe200078e000c */
[C---:B--2---:R-:W-:Y:S01]  /*58f90*/  HMMA.16816.F32 R20, R4.reuse, R8, R20 ;  /* 0x000000080414723c */ /* 0x044fe20000001814 */
[----:B------:R-:W-:Y:S02]  /*58fa0*/  IMAD.MOV.U32 R12, RZ, RZ, R8 ;  /* 0x000000ffff0c7224 */ /* 0x000fe400078e0008 */
[----:B------:R-:W-:Y:S02]  /*58fb0*/  IMAD.MOV.U32 R0, RZ, RZ, R9 ;  /* 0x000000ffff007224 */ /* 0x000fe400078e0009 */
[----:B------:R-:W-:Y:S01]  /*58fc0*/  IMAD.MOV.U32 R3, RZ, RZ, R13 ;  /* 0x000000ffff037224 */ /* 0x000fe200078e000d */
[----:B------:R-:W-:Y:S11]  /*58fd0*/  STL [R1+0x4754], R2 ;  /* 0x0047540201007387 */ /* 0x000ff60000100800 */
[----:B------:R-:W-:Y:S06]  /*58fe0*/  @!UPT UIADD3 URZ, URZ, URZ, URZ ;  /* 0x0000003f3f3ff290 */ /* 0x000fec000fffe03f */
[----:B------:R-:W-:Y:S01]  /*58ff0*/  STL.64 [R1+0x650], R20 ;  /* 0x0006501401007387 */ /* 0x000fe20000100a00 */
[----:B------:R-:W-:Y:S01]  /*59000*/  STL.64 [R1+0x658], R22 ;  /* 0x0006581601007387 */ /* 0x000fe20000100a00 */
[----:B---3--:R-:W-:Y:S01]  /*59010*/  HMMA.16816.F32 R8, R4, R16, R24 ;  /* 0x000000100408723c */ /* 0x008fe20000001818 */
[----:B------:R-:W-:Y:S11]  /*59020*/  IMAD.MOV.U32 R13, RZ, RZ, R17 ;  /* 0x000000ffff0d7224 */ /* 0x000ff600078e0011 */
[----:B------:R-:W-:Y:S11]  /*59030*/  @!UPT UIADD3 URZ, URZ, URZ, URZ ;  /* 0x0000003f3f3ff290 */ /* 0x000ff6000fffe03f */
[----:B------:R-:W-:Y:S01]  /*59040*/  STL.64 [R1+0x640], R8 ;  /* 0x0006400801007387 */ /* 0x000fe20000100a00 */
[----:B------:R-:W-:Y:S02]  /*59050*/  STL.64 [R1+0x648], R10 ;  /* 0x0006480a01007387 */ /* 0x000fe40000100a00 */
[----:B------:R0:W-:Y:S02]  /*59060*/  STL.64 [R1+0x47b0], R12 ;  /* 0x0047b00c01007387 */ /* 0x0001e40000100a00 */
        /* <DEDUP_REMOVED lines=10> */
[----:B0-----:R-:W2:Y:S04]  /*59110*/  LDL.64 R12, [R1+0x180] ;  /* 0x00018000010c7983 */ /* 0x001ea80000100a00 */
[----:B--2---:R0:W-:Y:S04]  /*59120*/  STL.64 [R1+0x47d0], R12 ;  /* 0x0047d00c01007387 */ /* 0x0041e80000100a00 */
[----:B0-----:R-:W2:Y:S01]  /*59130*/  LDL.64 R12, [R1+0x190] ;  /* 0x00019000010c7983 */ /* 0x001ea20000100a00 */
[----:B------:R-:W-:-:S03]  /*59140*/  IMAD.MOV.U32 R2, RZ, RZ, R16 ;  /* 0x000000ffff027224 */ /* 0x000fc600078e0010 */
[----:B--2---:R0:W-:Y:S01]  /*59150*/  STL.64 [R1+0x47e8], R12 ;  /* 0x0047e80c01007387 */ /* 0x0041e20000100a00 */
[----:B------:R-:W2:Y:S03]  /*59160*/  LDL.64 R16, [R1+0x170] ;  /* 0x0001700001107983 */ /* 0x000ea60000100a00 */
[----:B0-----:R-:W4:Y:S04]  /*59170*/  LDL.64 R12, [R1+0x1a0] ;  /* 0x0001a000010c7983 */ /* 0x001f280000100a00 */
        /* <DEDUP_REMOVED lines=15> */
[----:B------:R-:W2:Y:S01]  /*59270*/  LDL.LU R8, [R1+0x5d0] ;  /* 0x0005d00001087983 */ /* 0x000ea20000300800 */
[----:B------:R-:W2:Y:S02]  /*59280*/  LDL.LU R9, [R1+0x5d4] ;  /* 0x0005d40001097983 */ /* 0x000ea40000300800 */
[----:B------:R-:W2:Y:S02]  /*59290*/  LDL.LU R10, [R1+0x5d8] ;  /* 0x0005d800010a7983 */ /* 0x000ea40000300800 */
[----:B------:R-:W2:Y:S01]  /*592a0*/  LDL.LU R11, [R1+0x5dc] ;  /* 0x0005dc00010b7983 */ /* 0x000ea20000300800 */
[----:B----4-:R-:W-:Y:S01]  /*592b0*/  HMMA.16816.F32 R24, R4, R12, R24 ;  /* 0x0000000c0418723c */ /* 0x010fe20000001818 */
[----:B--2---:R-:W-:Y:S01]  /*592c0*/  STL.64 [R1+0x4770], R10 ;  /* 0x0047700a01007387 */ /* 0x004fe20000100a00 */
[----:B------:R0:W-:Y:S03]  /*592d0*/  STL.64 [R1+0x4768], R8 ;  /* 0x0047680801007387 */ /* 0x0001e60000100a00 */
[----:B0-----:R-:W2:Y:S01]  /*592e0*/  LDL.LU R8, [R1+0x5e0] ;  /* 0x0005e00001087983 */ /* 0x001ea20000300800 */
[----:B------:R-:W2:Y:S02]  /*592f0*/  LDL.LU R9, [R1+0x5e4] ;  /* 0x0005e40001097983 */ /* 0x000ea40000300800 */
[----:B------:R-:W4:Y:S02]  /*59300*/  LDL.LU R10, [R1+0x5e8] ;  /* 0x0005e800010a7983 */ /* 0x000f240000300800 */
[----:B------:R-:W4:Y:S02]  /*59310*/  LDL.LU R11, [R1+0x5ec] ;  /* 0x0005ec00010b7983 */ /* 0x000f240000300800 */
[----:B----4-:R-:W-:Y:S01]  /*59320*/  STL.64 [R1+0x4780], R10 ;  /* 0x0047800a01007387 */ /* 0x010fe20000100a00 */
[----:B--2---:R-:W-:Y:S10]  /*59330*/  STL.64 [R1+0x4778], R8 ;  /* 0x0047780801007387 */ /* 0x004ff40000100a00 */
[----:B------:R-:W-:Y:S02]  /*59340*/  STL.64 [R1+0x630], R24 ;  /* 0x0006301801007387 */ /* 0x000fe40000100a00 */
[----:B------:R0:W-:Y:S02]  /*59350*/  STL.64 [R1+0x638], R26 ;  /* 0x0006381a01007387 */ /* 0x0001e40000100a00 */
[----:B0-----:R-:W-:-:S02]  /*59360*/  IMAD.MOV.U32 R27, RZ, RZ, R12 ;  /* 0x000000ffff1b7224 */ /* 0x001fc400078e000c */
        /* <DEDUP_REMOVED lines=13> */
[----:B0-----:R-:W4:Y:S01]  /*59440*/  LDL.LU R24, [R1+0x5f0] ;  /* 0x0005f00001187983 */ /* 0x001f220000300800 */
[----:B------:R-:W4:Y:S02]  /*59450*/  LDL.LU R25, [R1+0x5f4] ;  /* 0x0005f40001197983 */ /* 0x000f240000300800 */
[----:B------:R-:W4:Y:S02]  /*59460*/  LDL.LU R26, [R1+0x5f8] ;  /* 0x0005f800011a7983 */ /* 0x000f240000300800 */
[----:B------:R-:W4:Y:S01]  /*59470*/  LDL.LU R27, [R1+0x5fc] ;  /* 0x0005fc00011b7983 */ /* 0x000f220000300800 */
[----:B--2---:R-:W-:Y:S01]  /*59480*/  HMMA.16816.F32 R16, R4, R12, R16 ;  /* 0x0000000c0410723c */ /* 0x004fe20000001810 */
[----:B------:R-:W-:-:S02]  /*59490*/  IMAD.MOV.U32 R11, RZ, RZ, R12 ;  /* 0x000000ffff0b7224 */ /* 0x000fc400078e000c */
[----:B------:R-:W-:Y:S11]  /*594a0*/  IMAD.MOV.U32 R10, RZ, RZ, R13 ;  /* 0x000000ffff0a7224 */ /* 0x000ff600078e000d */
[----:B------:R-:W-:Y:S09]  /*594b0*/  @!UPT UIADD3 URZ, URZ, URZ, URZ ;  /* 0x0000003f3f3ff290 */ /* 0x000ff2000fffe03f */
[----:B------:R0:W-:Y:S01]  /*594c0*/  STL.64 [R1+0x610], R16 ;  /* 0x0006101001007387 */ /* 0x0001e20000100a00 */
[----:B------:R-:W-:Y:S03]  /*594d0*/  STL.64 [R1+0x618], R18 ;  /* 0x0006181201007387 */ /* 0x000fe60000100a00 */
[----:B0-----:R-:W2:Y:S01]  /*594e0*/  LDL.LU.64 R16, [R1+0x47c8] ;  /* 0x0047c80001107983 */ /* 0x001ea20000300a00 */
        /* <DEDUP_REMOVED lines=8> */
[----:B------:R0:W-:Y:S01]  /*59570*/  STL.64 [R1+0x600], R12 ;  /* 0x0006000c01007387 */ /* 0x0001e20000100a00 */
[----:B------:R1:W-:Y:S03]  /*59580*/  STL.64 [R1+0x608], R14 ;  /* 0x0006080e01007387 */ /* 0x0003e60000100a00 */
[----:B0-----:R-:W2:Y:S01]  /*59590*/  LDL.LU.64 R12, [R1+0x47b0] ;  /* 0x0047b000010c7983 */ /* 0x001ea20000300a00 */
[----:B------:R-:W3:Y:S02]  /*595a0*/  LDL.LU.64 R16, [R1+0x47a8] ;  /* 0x0047a80001107983 */ /* 0x000ee40000300a00 */
[----:B---3--:R-:W-:Y:S01]  /*595b0*/  HMMA.16816.F32 R4, R4, R16, R20 ;  /* 0x000000100404723c */ /* 0x008fe20000001814 */
[----:B-1----:R-:W-:Y:S02]  /*595c0*/  IMAD.MOV.U32 R15, RZ, RZ, R16 ;  /* 0x000000ffff0f7224 */ /* 0x002fe400078e0010 */
[----:B------:R-:W-:Y:S11]  /*595d0*/  IMAD.MOV.U32 R14, RZ, RZ, R17 ;  /* 0x000000ffff0e7224 */ /* 0x000ff600078e0011 */
[----:B------:R-:W-:Y:S09]  /*595e0*/  @!UPT UIADD3 URZ, URZ, URZ, URZ ;  /* 0x0000003f3f3ff290 */ /* 0x000ff2000fffe03f */
[----:B------:R0:W-:Y:S01]  /*595f0*/  STL.64 [R1+0x240], R4 ;  /* 0x0002400401007387 */ /* 0x0001e20000100a00 */
[----:B------:R1:W-:Y:S02]  /*59600*/  STL.64 [R1+0x248], R6 ;  /* 0x0002480601007387 */ /* 0x0003e40000100a00 */
[----:B------:R-:W4:Y:S02]  /*59610*/  LDL.LU.64 R18, [R1+0x47a0] ;  /* 0x0047a00001127983 */ /* 0x000f240000300a00 */
[----:B------:R-:W4:Y:S01]  /*59620*/  LDL.LU.64 R16, [R1+0x4798] ;  /* 0x0047980001107983 */ /* 0x000f220000300a00 */
[----:B0-----:R-:W3:Y:S01]  /*59630*/  LDL.LU R4, [R1+0x5c0] ;  /* 0x0005c00001047983 */ /* 0x001ee20000300800 */
[----:B------:R-:W3:Y:S02]  /*59640*/  LDL.LU R5, [R1+0x5c4] ;  /* 0x0005c40001057983 */ /* 0x000ee40000300800 */
[----:B-1----:R-:W3:Y:S02]  /*59650*/  LDL.LU R6, [R1+0x5c8] ;  /* 0x0005c80001067983 */ /* 0x002ee40000300800 */
[----:B------:R-:W3:Y:S01]  /*59660*/  LDL.LU R7, [R1+0x5cc] ;  /* 0x0005cc0001077983 */ /* 0x000ee20000300800 */
[----:B------:R-:W2:Y:S01]  /*59670*/  LDL.LU R20, [R1+0x510] ;  /* 0x0005100001147983 */ /* 0x000ea20000300800 */
[----:B------:R-:W2:Y:S02]  /*59680*/  LDL.LU R21, [R1+0x514] ;  /* 0x0005140001157983 */ /* 0x000ea40000300800 */
[----:B------:R-:W2:Y:S02]  /*59690*/  LDL.LU R22, [R1+0x518] ;  /* 0x0005180001167983 */ /* 0x000ea40000300800 */
[----:B------:R-:W2:Y:S02]  /*596a0*/  LDL.LU R23, [R1+0x51c] ;  /* 0x00051c0001177983 */ /* 0x000ea40000300800 */
[----:B--2---:R-:W-:Y:S01]  /*596b0*/  STL.64 [R1+0x4658], R22 ;  /* 0x0046581601007387 */ /* 0x004fe20000100a00 */
[----:B------:R0:W-:Y:S02]  /*596c0*/  STL.64 [R1+0x4650], R20 ;  /* 0x0046501401007387 */ /* 0x0001e40000100a00 */
[----:B0-----:R-:W-:-:S02]  /*596d0*/  IMAD.MOV.U32 R20, RZ, RZ, R11 ;  /* 0x000000ffff147224 */ /* 0x001fc400078e000b */
[----:B------:R-:W-:Y:S02]  /*596e0*/  IMAD.MOV.U32 R21, RZ, RZ, R10 ;  /* 0x000000ffff157224 */ /* 0x000fe400078e000a */
[C---:B----4-:R-:W-:Y:S03]  /*596f0*/  HMMA.16816.F32 R8, R16.reuse, R8, R24 ;  /* 0x000000081008723c */ /* 0x050fe60000001818 */
[----:B------:R0:W-:Y:S04]  /*59700*/  STL.64 [R1+0x4670], R20 ;  /* 0x0046701401007387 */ /* 0x0001e80000100a00 */
[----:B0-----:R-:W2:Y:S04]  /*59710*/  LDL R20, [R1+0x10] ;  /* 0x0000100001147983 */ /* 0x001ea80000100800 */
[----:B------:R-:W2:Y:S01]  /*59720*/  LDL R21, [R1+0x14] ;  /* 0x0000140001157983 */ /* 0x000ea20000100800 */
[----:B------:R-:W4:Y:S02]  /*59730*/  LDL.LU.64 R26, [R1+0x4790] ;  /* 0x00479000011a7983 */ /* 0x000f240000300a00 */
[----:B------:R-:W2:Y:S09]  /*59740*/  LDL.LU.64 R24, [R1+0x4788] ;  /* 0x0047880001187983 */ /* 0x000eb20000300a00 */
        /* <DEDUP_REMOVED lines=8> */
[----:B------:R0:W-:Y:S01]  /*597d0*/  STL.64 [R1+0x5e0], R20 ;  /* 0x0005e01401007387 */ /* 0x0001e20000100a00 */
[----:B------:R-:W-:Y:S02]  /*597e0*/  STL.64 [R1+0x5e8], R22 ;  /* 0x0005e81601007387 */ /* 0x000fe40000100a00 */
[----:B0-----:R-:W-:Y:S02]  /*597f0*/  IMAD.MOV.U32 R20, RZ, RZ, R24 ;  /* 0x000000ffff147224 */ /* 0x001fe400078e0018 */
[----:B------:R-:W-:Y:S01]  /*59800*/  IMAD.MOV.U32 R21, RZ, RZ, R25 ;  /* 0x000000ffff157224 */ /* 0x000fe200078e0019 */
[----:B------:R-:W3:Y:S01]  /*59810*/  LDL.LU R24, [R1+0x4764] ;  /* 0x0047640001187983 */ /* 0x000ee20000300800 */
[----:B------:R-:W3:Y:S03]  /*59820*/  LDL.LU R25, [R1+0x4760] ;  /* 0x0047600001197983 */ /* 0x000ee60000300800 */
[----:B------:R0:W-:Y:S04]  /*59830*/  STL.64 [R1+0x4688], R20 ;  /* 0x0046881401007387 */ /* 0x0001e80000100a00 */
[----:B0-----:R-:W2:Y:S02]  /*59840*/  LDL.64 R20, [R1] ;  /* 0x0000000001147983 */ /* 0x001ea40000100a00 */
[C---:B--2---:R-:W-:Y:S11]  /*59850*/  HMMA.16816.F32 R8, R16.reuse, R20, R8 ;  /* 0x000000141008723c */ /* 0x044ff60000001808 */
[----:B------:R-:W-:Y:S11]  /*59860*/  @!UPT UIADD3 URZ, URZ, URZ, URZ ;  /* 0x0000003f3f3ff290 */ /* 0x000ff6000fffe03f */
[----:B------:R-:W-:Y:S01]  /*59870*/  @!UPT UIADD3 URZ, URZ, URZ, URZ ;  /* 0x0000003f3f3ff290 */ /* 0x000fe2000fffe03f */
[----:B------:R0:W-:Y:S01]  /*59880*/  STL.64 [R1+0x5d0], R8 ;  /* 0x0005d00801007387 */ /* 0x0001e20000100a00 */
[----:B------:R1:W-:Y:S03]  /*59890*/  STL.64 [R1+0x5d8], R10 ;  /* 0x0005d80a01007387 */ /* 0x0003e60000100a00 */
[----:B0-----:R-:W2:Y:S01]  /*598a0*/  LDL.LU.64 R8, [R1+0x4758] ;  /* 0x0047580001087983 */ /* 0x001ea20000300a00 */
[----:B---3--:R-:W-:Y:S01]  /*598b0*/  HMMA.16816.F32 R4, R16, R24, R4 ;  /* 0x000000181004723c */ /* 0x008fe20000001804 */
[----:B-1----:R-:W-:Y:S02]  /*598c0*/  IMAD.MOV.U32 R11, RZ, RZ, R20 ;  /* 0x000000ffff0b7224 */ /* 0x002fe400078e0014 */
[----:B------:R-:W-:Y:S02]  /*598d0*/  IMAD.MOV.U32 R10, RZ, RZ, R21 ;  /* 0x000000ffff0a7224 */ /* 0x000fe400078e0015 */
[----:B----4-:R-:W-:-:S02]  /*598e0*/  IMAD.MOV.U32 R20, RZ, RZ, R27 ;  /* 0x000000ffff147224 */ /* 0x010fc400078e001b */
[----:B------:R-:W-:Y:S01]  /*598f0*/  IMAD.MOV.U32 R21, RZ, RZ, R26 ;  /* 0x000000ffff157224 */ /* 0x000fe200078e001a */
[----:B------:R-:W-:Y:S04]  /*59900*/  STL.64 [R1+0x4728], R10 ;  /* 0x0047280a01007387 */ /* 0x000fe80000100a00 */
[----:B--2---:R-:W-:Y:S11]  /*59910*/  STL.64 [R1+0x4720], R8 ;  /* 0x0047200801007387 */ /* 0x004ff60000100a00 */
[----:B------:R-:W-:Y:S02]  /*59920*/  STL.64 [R1+0x5c0], R4 ;  /* 0x0005c00401007387 */ /* 0x000fe40000100a00 */
[----:B------:R-:W-:Y:S02]  /*59930*/  STL.64 [R1+0x5c8], R6 ;  /* 0x0005c80601007387 */ /* 0x000fe40000100a00 */
[----:B------:R-:W-:Y:S01]  /*59940*/  STL.64 [R1+0x46a0], R20 ;  /* 0x0046a01401007387 */ /* 0x000fe20000100a00 */
[----:B------:R0:W-:Y:S04]  /*59950*/  STL.64 [R1+0x4608], R24 ;  /* 0x0046081801007387 */ /* 0x0001e80000100a00 */
        /* <DEDUP_REMOVED lines=26> */
[----:B----4-:R-:W-:-:S02]  /*59b00*/  IMAD.MOV.U32 R20, RZ, RZ, R2 ;  /* 0x000000ffff147224 */ /* 0x010fc400078e0002 */
        /* <DEDUP_REMOVED lines=12> */
[----:B------:R-:W2:Y:S01]  /*59bd0*/  LDL.LU R12, [R1+0x473c] ;  /* 0x00473c00010c7983 */ /* 0x000ea20000300800 */
[----:B------:R-:W2:Y:S03]  /*59be0*/  LDL.LU R13, [R1+0x4738] ;  /* 0x00473800010d7983 */ /* 0x000ea60000300800 */
[----:B------:R4:W-:Y:S02]  /*59bf0*/  STL.64 [R1+0x4700], R20 ;  /* 0x0047001401007387 */ /* 0x0009e40000100a00 */
[----:B----4-:R-:W-:Y:S02]  /*59c00*/  IMAD.MOV.U32 R20, RZ, RZ, R2 ;  /* 0x000000ffff147224 */ /* 0x010fe400078e0002 */
[----:B------:R-:W-:Y:S01]  /*59c10*/  IMAD.MOV.U32 R21, RZ, RZ, R0 ;  /* 0x000000ffff157224 */ /* 0x000fe200078e0000 */
        /* <DEDUP_REMOVED lines=9> */
[----:B------:R-:W4:Y:S03]  /*59cb0*/  LDL.LU R11, [R1+0x5bc] ;  /* 0x0005bc00010b7983 */ /* 0x000f260000300800 */
        /* <DEDUP_REMOVED lines=34> */
[----:B------:R-:W4:Y:S02]  /*59ee0*/  LDL.LU.64 R8, [R1+0x4720] ;  /* 0x0047200001087983 */ /* 0x000f240000300a00 */
[----:B------:R0:W-:Y:S02]  /*59ef0*/  STL.64 [R1+0x4600], R12 ;  /* 0x0046000c01007387 */ /* 0x0001e40000100a00 */
[----:B0-----:R-:W-:-:S02]  /*59f00*/  IMAD.MOV.U32 R12, RZ, RZ, R28 ;  /* 0x000000ffff0c7224 */ /* 0x001fc400078e001c */
[----:B------:R-:W2:Y:S01]  /*59f10*/  LDL.LU R28, [R1+0x4718] ;  /* 0x00471800011c7983 */ /* 0x000ea20000300800 */
[C---:B----4-:R-:W-:Y:S03]  /*59f20*/  HMMA.16816.F32 R4, R16.reuse, R8, R4 ;  /* 0x000000081004723c */ /* 0x050fe60000001804 */
[----:B------:R-:W-:Y:S11]  /*59f30*/  STL.64 [R1+0x45f8], R8 ;  /* 0x0045f80801007387 */ /* 0x000ff60000100a00 */
[----:B------:R-:W-:Y:S09]  /*59f40*/  @!UPT UIADD3 URZ, URZ, URZ, URZ ;  /* 0x0000003f3f3ff290 */ /* 0x000ff2000fffe03f */
[----:B------:R-:W-:Y:S01]  /*59f50*/  STL.64 [R1+0x5a0], R4 ;  /* 0x0005a00401007387 */ /* 0x000fe20000100a00 */
[----:B------:R-:W-:Y:S02]  /*59f60*/  STL.64 [R1+0x5a8], R6 ;  /* 0x0005a80601007387 */ /* 0x000fe40000100a00 */
[----:B------:R-:W0:Y:S01]  /*59f70*/  LDSM.16.MT88.4 R4, [R3+0x10380] ;  /* 0x010380000304783b */ /* 0x000e220000004200 */
[C---:B--2---:R-:W-:Y:S01]  /*59f80*/  HMMA.16816.F32 R20, R16.reuse, R20, R24 ;  /* 0x000000141014723c */ /* 0x044fe20000001818 */
[----:B0-----:R-:W-:Y:S02]  /*59f90*/  STL.64 [R1+0x4550], R6 ;  /* 0x0045500601007387 */ /* 0x001fe40000100a00 */
[----:B------:R-:W-:Y:S02]  /*59fa0*/  STL.64 [R1+0x4548], R4 ;  /* 0x0045480401007387 */ /* 0x000fe40000100a00 */
[----:B------:R-:W2:Y:S02]  /*59fb0*/  LDL.LU.64 R26, [R1+0x4710] ;  /* 0x00471000011a7983 */ /* 0x000ea40000300a00 */
[----:B------:R-:W2:Y:S11]  /*59fc0*/  LDL.LU.64 R24, [R1+0x4708] ;  /* 0x0047080001187983 */ /* 0x000eb60000300a00 */
[----:B------:R-:W-:Y:S05]  /*59fd0*/  @!UPT UIADD3 URZ, URZ, URZ, URZ ;  /* 0x0000003f3f3ff290 */ /* 0x000fea000fffe03f */
        /* <DEDUP_REMOVED lines=54> */
[----:B------:R-:W-:Y:S02]  /*5a340*/  IMAD.MOV.U32 R4, RZ, RZ, R15 ;  /* 0x000000ffff047224 */ /* 0x000fe400078e000f */
[----:B------:R-:W-:-:S03]  /*5a350*/  IMAD.MOV.U32 R5, RZ, RZ, R14 ;  /* 0x000000ffff057224 */ /* 0x000fc600078e000e */
[C---:B----4-:R-:W-:Y:S01]  /*5a360*/  HMMA.16816.F32 R12, R16.reuse, R12, R20 ;  /* 0x0000000c100c723c */ /* 0x050fe20000001814 */
[----:B------:R-:W4:Y:S01]  /*5a370*/  LDL.LU.64 R22, [R1+0x4648] ;  /* 0x0046480001167983 */ /* 0x000f220000300a00 */
[----:B------:R-:W4:Y:S11]  /*5a380*/  LDL.LU.64 R20, [R1+0x4640] ;  /* 0x0046400001147983 */ /* 0x000f360000300a00 */
[----:B------:R-:W-:Y:S10]  /*5a390*/  @!UPT UIADD3 URZ, URZ, URZ, URZ ;  /* 0x0000003f3f3ff290 */ /* 0x000ff4000fffe03f */
[----:B------:R-:W-:Y:S01]  /*5a3a0*/  STL.64 [R1+0x510], R12 ;  /* 0x0005100c01007387 */ /* 0x000fe20000100a00 */
[----:B------:R2:W-:Y:S02]  /*5a3b0*/  STL.64 [R1+0x518], R14 ;  /* 0x0005180e01007387 */ /* 0x0005e40000100a00 */
[----:B--2---:R-:W-:Y:S07]  /*5a3c0*/  HMMA.16816.F32 R12, R16, R4, R24 ;  /* 0x00000004100c723c */ /* 0x004fee0000001818 */
[----:B---3--:R-:W-:-:S02]  /*5a3d0*/  IMAD.MOV.U32 R24, RZ, RZ, R11 ;  /* 0x000000ffff187224 */ /* 0x008fc400078e000b */
[----:B------:R-:W-:Y:S11]  /*5a3e0*/  IMAD.MOV.U32 R25, RZ, RZ, R10 ;  /* 0x000000ffff197224 */ /* 0x000ff600078e000a */
[----:B------:R-:W-:Y:S03]  /*5a3f0*/  @!UPT UIADD3 URZ, URZ, URZ, URZ ;  /* 0x0000003f3f3ff290 */ /* 0x000fe6000fffe03f */
[----:B------:R0:W-:Y:S01]  /*5a400*/  STL.64 [R1+0x230], R12 ;  /* 0x0002300c01007387 */ /* 0x0001e20000100a00 */
[----:B------:R1:W-:Y:S02]  /*5a410*/  STL.64 [R1+0x238], R14 ;  /* 0x0002380e01007387 */ /* 0x0003e40000100a00 */
[----:B------:R2:W-:Y:S01]  /*5a420*/  STL.64 [R1+0x4620], R24 ;  /* 0x0046201801007387 */ /* 0x0005e20000100a00 */
[----:B0-----:R-:W3:Y:S01]  /*5a430*/  LDL.LU R12, [R1+0x1f0] ;  /* 0x0001f000010c7983 */ /* 0x001ee20000300800 */
[----:B------:R-:W3:Y:S02]  /*5a440*/  LDL.LU R13, [R1+0x1f4] ;  /* 0x0001f400010d7983 */ /* 0x000ee40000300800 */
[----:B-1----:R-:W3:Y:S02]  /*5a450*/  LDL.LU R14, [R1+0x1f8] ;  /* 0x0001f800010e7983 */ /* 0x002ee40000300800 */
[----:B------:R-:W3:Y:S01]  /*5a460*/  LDL.LU R15, [R1+0x1fc] ;  /* 0x0001fc00010f7983 */ /* 0x000ee20000300800 */
[----:B--2---:R-:W2:Y:S04]  /*5a470*/  LDL.64 R24, [R1+0x10] ;  /* 0x0000100001187983 */ /* 0x004ea80000100a00 */
[----:B--2---:R0:W-:Y:S04]  /*5a480*/  STL.64 [R1+0x4638], R24 ;  /* 0x0046381801007387 */ /* 0x0041e80000100a00 */
[----:B0-----:R-:W4:Y:S01]  /*5a490*/  LDL.LU.64 R24, [R1+0x20] ;  /* 0x0000200001187983 */ /* 0x001f220000300a00 */
[----:B---3--:R-:W-:Y:S02]  /*5a4a0*/  STL.64 [R1+0x4618], R14 ;  /* 0x0046180e01007387 */ /* 0x008fe40000100a00 */
[----:B------:R0:W-:Y:S02]  /*5a4b0*/  STL.64 [R1+0x4610], R12 ;  /* 0x0046100c01007387 */ /* 0x0001e40000100a00 */
        /* <DEDUP_REMOVED lines=10> */
[----:B------:R-:W3:Y:S04]  /*5a560*/  LDL.LU.64 R16, [R1+0x30] ;  /* 0x0000300001107983 */ /* 0x000ee80000300a00 */
[----:B---3--:R0:W-:Y:S04]  /*5a570*/  STL.64 [R1+0x45f0], R16 ;  /* 0x0045f01001007387 */ /* 0x0081e80000100a00 */
[----:B0-----:R-:W3:Y:S01]  /*5a580*/  LDL.LU R16, [R1+0x8e0] ;  /* 0x0008e00001107983 */ /* 0x001ee20000300800 */
[----:B------:R-:W3:Y:S02]  /*5a590*/  LDL.LU R17, [R1+0x8e4] ;  /* 0x0008e40001117983 */ /* 0x000ee40000300800 */
[----:B------:R-:W3:Y:S02]  /*5a5a0*/  LDL.LU R18, [R1+0x8e8] ;  /* 0x0008e80001127983 */ /* 0x000ee40000300800 */
[----:B------:R-:W3:Y:S01]  /*5a5b0*/  LDL.LU R19, [R1+0x8ec] ;  /* 0x0008ec0001137983 */ /* 0x000ee20000300800 */
[----:B------:R-:W2:Y:S01]  /*5a5c0*/  LDL.LU R8, [R1+0x8f0] ;  /* 0x0008f00001087983 */ /* 0x000ea20000300800 */
[----:B------:R-:W2:Y:S02]  /*5a5d0*/  LDL.LU R9, [R1+0x8f4] ;  /* 0x0008f40001097983 */ /* 0x000ea40000300800 */
[----:B------:R-:W2:Y:S02]  /*5a5e0*/  LDL.LU R10, [R1+0x8f8] ;  /* 0x0008f800010a7983 */ /* 0x000ea40000300800 */
[----:B------:R-:W2:Y:S01]  /*5a5f0*/  LDL.LU R11, [R1+0x8fc] ;  /* 0x0008fc00010b7983 */ /* 0x000ea20000300800 */
[----:B------:R0:W-:Y:S04]  /*5a600*/  STL.64 [R1+0x4560], R4 ;  /* 0x0045600401007387 */ /* 0x0001e80000100a00 */
[----:B0-----:R-:W4:Y:S01]  /*5a610*/  LDL.LU R4, [R1+0x220] ;  /* 0x0002200001047983 */ /* 0x001f220000300800 */
[----:B------:R-:W4:Y:S02]  /*5a620*/  LDL.LU R5, [R1+0x224] ;  /* 0x0002240001057983 */ /* 0x000f240000300800 */
[----:B------:R-:W4:Y:S02]  /*5a630*/  LDL.LU R6, [R1+0x228] ;  /* 0x0002280001067983 */ /* 0x000f240000300800 */
[----:B------:R-:W4:Y:S02]  /*5a640*/  LDL.LU R7, [R1+0x22c] ;  /* 0x00022c0001077983 */ /* 0x000f240000300800 */
[C---:B----4-:R-:W-:Y:S11]  /*5a650*/  HMMA.16816.F32 R4, R20.reuse, R24, R4 ;  /* 0x000000181404723c */ /* 0x050ff60000001804 */
[----:B------:R-:W-:Y:S11]  /*5a660*/  @!UPT UIADD3 URZ, URZ, URZ, URZ ;  /* 0x0000003f3f3ff290 */ /* 0x000ff6000fffe03f */
[----:B------:R-:W-:Y:S01]  /*5a670*/  @!UPT UIADD3 URZ, URZ, URZ, URZ ;  /* 0x0000003f3f3ff290 */ /* 0x000fe2000fffe03f */
[----:B------:R-:W-:Y:S01]  /*5a680*/  STL.64 [R1+0x220], R4 ;  /* 0x0002200401007387 */ /* 0x000fe20000100a00 */
[----:B------:R0:W-:Y:S02]  /*5a690*/  STL.64 [R1+0x228], R6 ;  /* 0x0002280601007387 */ /* 0x0001e40000100a00 */
[----:B0-----:R-:W-:Y:S02]  /*5a6a0*/  IMAD.MOV.U32 R7, RZ, RZ, R24 ;  /* 0x000000ffff077224 */ /* 0x001fe400078e0018 */
[----:B------:R-:W-:Y:S02]  /*5a6b0*/  IMAD.MOV.U32 R6, RZ, RZ, R25 ;  /* 0x000000ffff067224 */ /* 0x000fe400078e0019 */
[----:B------:R-:W2:Y:S03]  /*5a6c0*/  LDL.LU.64 R24, [R1+0x4638] ;  /* 0x0046380001187983 */ /* 0x000ea60000300a00 */
[----:B------:R0:W-:Y:S02]  /*5a6d0*/  STL.64 [R1+0x45c0], R6 ;  /* 0x0045c00601007387 */ /* 0x0001e40000100a00 */
[----:B------:R-:W4:Y:S02]  /*5a6e0*/  LDL.LU R4, [R1+0x940] ;  /* 0x0009400001047983 */ /* 0x000f240000300800 */
[----:B------:R-:W4:Y:S01]  /*5a6f0*/  LDL.LU R5, [R1+0x944] ;  /* 0x0009440001057983 */ /* 0x000f220000300800 */
[----:B0-----:R-:W2:Y:S01]  /*5a700*/  LDL.LU R6, [R1+0x948] ;  /* 0x0009480001067983 */ /* 0x001ea20000300800 */
[----:B------:R-:W2:Y:S03]  /*5a710*/  LDL.LU R7, [R1+0x94c] ;  /* 0x00094c0001077983 */ /* 0x000ea60000300800 */
[----:B--2---:R-:W-:Y:S01]  /*5a720*/  STL.64 [R1+0x45d8], R6 ;  /* 0x0045d80601007387 */ /* 0x004fe20000100a00 */
[----:B----4-:R0:W-:Y:S03]  /*5a730*/  STL.64 [R1+0x45d0], R4 ;  /* 0x0045d00401007387 */ /* 0x0101e60000100a00 */
[----:B0-----:R-:W2:Y:S01]  /*5a740*/  LDL.LU.64 R4, [R1+0x1e0] ;  /* 0x0001e00001047983 */ /* 0x001ea20000300a00 */
[----:B------:R-:W-:Y:S01]  /*5a750*/  HMMA.16816.F32 R12, R20, R24, R12 ;  /* 0x00000018140c723c */ /* 0x000fe2000000180c */
[----:B------:R-:W-:-:S02]  /*5a760*/  IMAD.MOV.U32 R29, RZ, RZ, R25 ;  /* 0x000000ffff1d7224 */ /* 0x000fc400078e0019 */
[----:B--2---:R0:W-:Y:S04]  /*5a770*/  STL.64 [R1+0x45e8], R4 ;  /* 0x0045e80401007387 */ /* 0x0041e80000100a00 */
[----:B0-----:R-:W2:Y:S01]  /*5a780*/  LDL.LU R4, [R1+0x8d0] ;  /* 0x0008d00001047983 */ /* 0x001ea20000300800 */
[----:B------:R-:W2:Y:S02]  /*5a790*/  LDL.LU R5, [R1+0x8d4] ;  /* 0x0008d40001057983 */ /* 0x000ea40000300800 */
[----:B------:R-:W2:Y:S02]  /*5a7a0*/  LDL.LU R6, [R1+0x8d8] ;  /* 0x0008d80001067983 */ /* 0x000ea40000300800 */
[----:B------:R-:W2:Y:S11]  /*5a7b0*/  LDL.LU R7, [R1+0x8dc] ;  /* 0x0008dc0001077983 */ /* 0x000eb60000300800 */
[----:B------:R-:W-:Y:S01]  /*5a7c0*/  STL.64 [R1+0x210], R12 ;  /* 0x0002100c01007387 */ /* 0x000fe20000100a00 */
[----:B------:R0:W-:Y:S03]  /*5a7d0*/  STL.64 [R1+0x218], R14 ;  /* 0x0002180e01007387 */ /* 0x0001e60000100a00 */
[----:B0-----:R-:W4:Y:S01]  /*5a7e0*/  LDL.LU.64 R14, [R1+0x4630] ;  /* 0x00463000010e7983 */ /* 0x001f220000300a00 */
[----:B------:R-:W4:Y:S02]  /*5a7f0*/  LDL.LU.64 R12, [R1+0x4628] ;  /* 0x00462800010c7983 */ /* 0x000f240000300a00 */
[----:B------:R-:W4:Y:S02]  /*5a800*/  LDL.LU.64 R24, [R1+0x4620] ;  /* 0x0046200001187983 */ /* 0x000f240000300a00 */
[C---:B----4-:R-:W-:Y:S01]  /*5a810*/  HMMA.16816.F32 R24, R20.reuse, R24, R12 ;  /* 0x000000181418723c */ /* 0x050fe2000000180c */
[----:B------:R-:W4:Y:S01]  /*5a820*/  LDL.LU.64 R14, [R1+0x4618] ;  /* 0x00461800010e7983 */ /* 0x000f220000300a00 */
[----:B------:R-:W4:Y:S11]  /*5a830*/  LDL.LU.64 R12, [R1+0x4610] ;  /* 0x00461000010c7983 */ /* 0x000f360000300a00 */
[----:B------:R-:W-:Y:S10]  /*5a840*/  @!UPT UIADD3 URZ, URZ, URZ, URZ ;  /* 0x0000003f3f3ff290 */ /* 0x000ff4000fffe03f */
        /* <DEDUP_REMOVED lines=9> */
[----:B------:R0:W-:Y:S03]  /*5a8e0*/  STL.64 [R1+0x4568], R24 ;  /* 0x0045681801007387 */ /* 0x0001e60000100a00 */
[----:B0-----:R-:W2:Y:S04]  /*5a8f0*/  LDL.LU.64 R24, [R1+0x1c0] ;  /* 0x0001c00001187983 */ /* 0x001ea80000300a00 */
[----:B--2---:R0:W-:Y:S04]  /*5a900*/  STL.64 [R1+0x45c8], R24 ;  /* 0x0045c81801007387 */ /* 0x0041e80000100a00 */
[----:B0-----:R-:W2:Y:S01]  /*5a910*/  LDL.LU.64 R24, [R1+0x1d0] ;  /* 0x0001d00001187983 */ /* 0x001ea20000300a00 */
[C---:B----4-:R-:W-:Y:S03]  /*5a920*/  HMMA.16816.F32 R8, R20.reuse, R12, R8 ;  /* 0x0000000c1408723c */ /* 0x050fe60000001808 */
[----:B--2---:R0:W-:Y:S04]  /*5a930*/  STL.64 [R1+0x45e0], R24 ;  /* 0x0045e01801007387 */ /* 0x0041e80000100a00 */
[----:B0-----:R-:W2:Y:S01]  /*5a940*/  LDL.LU R24, [R1+0x950] ;  /* 0x0009500001187983 */ /* 0x001ea20000300800 */
[----:B------:R-:W2:Y:S11]  /*5a950*/  LDL.LU R25, [R1+0x954] ;  /* 0x0009540001197983 */ /* 0x000eb60000300800 */
[----:B------:R-:W-:Y:S04]  /*5a960*/  @!UPT UIADD3 URZ, URZ, URZ, URZ ;  /* 0x0000003f3f3ff290 */ /* 0x000fe8000fffe03f */
[----:B------:R0:W-:Y:S02]  /*5a970*/  STL.64 [R1+0x150], R8 ;  /* 0x0001500801007387 */ /* 0x0001e40000100a00 */
[----:B------:R-:W-:Y:S01]  /*5a980*/  STL.64 [R1+0x158], R10 ;  /* 0x0001580a01007387 */ /* 0x000fe20000100a00 */
[----:B0-----:R-:W3:Y:S02]  /*5a990*/  LDL.LU.64 R8, [R1+0x45f8] ;  /* 0x0045f80001087983 */ /* 0x001ee40000300a00 */
[C---:B---3--:R-:W-:Y:S11]  /*5a9a0*/  HMMA.16816.F32 R16, R20.reuse, R8, R16 ;  /* 0x000000081410723c */ /* 0x048ff60000001810 */
[----:B------:R-:W-:Y:S11]  /*5a9b0*/  @!UPT UIADD3 URZ, URZ, URZ, URZ ;  /* 0x0000003f3f3ff290 */ /* 0x000ff6000fffe03f */
[----:B------:R-:W-:Y:S01]  /*5a9c0*/  @!UPT UIADD3 URZ, URZ, URZ, URZ ;  /* 0x0000003f3f3ff290 */ /* 0x000fe2000fffe03f */
[----:B------:R0:W-:Y:S01]  /*5a9d0*/  STL.64 [R1+0x140], R16 ;  /* 0x0001401001007387 */ /* 0x0001e20000100a00 */
[----:B------:R-:W-:Y:S03]  /*5a9e0*/  STL.64 [R1+0x148], R18 ;  /* 0x0001481201007387 */ /* 0x000fe60000100a00 */
[----:B0-----:R-:W3:Y:S02]  /*5a9f0*/  LDL.LU.64 R16, [R1+0x45f0] ;  /* 0x0045f00001107983 */ /* 0x001ee40000300a00 */
[----:B---3--:R-:W-:Y:S11]  /*5aa00*/  HMMA.16816.F32 R4, R20, R16, R4 ;  /* 0x000000101404723c */ /* 0x008ff60000001804 */
[----:B------:R-:W-:Y:S11]  /*5aa10*/  @!UPT UIADD3 URZ, URZ, URZ, URZ ;  /* 0x0000003f3f3ff290 */ /* 0x000ff6000fffe03f */
[----:B------:R-:W-:Y:S01]  /*5aa20*/  @!UPT UIADD3 URZ, URZ, URZ, URZ ;  /* 0x0000003f3f3ff290 */ /* 0x000fe2000fffe03f */
[----:B------:R0:W-:Y:S01]  /*5aa30*/  STL.64 [R1+0x130], R4 ;  /* 0x0001300401007387 */ /* 0x0001e20000100a00 */
[----:B------:R-:W-:Y:S03]  /*5aa40*/  STL.64 [R1+0x138], R6 ;  /* 0x0001380601007387 */ /* 0x000fe60000100a00 */
[----:B0-----:R-:W2:Y:S01]  /*5aa50*/  LDL.LU.64 R4, [R1+0x45e8] ;  /* 0x0045e80001047983 */ /* 0x001ea20000300a00 */
[----:B------:R-:W-:Y:S02]  /*5aa60*/  IMAD.MOV.U32 R26, RZ, RZ, R28 ;  /* 0x000000ffff1a7224 */ /* 0x000fe400078e001c */
[----:B------:R-:W-:Y:S02]  /*5aa70*/  IMAD.MOV.U32 R27, RZ, RZ, R0 ;  /* 0x000000ffff1b7224 */ /* 0x000fe400078e0000 */
[----:B------:R-:W-:Y:S02]  /*5aa80*/  IMAD.MOV.U32 R28, RZ, RZ, R16 ;  /* 0x000000ffff1c7224 */ /* 0x000fe400078e0010 */
[----:B------:R-:W-:-:S02]  /*5aa90*/  IMAD.MOV.U32 R0, RZ, RZ, R17 ;  /* 0x000000ffff007224 */ /* 0x000fc400078e0011 */
[----:B------:R-:W0:Y:S04]  /*5aaa0*/  LDSM.16.MT88.4 R16, [R3+0x14000] ;  /* 0x014000000310783b */ /* 0x000e280000004200 */
[----:B0-----:R-:W-:Y:S01]  /*5aab0*/  STL.64 [R1+0x43c8], R18 ;  /* 0x0043c81201007387 */ /* 0x001fe20000100a00 */
[----:B------:R0:W-:Y:S03]  /*5aac0*/  STL.64 [R1+0x43c0], R16 ;  /* 0x0043c01001007387 */ /* 0x0001e60000100a00 */
[----:B0-----:R-:W3:Y:S01]  /*5aad0*/  LDL.LU R16, [R1+0x930] ;  /* 0x0009300001107983 */ /* 0x001ee20000300800 */
[----:B------:R-:W3:Y:S02]  /*5aae0*/  LDL.LU R17, [R1+0x934] ;  /* 0x0009340001117983 */ /* 0x000ee40000300800 */
[----:B------:R-:W3:Y:S01]  /*5aaf0*/  LDL.LU R18, [R1+0x938] ;  /* 0x0009380001127983 */ /* 0x000ee20000300800 */
[----:B--2---:R-:W-:Y:S01]  /*5ab00*/  HMMA.16816.F32 R24, R20, R4, R24 ;  /* 0x000000041418723c */ /* 0x004fe20000001818 */
[----:B------:R-:W-:-:S02]  /*5ab10*/  IMAD.MOV.U32 R15, RZ, RZ, R4 ;  /* 0x000000ffff0f7224 */ /* 0x000fc400078e0004 */
[----:B------:R-:W-:Y:S11]  /*5ab20*/  IMAD.MOV.U32 R14, RZ, RZ, R5 ;  /* 0x000000ffff0e7224 */ /* 0x000ff600078e0005 */
[----:B------:R-:W-:Y:S09]  /*5ab30*/  @!UPT UIADD3 URZ, URZ, URZ, URZ ;  /* 0x0000003f3f3ff290 */ /* 0x000ff2000fffe03f */
[----:B------:R0:W-:Y:S01]  /*5ab40*/  STL.64 [R1+0x120], R24 ;  /* 0x0001201801007387 */ /* 0x0001e20000100a00 */
[----:B------:R-:W-:Y:S03]  /*5ab50*/  STL.64 [R1+0x128], R26 ;  /* 0x0001281a01007387 */ /* 0x000fe60000100a00 */
[----:B0-----:R-:W2:Y:S01]  /*5ab60*/  LDL.LU.64 R24, [R1+0x45e0] ;  /* 0x0045e00001187983 */ /* 0x001ea20000300a00 */
[----:B------:R-:W4:Y:S02]  /*5ab70*/  LDL.LU.64 R6, [R1+0x45d8] ;  /* 0x0045d80001067983 */ /* 0x000f240000300a00 */
[----:B------:R-:W4:Y:S02]  /*5ab80*/  LDL.LU.64 R4, [R1+0x45d0] ;  /* 0x0045d00001047983 */ /* 0x000f240000300a00 */
[----:B------:R-:W-:Y:S01]  /*5ab90*/  STL [R1+0x44b0], R14 ;  /* 0x0044b00e01007387 */ /* 0x000fe20000100800 */
[----:B------:R-:W-:Y:S01]  /*5aba0*/  STL [R1+0x44ac], R15 ;  /* 0x0044ac0f01007387 */ /* 0x000fe20000100800 */
[----:B------:R-:W-:-:S02]  /*5abb0*/  IMAD.MOV.U32 R19, RZ, RZ, R2 ;  /* 0x000000ffff137224 */ /* 0x000fc400078e0002 */
[----:B--2---:R-:W-:Y:S02]  /*5abc0*/  IMAD.MOV.U32 R10, RZ, RZ, R24 ;  /* 0x000000ffff0a7224 */ /* 0x004fe400078e0018 */
[----:B------:R-:W-:Y:S01]  /*5abd0*/  IMAD.MOV.U32 R3, RZ, RZ, R25 ;  /* 0x000000ffff037224 */ /* 0x000fe200078e0019 */
[C---:B----4-:R-:W-:Y:S01]  /*5abe0*/  HMMA.16816.F32 R4, R20.reuse, R24, R4 ;  /* 0x000000181404723c */ /* 0x050fe20000001804 */
[----:B------:R-:W3:Y:S11]  /*5abf0*/  LDL.LU.64 R24, [R1+0x45c8] ;  /* 0x0045c80001187983 */ /* 0x000ef60000300a00 */
[----:B------:R-:W-:Y:S11]  /*5ac00*/  @!UPT UIADD3 URZ, URZ, URZ, URZ ;  /* 0x0000003f3f3ff290 */ /* 0x000ff6000fffe03f */
[----:B------:R-:W-:Y:S01]  /*5ac10*/  STL.64 [R1+0x110], R4 ;  /* 0x0001100401007387 */ /* 0x000fe20000100a00 */
[----:B------:R-:W-:Y:S02]  /*5ac20*/  IMAD.MOV.U32 R2, RZ, RZ, R7 ;  /* 0x000000ffff027224 */ /* 0x000fe400078e0007 */
[----:B------:R0:W-:Y:S02]  /*5ac30*/  STL [R1+0x118], R6 ;  /* 0x0001180601007387 */ /* 0x0001e40000100800 */
[----:B0-----:R-:W2:Y:S01]  /*5ac40*/  LDL.LU.64 R6, [R1+0x45c0] ;  /* 0x0045c00001067983 */ /* 0x001ea20000300a00 */
[----:B------:R-:W-:Y:S02]  /*5ac50*/  STL [R1+0x44b8], R3 ;  /* 0x0044b80301007387 */ /* 0x000fe40000100800 */
[----:B------:R-:W-:Y:S02]  /*5ac60*/  STL [R1+0x44b4], R10 ;  /* 0x0044b40a01007387 */ /* 0x000fe40000100800 */
[----:B------:R0:W-:Y:S01]  /*5ac70*/  STL [R1+0x3cc0], R2 ;  /* 0x003cc00201007387 */ /* 0x0001e20000100800 */
[----:B---3--:R-:W-:Y:S01]  /*5ac80*/  HMMA.16816.F32 R16, R20, R24, R16 ;  /* 0x000000181410723c */ /* 0x008fe20000001810 */
[----:B------:R-:W-:-:S02]  /*5ac90*/  IMAD.MOV.U32 R11, RZ, RZ, R24 ;  /* 0x000000ffff0b7224 */ /* 0x000fc400078e0018 */
[----:B0-----:R-:W-:Y:S11]  /*5aca0*/  IMAD.MOV.U32 R2, RZ, RZ, R25 ;  /* 0x000000ffff027224 */ /* 0x001ff600078e0019 */
[----:B------:R-:W-:Y:S09]  /*5acb0*/  @!UPT UIADD3 URZ, URZ, URZ, URZ ;  /* 0x0000003f3f3ff290 */ /* 0x000ff2000fffe03f */
[----:B------:R0:W-:Y:S01]  /*5acc0*/  STL.64 [R1+0x100], R16 ;  /* 0x0001001001007387 */ /* 0x0001e20000100a00 */
[----:B------:R1:W-:Y:S02]  /*5acd0*/  STL.64 [R1+0x108], R18 ;  /* 0x0001081201007387 */ /* 0x0003e40000100a00 */
[----:B------:R-:W3:Y:S02]  /*5ace0*/  LDL.LU R24, [R1+0x920] ;  /* 0x0009200001187983 */ /* 0x000ee40000300800 */
[----:B------:R-:W3:Y:S01]  /*5acf0*/  LDL.LU R25, [R1+0x924] ;  /* 0x0009240001197983 */ /* 0x000ee20000300800 */
[----:B------:R-:W3:Y:S01]  /*5ad00*/  LDL.LU R26, [R1+0x928] ;  /* 0x00092800011a7983 */ /* 0x000ee20000300800 */
[----:B------:R-:W3:Y:S02]  /*5ad10*/  LDL.LU R27, [R1+0x92c] ;  /* 0x00092c00011b7983 */ /* 0x000ee40000300800 */
[----:B------:R-:W3:Y:S01]  /*5ad20*/  LDL.LU.64 R4, [R1+0x1b0] ;  /* 0x0001b00001047983 */ /* 0x000ee20000300a00 */
        /* <DEDUP_REMOVED lines=18> */
[----:B0-----:R-:W2:Y:S01]  /*5ae50*/  LDL.LU R16, [R1] ;  /* 0x0000000001107983 */ /* 0x001ea20000300800 */
[----:B------:R-:W2:Y:S03]  /*5ae60*/  LDL.LU R17, [R1+0x4] ;  /* 0x0000040001117983 */ /* 0x000ea60000300800 */
[----:B--2---:R0:W-:Y:S04]  /*5ae70*/  STL.64 [R1+0x4518], R16 ;  /* 0x0045181001007387 */ /* 0x0041e80000100a00 */
[----:B0-----:R-:W2:Y:S01]  /*5ae80*/  LDL.LU R16, [R1+0x10] ;  /* 0x0000100001107983 */ /* 0x001ea20000300800 */
[----:B------:R-:W-:-:S02]  /*5ae90*/  IMAD.MOV.U32 R17, RZ, RZ, R29 ;  /* 0x000000ffff117224 */ /* 0x000fc400078e001d */
[----:B------:R-:W4:Y:S03]  /*5aea0*/  LDL.LU R29, [R1+0x45b8] ;  /* 0x0045b800011d7983 */ /* 0x000f260000300800 */
[----:B--2---:R0:W-:Y:S02]  /*5aeb0*/  STL.64 [R1+0x4530], R16 ;  /* 0x0045301001007387 */ /* 0x0041e40000100a00 */
[----:B0-----:R-:W-:Y:S02]  /*5aec0*/  IMAD.MOV.U32 R16, RZ, RZ, R7 ;  /* 0x000000ffff107224 */ /* 0x001fe400078e0007 */
[----:B------:R-:W-:-:S05]  /*5aed0*/  IMAD.MOV.U32 R17, RZ, RZ, R6 ;  /* 0x000000ffff117224 */ /* 0x000fca00078e0006 */
[----:B------:R3:W-:Y:S02]  /*5aee0*/  STL.64 [R1+0x4558], R16 ;  /* 0x0045581001007387 */ /* 0x0007e40000100a00 */
[----:B---3--:R-:W-:Y:S02]  /*5aef0*/  HMMA.16816.F32 R16, R20, R4, R24 ;  /* 0x000000041410723c */ /* 0x008fe40000001818 */
[----:B------:R-:W-:Y:S01]  /*5af00*/  STL [R1+0x44c0], R2 ;  /* 0x0044c00201007387 */ /* 0x000fe20000100800 */
[----:B------:R-:W-:Y:S02]  /*5af10*/  STL [R1+0x44bc], R11 ;  /* 0x0044bc0b01007387 */ /* 0x000fe40000100800 */
[----:B------:R0:W-:Y:S02]  /*5af20*/  STL.64 [R1+0x45a8], R8 ;  /* 0x0045a80801007387 */ /* 0x0001e40000100a00 */
[----:B0-----:R-:W2:Y:S11]  /*5af30*/  LDL.LU.64 R8, [R1+0x1a0] ;  /* 0x0001a00001087983 */ /* 0x001eb60000300a00 */
[----:B------:R-:W-:Y:S05]  /*5af40*/  @!UPT UIADD3 URZ, URZ, URZ, URZ ;  /* 0x0000003f3f3ff290 */ /* 0x000fea000fffe03f */
[----:B------:R-:W-:Y:S01]  /*5af50*/  STL.64 [R1+0xf0], R16 ;  /* 0x0000f01001007387 */ /* 0x000fe20000100a00 */
[----:B------:R-:W-:Y:S02]  /*5af60*/  STL.64 [R1+0xf8], R18 ;  /* 0x0000f81201007387 */ /* 0x000fe40000100a00 */
[----:B------:R-:W3:Y:S02]  /*5af70*/  LDL.LU R24, [R1+0xb0] ;  /* 0x0000b00001187983 */ /* 0x000ee40000300800 */
[----:B------:R-:W3:Y:S01]  /*5af80*/  LDL.LU R25, [R1+0xb4] ;  /* 0x0000b40001197983 */ /* 0x000ee20000300800 */
[----:B------:R-:W2:Y:S01]  /*5af90*/  LDL.LU R26, [R1+0xb8] ;  /* 0x0000b800011a7983 */ /* 0x000ea20000300800 */
[----:B------:R-:W2:Y:S03]  /*5afa0*/  LDL.LU R27, [R1+0xbc] ;  /* 0x0000bc00011b7983 */ /* 0x000ea60000300800 */
[----:B--2---:R-:W-:Y:S01]  /*5afb0*/  STL.64 [R1+0x4578], R26 ;  /* 0x0045781a01007387 */ /* 0x004fe20000100a00 */
[----:B---3--:R0:W-:Y:S03]  /*5afc0*/  STL.64 [R1+0x4570], R24 ;  /* 0x0045701801007387 */ /* 0x0081e60000100a00 */
[----:B0-----:R-:W2:Y:S04]  /*5afd0*/  LDL.LU.64 R24, [R1+0x180] ;  /* 0x0001800001187983 */ /* 0x001ea80000300a00 */
[----:B--2---:R0:W-:Y:S04]  /*5afe0*/  STL.64 [R1+0x4590], R24 ;  /* 0x0045901801007387 */ /* 0x0041e80000100a00 */
[----:B0-----:R-:W2:Y:S01]  /*5aff0*/  LDL.LU.64 R24, [R1+0x190] ;  /* 0x0001900001187983 */ /* 0x001ea20000300a00 */
[----:B------:R-:W-:-:S02]  /*5b000*/  IMAD.MOV.U32 R14, RZ, RZ, R4 ;  /* 0x000000ffff0e7224 */ /* 0x000fc400078e0004 */
[----:B------:R-:W-:Y:S01]  /*5b010*/  IMAD.MOV.U32 R15, RZ, RZ, R5 ;  /* 0x000000ffff0f7224 */ /* 0x000fe200078e0005 */
[----:B--2---:R0:W-:Y:S04]  /*5b020*/  STL.64 [R1+0x45b0], R24 ;  /* 0x0045b01801007387 */ /* 0x0041e80000100a00 */
        /* <DEDUP_REMOVED lines=10> */
[----:B--2---:R-:W-:Y:S01]  /*5b0d0*/  HMMA.16816.F32 R24, R20, R8, R24 ;  /* 0x000000081418723c */ /* 0x004fe20000001818 */
[----:B------:R-:W-:-:S02]  /*5b0e0*/  IMAD.MOV.U32 R3, RZ, RZ, R8 ;  /* 0x000000ffff037224 */ /* 0x000fc400078e0008 */
[----:B------:R-:W-:Y:S01]  /*5b0f0*/  IMAD.MOV.U32 R10, RZ, RZ, R9 ;  /* 0x000000ffff0a7224 */ /* 0x000fe200078e0009 */
[----:B---3--:R-:W-:Y:S01]  /*5b100*/  STL.64 [R1+0x45a0], R6 ;  /* 0x0045a00601007387 */ /* 0x008fe20000100a00 */
        /* <DEDUP_REMOVED lines=9> */
[----:B------:R-:W-:Y:S01]  /*5b1a0*/  STL [R1+0x44c8], R15 ;  /* 0x0044c80f01007387 */ /* 0x000fe20000100800 */
[----:B------:R-:W-:Y:S02]  /*5b1b0*/  STL [R1+0x44c4], R14 ;  /* 0x0044c40e01007387 */ /* 0x000fe40000100800 */
[----:B------:R0:W-:Y:S02]  /*5b1c0*/  STL.64 [R1+0xe0], R24 ;  /* 0x0000e01801007387 */ /* 0x0001e40000100a00 */
[----:B------:R-:W-:Y:S01]  /*5b1d0*/  STL.64 [R1+0xe8], R26 ;  /* 0x0000e81a01007387 */ /* 0x000fe20000100a00 */
[----:B0-----:R-:W2:Y:S01]  /*5b1e0*/  LDL.LU.64 R24, [R1+0x45b0] ;  /* 0x0045b00001187983 */ /* 0x001ea20000300a00 */
[----:B------:R-:W3:Y:S01]  /*5b1f0*/  LDL.LU.64 R8, [R1+0x45a8] ;  /* 0x0045a80001087983 */ /* 0x000ee20000300a00 */
        /* <DEDUP_REMOVED lines=10> */
[----:B---3--:R0:W-:Y:S04]  /*5b2a0*/  STL.64 [R1+0x4508], R8 ;  /* 0x0045080801007387 */ /* 0x0081e80000100a00 */
[----:B0-----:R-:W3:Y:S01]  /*5b2b0*/  LDL.LU R8, [R1+0x70] ;  /* 0x0000700001087983 */ /* 0x001ee20000300800 */
[----:B------:R-:W3:Y:S02]  /*5b2c0*/  LDL.LU R9, [R1+0x74] ;  /* 0x0000740001097983 */ /* 0x000ee40000300800 */
[----:B------:R-:W2:Y:S02]  /*5b2d0*/  LDL.LU R10, [R1+0x78] ;  /* 0x00007800010a7983 */ /* 0x000ea40000300800 */
[----:B----4-:R-:W-:-:S02]  /*5b2e0*/  IMAD.MOV.U32 R11, RZ, RZ, R29 ;  /* 0x000000ffff0b7224 */ /* 0x010fc400078e001d */
[----:B------:R-:W4:Y:S04]  /*5b2f0*/  LDL.LU R29, [R1+0x4588] ;  /* 0x00458800011d7983 */ /* 0x000f280000300800 */
[----:B--2---:R-:W-:Y:S01]  /*5b300*/  STL.64 [R1+0x4528], R10 ;  /* 0x0045280a01007387 */ /* 0x004fe20000100a00 */
[----:B---3--:R0:W-:Y:S03]  /*5b310*/  STL.64 [R1+0x4520], R8 ;  /* 0x0045200801007387 */ /* 0x0081e60000100a00 */
[----:B0-----:R-:W2:Y:S01]  /*5b320*/  LDL.LU R8, [R1+0x80] ;  /* 0x0000800001087983 */ /* 0x001ea20000300800 */
[----:B------:R-:W2:Y:S02]  /*5b330*/  LDL.LU R9, [R1+0x84] ;  /* 0x0000840001097983 */ /* 0x000ea40000300800 */
[----:B------:R-:W3:Y:S02]  /*5b340*/  LDL.LU R10, [R1+0x88] ;  /* 0x00008800010a7983 */ /* 0x000ee40000300800 */
[----:B------:R-:W3:Y:S01]  /*5b350*/  LDL.LU R11, [R1+0x8c] ;  /* 0x00008c00010b7983 */ /* 0x000ee20000300800 */
[----:B------:R-:W-:Y:S01]  /*5b360*/  HMMA.16816.F32 R4, R20, R24, R4 ;  /* 0x000000181404723c */ /* 0x000fe20000001804 */
[----:B------:R-:W-:-:S02]  /*5b370*/  IMAD.MOV.U32 R15, RZ, RZ, R24 ;  /* 0x000000ffff0f7224 */ /* 0x000fc400078e0018 */
[----:B------:R-:W-:Y:S01]  /*5b380*/  IMAD.MOV.U32 R14, RZ, RZ, R25 ;  /* 0x000000ffff0e7224 */ /* 0x000fe200078e0019 */
[----:B---3--:R-:W-:Y:S01]  /*5b390*/  STL.64 [R1+0x4540], R10 ;  /* 0x0045400a01007387 */ /* 0x008fe20000100a00 */
[----:B--2---:R0:W-:Y:S03]  /*5b3a0*/  STL.64 [R1+0x4538], R8 ;  /* 0x0045380801007387 */ /* 0x0041e60000100a00 */
[----:B0-----:R-:W2:Y:S01]  /*5b3b0*/  LDL.LU R8, [R1+0x90] ;  /* 0x0000900001087983 */ /* 0x001ea20000300800 */
[----:B------:R-:W2:Y:S02]  /*5b3c0*/  LDL.LU R9, [R1+0x94] ;  /* 0x0000940001097983 */ /* 0x000ea40000300800 */
[----:B------:R-:W2:Y:S11]  /*5b3d0*/  LDL.LU R10, [R1+0x98] ;  /* 0x00009800010a7983 */ /* 0x000eb60000300800 */
[----:B------:R-:W-:Y:S01]  /*5b3e0*/  @!UPT UIADD3 URZ, URZ, URZ, URZ ;  /* 0x0000003f3f3ff290 */ /* 0x000fe2000fffe03f */
[----:B------:R0:W-:Y:S01]  /*5b3f0*/  STL.64 [R1+0xc0], R4 ;  /* 0x0000c00401007387 */ /* 0x0001e20000100a00 */
[----:B------:R-:W-:Y:S04]  /*5b400*/  STL.64 [R1+0xc8], R6 ;  /* 0x0000c80601007387 */ /* 0x000fe80000100a00 */
[----:B0-----:R-:W3:Y:S01]  /*5b410*/  LDL.LU.64 R4, [R1+0x4580] ;  /* 0x0045800001047983 */ /* 0x001ee20000300a00 */
[----:B------:R-:W3:Y:S02]  /*5b420*/  LDL.LU.64 R26, [R1+0x4578] ;  /* 0x00457800011a7983 */ /* 0x000ee40000300a00 */
[----:B------:R-:W3:Y:S02]  /*5b430*/  LDL.LU.64 R24, [R1+0x4570] ;  /* 0x0045700001187983 */ /* 0x000ee40000300a00 */
[C---:B---3--:R-:W-:Y:S11]  /*5b440*/  HMMA.16816.F32 R24, R20.reuse, R4, R24 ;  /* 0x000000041418723c */ /* 0x048ff60000001818 */
[----:B------:R-:W-:Y:S11]  /*5b450*/  @!UPT UIADD3 URZ, URZ, URZ, URZ ;  /* 0x0000003f3f3ff290 */ /* 0x000ff6000fffe03f */
[----:B------:R-:W-:Y:S01]  /*5b460*/  @!UPT UIADD3 URZ, URZ, URZ, URZ ;  /* 0x0000003f3f3ff290 */ /* 0x000fe2000fffe03f */
[----:B------:R0:W-:Y:S01]  /*5b470*/  STL.64 [R1+0xb0], R24 ;  /* 0x0000b01801007387 */ /* 0x0001e20000100a00 */
[----:B------:R1:W-:Y:S03]  /*5b480*/  STL.64 [R1+0xb8], R26 ;  /* 0x0000b81a01007387 */ /* 0x0003e60000100a00 */
[----:B0-----:R-:W3:Y:S01]  /*5b490*/  LDL.LU.64 R24, [R1+0x4568] ;  /* 0x0045680001187983 */ /* 0x001ee20000300a00 */
[----:B-1----:R-:W-:Y:S02]  /*5b4a0*/  IMAD.MOV.U32 R26, RZ, RZ, R4 ;  /* 0x000000ffff1a7224 */ /* 0x002fe400078e0004 */
[----:B------:R-:W-:Y:S02]  /*5b4b0*/  IMAD.MOV.U32 R27, RZ, RZ, R5 ;  /* 0x000000ffff1b7224 */ /* 0x000fe400078e0005 */
[----:B------:R-:W2:Y:S01]  /*5b4c0*/  LDL.LU.64 R4, [R1+0x4560] ;  /* 0x0045600001047983 */ /* 0x000ea20000300a00 */
[----:B----4-:R-:W-:Y:S01]  /*5b4d0*/  IMAD.MOV.U32 R11, RZ, RZ, R29 ;  /* 0x000000ffff0b7224 */ /* 0x010fe200078e001d */
[----:B--2---:R-:W-:Y:S02]  /*5b4e0*/  HMMA.16816.F32 R20, R20, R4, R16 ;  /* 0x000000041414723c */ /* 0x004fe40000001810 */
[----:B------:R-:W2:Y:S01]  /*5b4f0*/  LDL.LU.64 R16, [R1+0x4558] ;  /* 0x0045580001107983 */ /* 0x000ea20000300a00 */
[----:B------:R-:W2:Y:S02]  /*5b500*/  LDL.LU.64 R6, [R1+0x4550] ;  /* 0x0045500001067983 */ /* 0x000ea40000300a00 */
[----:B------:R-:W2:Y:S11]  /*5b510*/  LDL.LU.64 R4, [R1+0x4548] ;  /* 0x0045480001047983 */ /* 0x000eb60000300a00 */
[----:B------:R-:W-:Y:S07]  /*5b520*/  @!UPT UIADD3 URZ, URZ, URZ, URZ ;  /* 0x0000003f3f3ff290 */ /* 0x000fee000fffe03f */
[----:B------:R-:W-:Y:S01]  /*5b530*/  STL.64 [R1+0xa0], R20 ;  /* 0x0000a01401007387 */ /* 0x000fe20000100a00 */
[----:B------:R-:W-:Y:S01]  /*5b540*/  STL.64 [R1+0xa8], R22 ;  /* 0x0000a81601007387 */ /* 0x000fe20000100a00 */
        /* <DEDUP_REMOVED lines=16> */
[----:B------:R-:W4:Y:S11]  /*5b650*/  LDL.LU.64 R8, [R1+0x4508] ;  /* 0x0045080001087983 */ /* 0x000f360000300a00 */
        /* <DEDUP_REMOVED lines=16> */
[----:B------:R0:W-:Y:S02]  /*5b760*/  STL [R1+0x58], R18 ;  /* 0x0000581201007387 */ /* 0x0001e40000100800 */
[----:B------:R-:W-:Y:S02]  /*5b770*/  IMAD.MOV.U32 R29, RZ, RZ, R19 ;  /* 0x000000ffff1d7224 */ /* 0x000fe400078e0013 */
[----:B0-----:R-:W4:Y:S01]  /*5b780*/  LDL.LU.64 R18, [R1+0x44e0] ;  /* 0x0044e00001127983 */ /* 0x001f220000300a00 */
[----:B------:R-:W4:Y:S02]  /*5b790*/  LDL.LU.64 R16, [R1+0x44d8] ;  /* 0x0044d80001107983 */ /* 0x000f240000300a00 */
[----:B------:R-:W-:Y:S02]  /*5b7a0*/  IMAD.MOV.U32 R20, RZ, RZ, R28 ;  /* 0x000000ffff147224 */ /* 0x000fe400078e001c */
[----:B------:R0:W-:Y:S02]  /*5b7b0*/  STL [R1+0x3c68], R29 ;  /* 0x003c681d01007387 */ /* 0x0001e40000100800 */
[----:B------:R-:W-:Y:S01]  /*5b7c0*/  IMAD.MOV.U32 R21, RZ, RZ, R0 ;  /* 0x000000ffff157224 */ /* 0x000fe200078e0000 */
[----:B0-----:R-:W3:Y:S01]  /*5b7d0*/  LDL R29, [R1+0x9d0] ;  /* 0x0009d000011d7983 */ /* 0x001ee20000100800 */
[----:B----4-:R-:W-:Y:S11]  /*5b7e0*/  HMMA.16816.F32 R16, R4, R8, R16 ;  /* 0x000000080410723c */ /* 0x010ff60000001810 */
[----:B------:R-:W-:Y:S11]  /*5b7f0*/  @!UPT UIADD3 URZ, URZ, URZ, URZ ;  /* 0x0000003f3f3ff290 */ /* 0x000ff6000fffe03f */
[----:B------:R-:W-:Y:S02]  /*5b800*/  @!UPT UIADD3 URZ, URZ, URZ, URZ ;  /* 0x0000003f3f3ff290 */ /* 0x000fe4000fffe03f */
[----:B------:R-:W-:Y:S02]  /*5b810*/  IMAD.MOV.U32 R28, RZ, RZ, R16 ;  /* 0x000000ffff1c7224 */ /* 0x000fe400078e0010 */
[----:B------:R-:W-:Y:S01]  /*5b820*/  IMAD.MOV.U32 R25, RZ, RZ, R17 ;  /* 0x000000ffff197224 */ /* 0x000fe200078e0011 */
[----:B------:R-:W4:Y:S01]  /*5b830*/  LDL.LU R16, [R1+0x500] ;  /* 0x0005000001107983 */ /* 0x000f220000300800 */
[----:B------:R-:W-:Y:S02]  /*5b840*/  IMAD.MOV.U32 R24, RZ, RZ, R18 ;  /* 0x000000ffff187224 */ /* 0x000fe400078e0012 */
[----:B------:R-:W4:Y:S02]  /*5b850*/  LDL.LU R17, [R1+0x504] ;  /* 0x0005040001117983 */ /* 0x000f240000300800 */
[----:B------:R-:W-:Y:S01]  /*5b860*/  IMAD.MOV.U32 R0, RZ, RZ, R19 ;  /* 0x000000ffff007224 */ /* 0x000fe200078e0013 */
[----:B------:R-:W2:Y:S01]  /*5b870*/  LDL.LU R18, [R1+0x508] ;  /* 0x0005080001127983 */ /* 0x000ea20000300800 */
[----:B------:R-:W2:Y:S03]  /*5b880*/  LDL.LU R19, [R1+0x50c] ;  /* 0x00050c0001137983 */ /* 0x000ea60000300800 */
[----:B--2---:R-:W-:Y:S01]  /*5b890*/  STL.64 [R1+0x43d8], R18 ;  /* 0x0043d81201007387 */ /* 0x004fe20000100a00 */
[----:B----4-:R0:W-:Y:S02]  /*5b8a0*/  STL.64 [R1+0x43d0], R16 ;  /* 0x0043d01001007387 */ /* 0x0101e40000100a00 */
        /* <DEDUP_REMOVED lines=9> */
[----:B------:R0:W-:Y:S01]  /*5b940*/  STL [R1+0x3c80], R24 ;  /* 0x003c801801007387 */ /* 0x0001e20000100800 */
[----:B------:R1:W-:Y:S03]  /*5b950*/  STL [R1+0x3c7c], R25 ;  /* 0x003c7c1901007387 */ /* 0x0003e60000100800 */
[----:B--2---:R2:W-:Y:S01]  /*5b960*/  STL.64 [R1+0x43b8], R26 ;  /* 0x0043b81a01007387 */ /* 0x0045e20000100a00 */
[----:B------:R-:W-:Y:S02]  /*5b970*/  STL [R1+0x3c70], R0 ;  /* 0x003c700001007387 */ /* 0x000fe40000100800 */
[----:B------:R-:W-:Y:S01]  /*5b980*/  STL [R1+0x3c6c], R28 ;  /* 0x003c6c1c01007387 */ /* 0x000fe20000100800 */
[----:B----4-:R-:W-:Y:S07]  /*5b990*/  HMMA.16816.F32 R20, R4, R20, R16 ;  /* 0x000000140414723c */ /* 0x010fee0000001810 */
[----:B------:R-:W-:-:S02]  /*5b9a0*/  IMAD.MOV.U32 R16, RZ, RZ, R15 ;  /* 0x000000ffff107224 */ /* 0x000fc400078e000f */
[----:B------:R-:W-:Y:S01]  /*5b9b0*/  IMAD.MOV.U32 R17, RZ, RZ, R14 ;  /* 0x000000ffff117224 */ /* 0x000fe200078e000e */
[----:B------:R-:W4:Y:S01]  /*5b9c0*/  LDL.LU R15, [R1+0x44c8] ;  /* 0x0044c800010f7983 */ /* 0x000f220000300800 */
[----:B------:R-:W3:Y:S03]  /*5b9d0*/  LDL.LU R14, [R1+0x44c4] ;  /* 0x0044c400010e7983 */ /* 0x000ee60000300800 */
[----:B------:R2:W-:Y:S01]  /*5b9e0*/  STL.64 [R1+0x4408], R16 ;  /* 0x0044081001007387 */ /* 0x0005e20000100a00 */
[----:B0-----:R-:W3:Y:S02]  /*5b9f0*/  LDL.LU R24, [R1+0x4f0] ;  /* 0x0004f00001187983 */ /* 0x001ee40000300800 */
[----:B-1----:R-:W3:Y:S02]  /*5ba00*/  LDL.LU R25, [R1+0x4f4] ;  /* 0x0004f40001197983 */ /* 0x002ee40000300800 */
[----:B--2---:R-:W2:Y:S01]  /*5ba10*/  LDL.LU R26, [R1+0x4f8] ;  /* 0x0004f800011a7983 */ /* 0x004ea20000300800 */
[----:B------:R-:W2:Y:S01]  /*5ba20*/  LDL.LU R27, [R1+0x4fc] ;  /* 0x0004fc00011b7983 */ /* 0x000ea20000300800 */
        /* <DEDUP_REMOVED lines=35> */
[----:B------:R-:W4:Y:S04]  /*5bc60*/  LDL.LU R11, [R1+0x44a8] ;  /* 0x0044a800010b7983 */ /* 0x000f280000300800 */
        /* <DEDUP_REMOVED lines=35> */
[----:B------:R-:W-:Y:S02]  /*5bea0*/  IMAD.MOV.U32 R12, RZ, RZ, R20 ;  /* 0x000000ffff0c7224 */ /* 0x000fe400078e0014 */
[----:B------:R-:W-:Y:S01]  /*5beb0*/  IMAD.MOV.U32 R13, RZ, RZ, R21 ;  /* 0x000000ffff0d7224 */ /* 0x000fe200078e0015 */
        /* <DEDUP_REMOVED lines=8> */
[----:B----4-:R0:W-:Y:S02]  /*5bf40*/  STL.64 [R1+0x4390], R14 ;  /* 0x0043900e01007387 */ /* 0x0101e40000100a00 */
[----:B------:R-:W-:Y:S01]  /*5bf50*/  STL [R1+0x4388], R13 ;  /* 0x0043880d01007387 */ /* 0x000fe20000100800 */
[----:B0-----:R-:W3:Y:S01]  /*5bf60*/  LDL.64 R14, [R1+0x8] ;  /* 0x00000800010e7983 */ /* 0x001ee20000100a00 */
[----:B------:R-:W-:-:S02]  /*5bf70*/  IMAD.MOV.U32 R9, RZ, RZ, R22 ;  /* 0x000000ffff097224 */ /* 0x000fc400078e0016 */
[----:B------:R-:W0:Y:S01]  /*5bf80*/  LDSM.16.MT88.4 R20, [R29+0x14080] ;  /* 0x014080001d14783b */ /* 0x000e220000004200 */
[----:B---3--:R1:W-:Y:S04]  /*5bf90*/  STL.64 [R1+0x43a8], R14 ;  /* 0x0043a80e01007387 */ /* 0x0083e80000100a00 */
[----:B-1----:R-:W3:Y:S01]  /*5bfa0*/  LDL.64 R14, [R1+0x18] ;  /* 0x00001800010e7983 */ /* 0x002ee20000100a00 */
[C---:B--2---:R-:W-:Y:S03]  /*5bfb0*/  HMMA.16816.F32 R16, R4.reuse, R16, R24 ;  /* 0x000000100410723c */ /* 0x044fe60000001818 */
[----:B---3--:R1:W-:Y:S04]  /*5bfc0*/  STL.64 [R1+0x43b0], R14 ;  /* 0x0043b00e01007387 */ /* 0x0083e80000100a00 */
[----:B-1----:R-:W2:Y:S01]  /*5bfd0*/  LDL.64 R14, [R1+0x28] ;  /* 0x00002800010e7983 */ /* 0x002ea20000100a00 */
[----:B------:R-:W-:Y:S02]  /*5bfe0*/  STL [R1+0x410c], R9 ;  /* 0x00410c0901007387 */ /* 0x000fe40000100800 */
[----:B0-----:R-:W-:Y:S02]  /*5bff0*/  STL.64 [R1+0x4298], R22 ;  /* 0x0042981601007387 */ /* 0x001fe40000100a00 */
[----:B------:R0:W-:Y:S02]  /*5c000*/  STL.64 [R1+0x4290], R20 ;  /* 0x0042901401007387 */ /* 0x0001e40000100a00 */
[----:B0-----:R-:W3:Y:S01]  /*5c010*/  LDL.LU.64 R20, [R1+0x160] ;  /* 0x0001600001147983 */ /* 0x001ee20000300a00 */
[----:B------:R-:W4:Y:S03]  /*5c020*/  LDL.64 R22, [R1+0x168] ;  /* 0x0001680001167983 */ /* 0x000f260000100a00 */
[----:B----4-:R-:W-:Y:S01]  /*5c030*/  STL [R1+0x42b4], R22 ;  /* 0x0042b41601007387 */ /* 0x010fe20000100800 */
[----:B------:R-:W-:Y:S02]  /*5c040*/  STL [R1+0x42b0], R23 ;  /* 0x0042b01701007387 */ /* 0x000fe40000100800 */
[----:B------:R-:W4:Y:S02]  /*5c050*/  LDL.LU.64 R26, [R1+0x4490] ;  /* 0x00449000011a7983 */ /* 0x000f240000300a00 */
[----:B------:R-:W4:Y:S01]  /*5c060*/  LDL.LU.64 R24, [R1+0x4488] ;  /* 0x0044880001187983 */ /* 0x000f220000300a00 */
        /* <DEDUP_REMOVED lines=55> */
[----:B------:R-:W2:Y:S02]  /*5c3e0*/  LDL.LU.64 R16, [R1+0x43c0] ;  /* 0x0043c00001107983 */ /* 0x000ea40000300a00 */
[----:B------:R-:W3:Y:S11]  /*5c3f0*/  LDL.LU R20, [R1+0x4e0] ;  /* 0x0004e00001147983 */ /* 0x000ef60000300800 */
[----:B------:R-:W-:Y:S08]  /*5c400*/  @!UPT UIADD3 URZ, URZ, URZ, URZ ;  /* 0x0000003f3f3ff290 */ /* 0x000ff0000fffe03f */
[----:B------:R0:W-:Y:S01]  /*5c410*/  STL.64 [R1+0x500], R4 ;  /* 0x0005000401007387 */ /* 0x0001e20000100a00 */
[----:B------:R1:W-:Y:S02]  /*5c420*/  STL.64 [R1+0x508], R6 ;  /* 0x0005080601007387 */ /* 0x0003e40000100a00 */
[----:B------:R-:W3:Y:S02]  /*5c430*/  LDL.LU R21, [R1+0x4e4] ;  /* 0x0004e40001157983 */ /* 0x000ee40000300800 */
[----:B------:R-:W3:Y:S01]  /*5c440*/  LDL.LU R22, [R1+0x4e8] ;  /* 0x0004e80001167983 */ /* 0x000ee20000300800 */
[----:B------:R-:W3:Y:S04]  /*5c450*/  LDL.LU R23, [R1+0x4ec] ;  /* 0x0004ec0001177983 */ /* 0x000ee80000300800 */
        /* <DEDUP_REMOVED lines=10> */
[----:B------:R-:W2:Y:S11]  /*5c500*/  LDL.LU R7, [R1+0x4dc] ;  /* 0x0004dc0001077983 */ /* 0x000eb60000300800 */
[----:B------:R-:W-:Y:S02]  /*5c510*/  @!UPT UIADD3 URZ, URZ, URZ, URZ ;  /* 0x0000003f3f3ff290 */ /* 0x000fe4000fffe03f */
[----:B------:R0:W-:Y:S01]  /*5c520*/  STL.64 [R1+0x4f0], R24 ;  /* 0x0004f01801007387 */ /* 0x0001e20000100a00 */
[----:B------:R1:W-:Y:S02]  /*5c530*/  STL.64 [R1+0x4f8], R26 ;  /* 0x0004f81a01007387 */ /* 0x0003e40000100a00 */
[----:B0-----:R-:W-:Y:S01]  /*5c540*/  IMAD.MOV.U32 R25, RZ, RZ, R14 ;  /* 0x000000ffff197224 */ /* 0x001fe200078e000e */
[----:B-1----:R-:W3:Y:S01]  /*5c550*/  LDL.LU.64 R26, [R1+0x43b8] ;  /* 0x0043b800011a7983 */ /* 0x002ee20000300a00 */
[----:B------:R-:W-:Y:S02]  /*5c560*/  IMAD.MOV.U32 R24, RZ, RZ, R15 ;  /* 0x000000ffff187224 */ /* 0x000fe400078e000f */
[----:B------:R-:W4:Y:S02]  /*5c570*/  LDL.LU.64 R14, [R1+0x43b0] ;  /* 0x0043b000010e7983 */ /* 0x000f240000300a00 */
[C---:B----4-:R-:W-:Y:S01]  /*5c580*/  HMMA.16816.F32 R20, R16.reuse, R14, R20 ;  /* 0x0000000e1014723c */ /* 0x050fe20000001814 */
[----:B------:R-:W-:Y:S11]  /*5c590*/  IMAD.MOV.U32 R8, RZ, RZ, R15 ;  /* 0x000000ffff087224 */ /* 0x000ff600078e000f */
[----:B------:R-:W-:Y:S11]  /*5c5a0*/  @!UPT UIADD3 URZ, URZ, URZ, URZ ;  /* 0x0000003f3f3ff290 */ /* 0x000ff6000fffe03f */
[----:B------:R-:W-:Y:S01]  /*5c5b0*/  STL.64 [R1+0x4e0], R20 ;  /* 0x0004e01401007387 */ /* 0x000fe20000100a00 */
[----:B------:R0:W-:Y:S02]  /*5c5c0*/  STL.64 [R1+0x4e8], R22 ;  /* 0x0004e81601007387 */ /* 0x0001e40000100a00 */
[----:B0-----:R-:W-:Y:S02]  /*5c5d0*/  IMAD.MOV.U32 R23, RZ, RZ, R14 ;  /* 0x000000ffff177224 */ /* 0x001fe400078e000e */
[----:B------:R-:W2:Y:S02]  /*5c5e0*/  LDL.LU.64 R14, [R1+0x43a8] ;  /* 0x0043a800010e7983 */ /* 0x000ea40000300a00 */
[----:B--2---:R-:W-:Y:S01]  /*5c5f0*/  HMMA.16816.F32 R4, R16, R14, R4 ;  /* 0x0000000e1004723c */ /* 0x004fe20000001804 */
[----:B------:R-:W-:Y:S02]  /*5c600*/  IMAD.MOV.U32 R22, RZ, RZ, R14 ;  /* 0x000000ffff167224 */ /* 0x000fe400078e000e */
[----:B------:R-:W-:Y:S11]  /*5c610*/  IMAD.MOV.U32 R12, RZ, RZ, R15 ;  /* 0x000000ffff0c7224 */ /* 0x000ff600078e000f */
[----:B------:R-:W-:Y:S09]  /*5c620*/  @!UPT UIADD3 URZ, URZ, URZ, URZ ;  /* 0x0000003f3f3ff290 */ /* 0x000ff2000fffe03f */
[----:B------:R-:W-:Y:S01]  /*5c630*/  STL.64 [R1+0x4d0], R4 ;  /* 0x0004d00401007387 */ /* 0x000fe20000100a00 */
[----:B------:R0:W-:Y:S03]  /*5c640*/  STL.64 [R1+0x4d8], R6 ;  /* 0x0004d80601007387 */ /* 0x0001e60000100a00 */
[----:B0-----:R-:W2:Y:S01]  /*5c650*/  LDL.LU.64 R6, [R1+0x43a0] ;  /* 0x0043a00001067983 */ /* 0x001ea20000300a00 */
[----:B------:R-:W2:Y:S02]  /*5c660*/  LDL.LU.64 R4, [R1+0x4398] ;  /* 0x0043980001047983 */ /* 0x000ea40000300a00 */
[----:B------:R-:W4:Y:S02]  /*5c670*/  LDL.LU.64 R14, [R1+0x4390] ;  /* 0x00439000010e7983 */ /* 0x000f240000300a00 */
[----:B------:R-:W2:Y:S01]  /*5c680*/  LDL.LU R13, [R1+0x4388] ;  /* 0x00438800010d7983 */ /* 0x000ea20000300800 */
[----:B------:R0:W-:Y:S01]  /*5c690*/  STL.64 [R1+0x4360], R22 ;  /* 0x0043601601007387 */ /* 0x0001e20000100a00 */
[----:B------:R-:W3:Y:S02]  /*5c6a0*/  LDL.LU R20, [R1+0x4c0] ;  /* 0x0004c00001147983 */ /* 0x000ee40000300800 */
[----:B0-----:R-:W-:-:S02]  /*5c6b0*/  IMAD.MOV.U32 R23, RZ, RZ, R3 ;  /* 0x000000ffff177224 */ /* 0x001fc400078e0003 */
[----:B----4-:R-:W-:Y:S02]  /*5c6c0*/  IMAD.MOV.U32 R21, RZ, RZ, R14 ;  /* 0x000000ffff157224 */ /* 0x010fe400078e000e */
[----:B------:R-:W-:Y:S01]  /*5c6d0*/  IMAD.MOV.U32 R22, RZ, RZ, R15 ;  /* 0x000000ffff167224 */ /* 0x000fe200078e000f */
[----:B------:R-:W2:Y:S01]  /*5c6e0*/  LDL.LU R14, [R1+0x4384] ;  /* 0x00438400010e7983 */ /* 0x000ea20000300800 */
[----:B------:R-:W2:Y:S05]  /*5c6f0*/  LDL.LU R15, [R1+0x4380] ;  /* 0x00438000010f7983 */ /* 0x000eaa0000300800 */
[----:B---3--:R-:W-:Y:S11]  /*5c700*/  HMMA.16816.F32 R20, R16, R26, R20 ;  /* 0x0000001a1014723c */ /* 0x008ff60000001814 */
[----:B------:R-:W-:Y:S11]  /*5c710*/  @!UPT UIADD3 URZ, URZ, URZ, URZ ;  /* 0x0000003f3f3ff290 */ /* 0x000ff6000fffe03f */
[----:B------:R-:W-:Y:S01]  /*5c720*/  @!UPT UIADD3 URZ, URZ, URZ, URZ ;  /* 0x0000003f3f3ff290 */ /* 0x000fe2000fffe03f */
[----:B------:R-:W-:Y:S01]  /*5c730*/  STL.64 [R1+0x4c0], R20 ;  /* 0x0004c01401007387 */ /* 0x000fe20000100a00 */
[----:B------:R-:W-:Y:S02]  /*5c740*/  STL [R1+0x4c8], R22 ;  /* 0x0004c81601007387 */ /* 0x000fe40000100800 */
[----:B------:R0:W-:Y:S02]  /*5c750*/  STL.64 [R1+0x4248], R26 ;  /* 0x0042481a01007387 */ /* 0x0001e40000100a00 */
[----:B------:R-:W-:Y:S01]  /*5c760*/  STL.64 [R1+0x42b8], R24 ;  /* 0x0042b81801007387 */ /* 0x000fe20000100a00 */
[----:B0-----:R-:W3:Y:S01]  /*5c770*/  LDL.64 R26, [R1+0x188] ;  /* 0x00018800011a7983 */ /* 0x001ee20000100a00 */
[----:B------:R-:W-:-:S03]  /*5c780*/  IMAD.MOV.U32 R3, RZ, RZ, R23 ;  /* 0x000000ffff037224 */ /* 0x000fc600078e0017 */
[----:B---3--:R0:W-:Y:S04]  /*5c790*/  STL.64 [R1+0x42c8], R26 ;  /* 0x0042c81a01007387 */ /* 0x0081e80000100a00 */
[----:B0-----:R-:W3:Y:S04]  /*5c7a0*/  LDL R26, [R1+0x198] ;  /* 0x00019800011a7983 */ /* 0x001ee80000100800 */
[----:B------:R-:W3:Y:S01]  /*5c7b0*/  LDL R27, [R1+0x19c] ;  /* 0x00019c00011b7983 */ /* 0x000ee20000100800 */
[----:B--2---:R-:W-:Y:S03]  /*5c7c0*/  HMMA.16816.F32 R4, R16, R14, R4 ;  /* 0x0000000e1004723c */ /* 0x004fe60000001804 */
[----:B---3--:R0:W-:Y:S01]  /*5c7d0*/  STL.64 [R1+0x42e0], R26 ;  /* 0x0042e01a01007387 */ /* 0x0081e20000100a00 */
[----:B------:R-:W-:Y:S03]  /*5c7e0*/  STL [R1+0x3b30], R3 ;  /* 0x003b300301007387 */ /* 0x000fe60000100800 */
[----:B0-----:R-:W2:Y:S04]  /*5c7f0*/  LDL.64 R26, [R1+0x1a8] ;  /* 0x0001a800011a7983 */ /* 0x001ea80000100a00 */
[----:B--2---:R0:W-:Y:S11]  /*5c800*/  STL.64 [R1+0x42f8], R26 ;  /* 0x0042f81a01007387 */ /* 0x0041f60000100a00 */
[----:B------:R-:W-:Y:S01]  /*5c810*/  @!UPT UIADD3 URZ, URZ, URZ, URZ ;  /* 0x0000003f3f3ff290 */ /* 0x000fe2000fffe03f */
[----:B------:R-:W-:Y:S02]  /*5c820*/  STL.64 [R1+0x4b0], R4 ;  /* 0x0004b00401007387 */ /* 0x000fe40000100a00 */
[----:B------:R-:W-:Y:S01]  /*5c830*/  STL.64 [R1+0x4b8], R6 ;  /* 0x0004b80601007387 */ /* 0x000fe20000100a00 */
[----:B0-----:R-:W2:Y:S04]  /*5c840*/  LDL R26, [R1+0x1b8] ;  /* 0x0001b800011a7983 */ /* 0x001ea80000100800 */
[----:B------:R-:W2:Y:S04]  /*5c850*/  LDL R27, [R1+0x1bc] ;  /* 0x0001bc00011b7983 */ /* 0x000ea80000100800 */
[----:B--2---:R-:W-:Y:S01]  /*5c860*/  STL.64 [R1+0x4310], R26 ;  /* 0x0043101a01007387 */ /* 0x004fe20000100a00 */
[----:B------:R-:W-:Y:S02]  /*5c870*/  STL.64 [R1+0x4240], R14 ;  /* 0x0042400e01007387 */ /* 0x000fe40000100a00 */
[----:B------:R-:W-:Y:S02]  /*5c880*/  STL [R1+0x4238], R13 ;  /* 0x0042380d01007387 */ /* 0x000fe40000100800 */
[----:B------:R0:W-:Y:S02]  /*5c890*/  STL [R1+0x42c0], R12 ;  /* 0x0042c00c01007387 */ /* 0x0001e40000100800 */
[----:B0-----:R-:W2:Y:S01]  /*5c8a0*/  LDL.LU R12, [R1+0x7c0] ;  /* 0x0007c000010c7983 */ /* 0x001ea20000300800 */
[----:B------:R-:W2:Y:S02]  /*5c8b0*/  LDL.LU R13, [R1+0x7c4] ;  /* 0x0007c400010d7983 */ /* 0x000ea40000300800 */
[----:B------:R-:W3:Y:S02]  /*5c8c0*/  LDL.LU R14, [R1+0x7c8] ;  /* 0x0007c800010e7983 */ /* 0x000ee40000300800 */
[----:B------:R-:W3:Y:S01]  /*5c8d0*/  LDL.LU R15, [R1+0x7cc] ;  /* 0x0007cc00010f7983 */ /* 0x000ee20000300800 */
[----:B------:R-:W4:Y:S04]  /*5c8e0*/  LDL.64 R26, [R1+0x1c8] ;  /* 0x0001c800011a7983 */ /* 0x000f280000100a00 */
[----:B----4-:R-:W-:Y:S01]  /*5c8f0*/  STL.64 [R1+0x4328], R26 ;  /* 0x0043281a01007387 */ /* 0x010fe20000100a00 */
[----:B---3--:R0:W-:Y:S02]  /*5c900*/  STL.64 [R1+0x42d8], R14 ;  /* 0x0042d80e01007387 */ /* 0x0081e40000100a00 */
[----:B--2---:R1:W-:Y:S02]  /*5c910*/  STL.64 [R1+0x42d0], R12 ;  /* 0x0042d00c01007387 */ /* 0x0043e40000100a00 */
[----:B0-----:R-:W-:Y:S01]  /*5c920*/  IMAD.MOV.U32 R14, RZ, RZ, R10 ;  /* 0x000000ffff0e7224 */ /* 0x001fe200078e000a */
[----:B-1----:R-:W2:Y:S01]  /*5c930*/  LDL.LU R12, [R1+0x7d0] ;  /* 0x0007d000010c7983 */ /* 0x002ea20000300800 */
[----:B------:R-:W2:Y:S02]  /*5c940*/  LDL.LU R13, [R1+0x7d4] ;  /* 0x0007d400010d7983 */ /* 0x000ea40000300800 */
[----:B------:R-:W3:Y:S02]  /*5c950*/  LDL.LU R10, [R1+0x437c] ;  /* 0x00437c00010a7983 */ /* 0x000ee40000300800 */
[----:B------:R-:W-:-:S02]  /*5c960*/  IMAD.MOV.U32 R15, RZ, RZ, R11 ;  /* 0x000000ffff0f7224 */ /* 0x000fc400078e000b */
[----:B------:R-:W4:Y:S01]  /*5c970*/  LDL.LU R11, [R1+0x4378] ;  /* 0x00437800010b7983 */ /* 0x000f220000300800 */
[----:B------:R-:W2:Y:S02]  /*5c980*/  LDL R26, [R1+0x1d8] ;  /* 0x0001d800011a7983 */ /* 0x000ea40000100800 */
[----:B------:R-:W2:Y:S02]  /*5c990*/  LDL R27, [R1+0x1dc] ;  /* 0x0001dc00011b7983 */ /* 0x000ea40000100800 */
[----:B------:R-:W3:Y:S01]  /*5c9a0*/  LDL.LU R4, [R1+0x4a0] ;  /* 0x0004a00001047983 */ /* 0x000ee20000300800 */
[----:B------:R-:W3:Y:S01]  /*5c9b0*/  LDL.LU R5, [R1+0x4a4] ;  /* 0x0004a40001057983 */ /* 0x000ee20000300800 */
[----:B------:R-:W3:Y:S02]  /*5c9c0*/  LDL.LU R6, [R1+0x4a8] ;  /* 0x0004a80001067983 */ /* 0x000ee40000300800 */
[----:B------:R-:W3:Y:S01]  /*5c9d0*/  LDL.LU R7, [R1+0x4ac] ;  /* 0x0004ac0001077983 */ /* 0x000ee20000300800 */
[----:B--2---:R0:W-:Y:S04]  /*5c9e0*/  STL.64 [R1+0x4340], R26 ;  /* 0x0043401a01007387 */ /* 0x0041e80000100a00 */
[----:B0-----:R-:W2:Y:S04]  /*5c9f0*/  LDL.64 R26, [R1+0x1e8] ;  /* 0x0001e800011a7983 */ /* 0x001ea80000100a00 */
[----:B--2---:R-:W-:Y:S01]  /*5ca00*/  STL.64 [R1+0x4358], R26 ;  /* 0x0043581a01007387 */ /* 0x004fe20000100a00 */
[----:B------:R-:W-:Y:S02]  /*5ca10*/  STL.64 [R1+0x42f0], R14 ;  /* 0x0042f00e01007387 */ /* 0x000fe40000100a00 */
[----:B------:R0:W-:Y:S02]  /*5ca20*/  STL.64 [R1+0x42e8], R12 ;  /* 0x0042e80c01007387 */ /* 0x0001e40000100a00 */
        /* <DEDUP_REMOVED lines=8> */
[----:B------:R-:W3:Y:S04]  /*5cab0*/  LDL.64 R26, [R1+0x38] ;  /* 0x00003800011a7983 */ /* 0x000ee80000100a00 */
[----:B--2---:R-:W-:Y:S01]  /*5cac0*/  STL.64 [R1+0x4308], R14 ;  /* 0x0043080e01007387 */ /* 0x004fe20000100a00 */
[----:B------:R0:W-:Y:S03]  /*5cad0*/  STL.64 [R1+0x4300], R12 ;  /* 0x0043000c01007387 */ /* 0x0001e60000100a00 */
[----:B0-----:R-:W2:Y:S01]  /*5cae0*/  LDL.LU R12, [R1+0x7f0] ;  /* 0x0007f000010c7983 */ /* 0x001ea20000300800 */
[----:B------:R-:W2:Y:S02]  /*5caf0*/  LDL.LU R13, [R1+0x7f4] ;  /* 0x0007f400010d7983 */ /* 0x000ea40000300800 */
[----:B----4-:R-:W-:-:S02]  /*5cb00*/  IMAD.MOV.U32 R14, RZ, RZ, R11 ;  /* 0x000000ffff0e7224 */ /* 0x010fc400078e000b */
[----:B---3--:R-:W-:Y:S01]  /*5cb10*/  IMAD.MOV.U32 R15, RZ, RZ, R10 ;  /* 0x000000ffff0f7224 */ /* 0x008fe200078e000a */
[----:B------:R-:W3:Y:S01]  /*5cb20*/  LDL.LU R11, [R1+0x4374] ;  /* 0x00437400010b7983 */ /* 0x000ee20000300800 */
[----:B------:R-:W4:Y:S03]  /*5cb30*/  LDL.LU R10, [R1+0x4370] ;  /* 0x00437000010a7983 */ /* 0x000f260000300800 */
[----:B------:R-:W-:Y:S04]  /*5cb40*/  STL.64 [R1+0x4320], R14 ;  /* 0x0043200e01007387 */ /* 0x000fe80000100a00 */
[----:B--2---:R0:W-:Y:S04]  /*5cb50*/  STL.64 [R1+0x4318], R12 ;  /* 0x0043180c01007387 */ /* 0x0041e80000100a00 */
[----:B0-----:R-:W2:Y:S01]  /*5cb60*/  LDL.LU R12, [R1+0x800] ;  /* 0x00080000010c7983 */ /* 0x001ea20000300800 */
[----:B------:R-:W2:Y:S02]  /*5cb70*/  LDL.LU R13, [R1+0x804] ;  /* 0x00080400010d7983 */ /* 0x000ea40000300800 */
[----:B------:R-:W2:Y:S02]  /*5cb80*/  LDL.LU R14, [R1+0x808] ;  /* 0x00080800010e7983 */ /* 0x000ea40000300800 */
[----:B------:R-:W2:Y:S02]  /*5cb90*/  LDL.LU R15, [R1+0x80c] ;  /* 0x00080c00010f7983 */ /* 0x000ea40000300800 */
[----:B--2---:R4:W-:Y:S01]  /*5cba0*/  STL.64 [R1+0x4338], R14 ;  /* 0x0043380e01007387 */ /* 0x0049e20000100a00 */
[----:B------:R0:W-:Y:S02]  /*5cbb0*/  STL.64 [R1+0x4330], R12 ;  /* 0x0043300c01007387 */ /* 0x0001e40000100a00 */
[----:B----4-:R-:W-:Y:S01]  /*5cbc0*/  IMAD.MOV.U32 R14, RZ, RZ, R10 ;  /* 0x000000ffff0e7224 */ /* 0x010fe200078e000a */
[----:B0-----:R-:W2:Y:S01]  /*5cbd0*/  LDL.LU R12, [R1+0x810] ;  /* 0x00081000010c7983 */ /* 0x001ea20000300800 */
[----:B------:R-:W2:Y:S02]  /*5cbe0*/  LDL.LU R13, [R1+0x814] ;  /* 0x00081400010d7983 */ /* 0x000ea40000300800 */
[----:B------:R-:W4:Y:S02]  /*5cbf0*/  LDL.LU R10, [R1+0x436c] ;  /* 0x00436c00010a7983 */ /* 0x000f240000300800 */
[----:B---3--:R-:W-:-:S02]  /*5cc00*/  IMAD.MOV.U32 R15, RZ, RZ, R11 ;  /* 0x000000ffff0f7224 */ /* 0x008fc400078e000b */
[----:B------:R-:W4:Y:S03]  /*5cc10*/  LDL.LU R11, [R1+0x4368] ;  /* 0x00436800010b7983 */ /* 0x000f260000300800 */
[----:B------:R-:W-:Y:S01]  /*5cc20*/  STL.64 [R1+0x4350], R14 ;  /* 0x0043500e01007387 */ /* 0x000fe20000100a00 */
[C---:B------:R-:W-:Y:S08]  /*5cc30*/  HMMA.16816.F32 R20, R16.reuse, R26, R20 ;  /* 0x0000001a1014723c */ /* 0x040ff00000001814 */
[----:B----4-:R-:W-:Y:S01]  /*5cc40*/  HMMA.16816.F32 R4, R16, R10, R4 ;  /* 0x0000000a1004723c */ /* 0x010fe20000001804 */
[----:B--2---:R0:W-:Y:S04]  /*5cc50*/  STL.64 [R1+0x4348], R12 ;  /* 0x0043480c01007387 */ /* 0x0041e80000100a00 */
[----:B0-----:R-:W2:Y:S01]  /*5cc60*/  LDL.LU R12, [R1+0x820] ;  /* 0x00082000010c7983 */ /* 0x001ea20000300800 */
[----:B------:R-:W2:Y:S02]  /*5cc70*/  LDL.LU R13, [R1+0x824] ;  /* 0x00082400010d7983 */ /* 0x000ea40000300800 */
[----:B------:R-:W2:Y:S02]  /*5cc80*/  LDL.LU R14, [R1+0x828] ;  /* 0x00082800010e7983 */ /* 0x000ea40000300800 */
[----:B------:R-:W2:Y:S11]  /*5cc90*/  LDL.LU R15, [R1+0x82c] ;  /* 0x00082c00010f7983 */ /* 0x000eb60000300800 */
[----:B------:R-:W-:Y:S02]  /*5cca0*/  @!UPT UIADD3 URZ, URZ, URZ, URZ ;  /* 0x0000003f3f3ff290 */ /* 0x000fe4000fffe03f */
[----:B------:R-:W-:Y:S01]  /*5ccb0*/  STL.64 [R1+0x4a0], R4 ;  /* 0x0004a00401007387 */ /* 0x000fe20000100a00 */
[----:B------:R-:W-:Y:S02]  /*5ccc0*/  STL.64 [R1+0x4a8], R6 ;  /* 0x0004a80601007387 */ /* 0x000fe40000100a00 */
[----:B------:R-:W0:Y:S04]  /*5ccd0*/  LDSM.16.MT88.4 R4, [R29+0x14100] ;  /* 0x014100001d04783b */ /* 0x000e280000004200 */
[----:B------:R-:W-:Y:S01]  /*5cce0*/  STL [R1+0x42a8], R29 ;  /* 0x0042a81d01007387 */ /* 0x000fe20000100800 */
[----:B0-----:R0:W-:Y:S01]  /*5ccf0*/  STL.64 [R1+0x4168], R6 ;  /* 0x0041680601007387 */ /* 0x0011e20000100a00 */
[----:B------:R-:W-:Y:S03]  /*5cd00*/  STL.64 [R1+0x4160], R4 ;  /* 0x0041600401007387 */ /* 0x000fe60000100a00 */
[----:B0-----:R-:W3:Y:S04]  /*5cd10*/  LDL R6, [R1+0x178] ;  /* 0x0001780001067983 */ /* 0x001ee80000100800 */
[----:B------:R-:W3:Y:S01]  /*5cd20*/  LDL R7, [R1+0x17c] ;  /* 0x00017c0001077983 */ /* 0x000ee20000100800 */
[----:B------:R0:W-:Y:S02]  /*5cd30*/  STL.64 [R1+0x8e0], R20 ;  /* 0x0008e01401007387 */ /* 0x0001e40000100a00 */
[----:B------:R1:W-:Y:S02]  /*5cd40*/  STL.64 [R1+0x8e8], R22 ;  /* 0x0008e81601007387 */ /* 0x0003e40000100a00 */
[----:B0-----:R-:W-:Y:S01]  /*5cd50*/  IMAD.MOV.U32 R21, RZ, RZ, R26 ;  /* 0x000000ffff157224 */ /* 0x001fe200078e001a */
[----:B-1----:R-:W4:Y:S01]  /*5cd60*/  LDL.LU.64 R22, [R1+0x4360] ;  /* 0x0043600001167983 */ /* 0x002f220000300a00 */
[----:B------:R-:W-:-:S02]  /*5cd70*/  IMAD.MOV.U32 R20, RZ, RZ, R27 ;  /* 0x000000ffff147224 */ /* 0x000fc400078e001b */
        /* <DEDUP_REMOVED lines=52> */
[----:B------:R0:W-:Y:S01]  /*5d0c0*/  STL.64 [R1+0x870], R12 ;  /* 0x0008700c01007387 */ /* 0x0001e20000100a00 */
[----:B------:R1:W-:Y:S03]  /*5d0d0*/  STL.64 [R1+0x878], R14 ;  /* 0x0008780e01007387 */ /* 0x0003e60000100a00 */
[----:B0-----:R-:W2:Y:S01]  /*5d0e0*/  LDL.LU R12, [R1+0x42c0] ;  /* 0x0042c000010c7983 */ /* 0x001ea20000300800 */
[----:B------:R-:W-:Y:S02]  /*5d0f0*/  IMAD.MOV.U32 R9, RZ, RZ, R26 ;  /* 0x000000ffff097224 */ /* 0x000fe400078e001a */
[----:B------:R-:W-:Y:S02]  /*5d100*/  IMAD.MOV.U32 R5, RZ, RZ, R27 ;  /* 0x000000ffff057224 */ /* 0x000fe400078e001b */
[----:B----4-:R-:W-:Y:S01]  /*5d110*/  IMAD.MOV.U32 R26, RZ, RZ, R22 ;  /* 0x000000ffff1a7224 */ /* 0x010fe200078e0016 */
[----:B------:R-:W4:Y:S01]  /*5d120*/  LDL.LU.64 R24, [R1+0x42b8] ;  /* 0x0042b80001187983 */ /* 0x000f220000300a00 */
[----:B------:R-:W3:Y:S02]  /*5d130*/  LDL.LU R22, [R1+0x42b4] ;  /* 0x0042b40001167983 */ /* 0x000ee40000300800 */
[----:B--2---:R-:W-:-:S05]  /*5d140*/  IMAD.MOV.U32 R27, RZ, RZ, R12 ;  /* 0x000000ffff1b7224 */ /* 0x004fca00078e000c */
[----:B------:R0:W-:Y:S01]  /*5d150*/  STL.64 [R1+0x4260], R26 ;  /* 0x0042601a01007387 */ /* 0x0001e20000100a00 */
[----:B------:R-:W2:Y:S02]  /*5d160*/  LDL.LU R12, [R1+0x450] ;  /* 0x00045000010c7983 */ /* 0x000ea40000300800 */
[----:B------:R-:W2:Y:S02]  /*5d170*/  LDL.LU R13, [R1+0x454] ;  /* 0x00045400010d7983 */ /* 0x000ea40000300800 */
[----:B-1----:R-:W2:Y:S01]  /*5d180*/  LDL.LU R14, [R1+0x458] ;  /* 0x00045800010e7983 */ /* 0x002ea20000300800 */
[----:B------:R-:W2:Y:S01]  /*5d190*/  LDL.LU R15, [R1+0x45c] ;  /* 0x00045c00010f7983 */ /* 0x000ea20000300800 */
[----:B0-----:R-:W-:Y:S02]  /*5d1a0*/  IMAD.MOV.U32 R26, RZ, RZ, R23 ;  /* 0x000000ffff1a7224 */ /* 0x001fe400078e0017 */
        /* <DEDUP_REMOVED lines=10> */
[----:B----4-:R-:W-:-:S02]  /*5d250*/  IMAD.MOV.U32 R26, RZ, RZ, R25 ;  /* 0x000000ffff1a7224 */ /* 0x010fc400078e0019 */
[----:B------:R-:W-:-:S05]  /*5d260*/  IMAD.MOV.U32 R27, RZ, RZ, R24 ;  /* 0x000000ffff1b7224 */ /* 0x000fca00078e0018 */
[----:B------:R0:W-:Y:S01]  /*5d270*/  STL.64 [R1+0x42a0], R26 ;  /* 0x0042a01a01007387 */ /* 0x0001e20000100a00 */
[----:B------:R-:W4:Y:S02]  /*5d280*/  LDL.LU R24, [R1+0x490] ;  /* 0x0004900001187983 */ /* 0x000f240000300800 */
[----:B------:R-:W4:Y:S01]  /*5d290*/  LDL.LU R25, [R1+0x494] ;  /* 0x0004940001197983 */ /* 0x000f220000300800 */
[----:B0-----:R-:W4:Y:S01]  /*5d2a0*/  LDL.LU R26, [R1+0x498] ;  /* 0x00049800011a7983 */ /* 0x001f220000300800 */
[----:B------:R-:W4:Y:S03]  /*5d2b0*/  LDL.LU R27, [R1+0x49c] ;  /* 0x00049c00011b7983 */ /* 0x000f260000300800 */
        /* <DEDUP_REMOVED lines=12> */
[----:B------:R-:W-:Y:S01]  /*5d380*/  STL.64 [R1+0x4230], R10 ;  /* 0x0042300a01007387 */ /* 0x000fe20000100a00 */
[----:B---3--:R0:W-:Y:S03]  /*5d390*/  STL.64 [R1+0x4228], R8 ;  /* 0x0042280801007387 */ /* 0x0081e60000100a00 */
[----:B0-----:R-:W3:Y:S01]  /*5d3a0*/  LDL.LU R8, [R1+0x7b0] ;  /* 0x0007b00001087983 */ /* 0x001ee20000300800 */
[----:B------:R-:W3:Y:S02]  /*5d3b0*/  LDL.LU R9, [R1+0x7b4] ;  /* 0x0007b40001097983 */ /* 0x000ee40000300800 */
[----:B------:R-:W3:Y:S02]  /*5d3c0*/  LDL.LU R10, [R1+0x7b8] ;  /* 0x0007b800010a7983 */ /* 0x000ee40000300800 */
[----:B------:R-:W3:Y:S02]  /*5d3d0*/  LDL.LU R11, [R1+0x7bc] ;  /* 0x0007bc00010b7983 */ /* 0x000ee40000300800 */
[C---:B---3--:R-:W-:Y:S11]  /*5d3e0*/  HMMA.16816.F32 R8, R16.reuse, R6, R8 ;  /* 0x000000061008723c */ /* 0x048ff60000001808 */
[----:B------:R-:W-:Y:S11]  /*5d3f0*/  @!UPT UIADD3 URZ, URZ, URZ, URZ ;  /* 0x0000003f3f3ff290 */ /* 0x000ff6000fffe03f */
[----:B------:R-:W-:Y:S01]  /*5d400*/  @!UPT UIADD3 URZ, URZ, URZ, URZ ;  /* 0x0000003f3f3ff290 */ /* 0x000fe2000fffe03f */
[----:B------:R0:W-:Y:S01]  /*5d410*/  STL.64 [R1+0x860], R8 ;  /* 0x0008600801007387 */ /* 0x0001e20000100a00 */
[----:B------:R1:W-:Y:S03]  /*5d420*/  STL.64 [R1+0x868], R10 ;  /* 0x0008680a01007387 */ /* 0x0003e60000100a00 */
[----:B0-----:R-:W3:Y:S01]  /*5d430*/  LDL.LU R8, [R1+0x440] ;  /* 0x0004400001087983 */ /* 0x001ee20000300800 */
[----:B------:R-:W3:Y:S02]  /*5d440*/  LDL.LU R9, [R1+0x444] ;  /* 0x0004440001097983 */ /* 0x000ee40000300800 */
[----:B-1----:R-:W3:Y:S02]  /*5d450*/  LDL.LU R10, [R1+0x448] ;  /* 0x00044800010a7983 */ /* 0x002ee40000300800 */
[----:B------:R-:W3:Y:S01]  /*5d460*/  LDL.LU R11, [R1+0x44c] ;  /* 0x00044c00010b7983 */ /* 0x000ee20000300800 */
[----:B------:R-:W-:Y:S01]  /*5d470*/  STL.64 [R1+0x4178], R6 ;  /* 0x0041780601007387 */ /* 0x000fe20000100a00 */
[----:B------:R0:W-:Y:S03]  /*5d480*/  STL.64 [R1+0x41f0], R4 ;  /* 0x0041f00401007387 */ /* 0x0001e60000100a00 */
[----:B0-----:R-:W2:Y:S01]  /*5d490*/  LDL.LU R4, [R1+0x780] ;  /* 0x0007800001047983 */ /* 0x001ea20000300800 */
[----:B------:R-:W2:Y:S02]  /*5d4a0*/  LDL.LU R5, [R1+0x784] ;  /* 0x0007840001057983 */ /* 0x000ea40000300800 */
[----:B------:R-:W2:Y:S02]  /*5d4b0*/  LDL.LU R6, [R1+0x788] ;  /* 0x0007880001067983 */ /* 0x000ea40000300800 */
[----:B------:R-:W2:Y:S01]  /*5d4c0*/  LDL.LU R7, [R1+0x78c] ;  /* 0x00078c0001077983 */ /* 0x000ea20000300800 */
[----:B----4-:R-:W-:Y:S01]  /*5d4d0*/  HMMA.16816.F32 R16, R16, R22, R24 ;  /* 0x000000161010723c */ /* 0x010fe20000001818 */
[----:B--2---:R0:W-:Y:S01]  /*5d4e0*/  STL.64 [R1+0x4200], R6 ;  /* 0x0042000601007387 */ /* 0x0041e20000100a00 */
[----:B------:R1:W-:Y:S02]  /*5d4f0*/  STL.64 [R1+0x41f8], R4 ;  /* 0x0041f80401007387 */ /* 0x0003e40000100a00 */
[----:B0-----:R-:W-:-:S02]  /*5d500*/  IMAD.MOV.U32 R6, RZ, RZ, R29 ;  /* 0x000000ffff067224 */ /* 0x001fc400078e001d */
[----:B------:R-:W-:Y:S01]  /*5d510*/  IMAD.MOV.U32 R7, RZ, RZ, R28 ;  /* 0x000000ffff077224 */ /* 0x000fe200078e001c */
[----:B------:R-:W2:Y:S01]  /*5d520*/  LDL.LU R29, [R1+0x42a8] ;  /* 0x0042a800011d7983 */ /* 0x000ea20000300800 */
[----:B-1----:R-:W-:-:S03]  /*5d530*/  IMAD.MOV.U32 R5, RZ, RZ, R22 ;  /* 0x000000ffff057224 */ /* 0x002fc600078e0016 */
[----:B------:R0:W-:Y:S01]  /*5d540*/  STL.64 [R1+0x4210], R6 ;  /* 0x0042100601007387 */ /* 0x0001e20000100a00 */
[----:B------:R-:W4:Y:S11]  /*5d550*/  LDL.LU.64 R26, [R1+0x42a0] ;  /* 0x0042a000011a7983 */ /* 0x000f360000300a00 */
[----:B------:R1:W-:Y:S02]  /*5d560*/  STL.64 [R1+0x490], R16 ;  /* 0x0004901001007387 */ /* 0x0003e40000100a00 */
[----:B------:R-:W-:Y:S01]  /*5d570*/  IMAD.MOV.U32 R4, RZ, RZ, R23 ;  /* 0x000000ffff047224 */ /* 0x000fe200078e0017 */
[----:B------:R1:W-:Y:S01]  /*5d580*/  STL.64 [R1+0x498], R18 ;  /* 0x0004981201007387 */ /* 0x0003e20000100a00 */
[----:B------:R-:W4:Y:S02]  /*5d590*/  LDL.LU.64 R22, [R1+0x4298] ;  /* 0x0042980001167983 */ /* 0x000f240000300a00 */
[----:B0-----:R-:W-:-:S02]  /*5d5a0*/  IMAD.MOV.U32 R6, RZ, RZ, R21 ;  /* 0x000000ffff067224 */ /* 0x001fc400078e0015 */
[----:B------:R-:W-:Y:S02]  /*5d5b0*/  IMAD.MOV.U32 R7, RZ, RZ, R20 ;  /* 0x000000ffff077224 */ /* 0x000fe400078e0014 */
[----:B------:R-:W4:Y:S01]  /*5d5c0*/  LDL.LU.64 R20, [R1+0x4290] ;  /* 0x0042900001147983 */ /* 0x000f220000300a00 */
[----:B-1----:R-:W2:Y:S02]  /*5d5d0*/  LDL.LU R16, [R1+0x430] ;  /* 0x0004300001107983 */ /* 0x002ea40000300800 */
[----:B------:R-:W2:Y:S02]  /*5d5e0*/  LDL.LU R17, [R1+0x434] ;  /* 0x0004340001117983 */ /* 0x000ea40000300800 */
[----:B------:R-:W2:Y:S01]  /*5d5f0*/  LDL.LU R18, [R1+0x438] ;  /* 0x0004380001127983 */ /* 0x000ea20000300800 */
[----:B------:R-:W2:Y:S01]  /*5d600*/  LDL.LU R19, [R1+0x43c] ;  /* 0x00043c0001137983 */ /* 0x000ea20000300800 */
        /* <DEDUP_REMOVED lines=21> */
[C---:B----4-:R-:W-:Y:S11]  /*5d760*/  HMMA.16816.F32 R12, R20.reuse, R26, R12 ;  /* 0x0000001a140c723c */ /* 0x050ff6000000180c */
[----:B------:R-:W-:Y:S11]  /*5d770*/  @!UPT UIADD3 URZ, URZ, URZ, URZ ;  /* 0x0000003f3f3ff290 */ /* 0x000ff6000fffe03f */
[----:B------:R-:W-:Y:S01]  /*5d780*/  @!UPT UIADD3 URZ, URZ, URZ, URZ ;  /* 0x0000003f3f3ff290 */ /* 0x000fe2000fffe03f */
[----:B------:R-:W-:Y:S01]  /*5d790*/  STL.64 [R1+0x450], R12 ;  /* 0x0004500c01007387 */ /* 0x000fe20000100a00 */
[----:B------:R0:W-:Y:S03]  /*5d7a0*/  STL.64 [R1+0x458], R14 ;  /* 0x0004580e01007387 */ /* 0x0001e60000100a00 */
[----:B0-----:R-:W3:Y:S01]  /*5d7b0*/  LDL.LU.64 R14, [R1+0x4240] ;  /* 0x00424000010e7983 */ /* 0x001ee20000300a00 */
[----:B------:R-:W4:Y:S02]  /*5d7c0*/  LDL.LU R13, [R1+0x4238] ;  /* 0x00423800010d7983 */ /* 0x000f240000300800 */
[----:B------:R0:W-:Y:S02]  /*5d7d0*/  STL.64 [R1+0x4208], R26 ;  /* 0x0042081a01007387 */ /* 0x0001e40000100a00 */
[----:B------:R-:W2:Y:S01]  /*5d7e0*/  LDL.LU R24, [R1+0x790] ;  /* 0x0007900001187983 */ /* 0x000ea20000300800 */
[----:B------:R-:W2:Y:S04]  /*5d7f0*/  LDL.LU R25, [R1+0x794] ;  /* 0x0007940001197983 */ /* 0x000ea80000300800 */
[----:B0-----:R-:W2:Y:S01]  /*5d800*/  LDL.LU R26, [R1+0x798] ;  /* 0x00079800011a7983 */ /* 0x001ea20000300800 */
[----:B------:R-:W2:Y:S01]  /*5d810*/  LDL.LU R27, [R1+0x79c] ;  /* 0x00079c00011b7983 */ /* 0x000ea20000300800 */
[C---:B---3--:R-:W-:Y:S02]  /*5d820*/  HMMA.16816.F32 R8, R20.reuse, R14, R8 ;  /* 0x0000000e1408723c */ /* 0x048fe40000001808 */
[----:B--2---:R-:W-:Y:S01]  /*5d830*/  STL.64 [R1+0x4220], R26 ;  /* 0x0042201a01007387 */ /* 0x004fe20000100a00 */
[----:B------:R0:W-:Y:S03]  /*5d840*/  STL.64 [R1+0x4218], R24 ;  /* 0x0042181801007387 */ /* 0x0001e60000100a00 */
[----:B0-----:R-:W2:Y:S01]  /*5d850*/  LDL.LU R24, [R1+0x7a0] ;  /* 0x0007a00001187983 */ /* 0x001ea20000300800 */
[----:B------:R-:W2:Y:S02]  /*5d860*/  LDL.LU R25, [R1+0x7a4] ;  /* 0x0007a40001197983 */ /* 0x000ea40000300800 */
[----:B------:R-:W2:Y:S02]  /*5d870*/  LDL.LU R26, [R1+0x7a8] ;  /* 0x0007a800011a7983 */ /* 0x000ea40000300800 */
[----:B------:R-:W2:Y:S11]  /*5d880*/  LDL.LU R27, [R1+0x7ac] ;  /* 0x0007ac00011b7983 */ /* 0x000eb60000300800 */
[----:B------:R-:W-:Y:S01]  /*5d890*/  @!UPT UIADD3 URZ, URZ, URZ, URZ ;  /* 0x0000003f3f3ff290 */ /* 0x000fe2000fffe03f */
[----:B------:R-:W-:Y:S01]  /*5d8a0*/  STL.64 [R1+0x440], R8 ;  /* 0x0004400801007387 */ /* 0x000fe20000100a00 */
[----:B------:R0:W-:Y:S03]  /*5d8b0*/  STL.64 [R1+0x448], R10 ;  /* 0x0004480a01007387 */ /* 0x0001e60000100a00 */
[----:B0-----:R-:W3:Y:S01]  /*5d8c0*/  LDL.LU.64 R10, [R1+0x4230] ;  /* 0x00423000010a7983 */ /* 0x001ee20000300a00 */
[----:B------:R-:W2:Y:S01]  /*5d8d0*/  LDL.LU.64 R8, [R1+0x4228] ;  /* 0x0042280001087983 */ /* 0x000ea20000300a00 */
[C---:B---3--:R-:W-:Y:S02]  /*5d8e0*/  HMMA.16816.F32 R16, R20.reuse, R10, R16 ;  /* 0x0000000a1410723c */ /* 0x048fe40000001810 */
[----:B------:R-:W-:Y:S01]  /*5d8f0*/  STL.64 [R1+0x41d0], R10 ;  /* 0x0041d00a01007387 */ /* 0x000fe20000100a00 */
[----:B--2---:R-:W-:Y:S11]  /*5d900*/  STL [R1+0x41c8], R8 ;  /* 0x0041c80801007387 */ /* 0x004ff60000100800 */
[----:B------:R-:W-:Y:S09]  /*5d910*/  @!UPT UIADD3 URZ, URZ, URZ, URZ ;  /* 0x0000003f3f3ff290 */ /* 0x000ff2000fffe03f */
[----:B------:R-:W-:Y:S01]  /*5d920*/  STL.64 [R1+0x430], R16 ;  /* 0x0004301001007387 */ /* 0x000fe20000100a00 */
[----:B------:R-:W-:Y:S02]  /*5d930*/  STL.64 [R1+0x438], R18 ;  /* 0x0004381201007387 */ /* 0x000fe40000100a00 */
[----:B------:R-:W0:Y:S02]  /*5d940*/  LDSM.16.MT88.4 R16, [R29+0x14180] ;  /* 0x014180001d10783b */ /* 0x000e240000004200 */
[----:B0-----:R0:W-:Y:S02]  /*5d950*/  STL.64 [R1+0x4058], R18 ;  /* 0x0040581201007387 */ /* 0x0011e40000100a00 */
[----:B0-----:R-:W-:Y:S02]  /*5d960*/  IMAD.MOV.U32 R18, RZ, RZ, R5 ;  /* 0x000000ffff127224 */ /* 0x001fe400078e0005 */
[----:B------:R-:W-:Y:S02]  /*5d970*/  IMAD.MOV.U32 R19, RZ, RZ, R4 ;  /* 0x000000ffff137224 */ /* 0x000fe400078e0004 */
[C---:B------:R-:W-:Y:S01]  /*5d980*/  HMMA.16816.F32 R4, R20.reuse, R6, R24 ;  /* 0x000000061404723c */ /* 0x040fe20000001818 */
[----:B------:R-:W-:Y:S02]  /*5d990*/  STL.64 [R1+0x4050], R16 ;  /* 0x0040501001007387 */ /* 0x000fe40000100a00 */
[----:B------:R0:W-:Y:S02]  /*5d9a0*/  STL.64 [R1+0x4170], R18 ;  /* 0x0041701201007387 */ /* 0x0001e40000100a00 */
[----:B0-----:R-:W2:Y:S01]  /*5d9b0*/  LDL.64 R18, [R1+0x1d8] ;  /* 0x0001d80001127983 */ /* 0x001ea20000100a00 */
[----:B------:R-:W3:Y:S02]  /*5d9c0*/  LDL.LU.64 R26, [R1+0x4220] ;  /* 0x00422000011a7983 */ /* 0x000ee40000300a00 */
[----:B------:R-:W3:Y:S11]  /*5d9d0*/  LDL.LU.64 R24, [R1+0x4218] ;  /* 0x0042180001187983 */ /* 0x000ef60000300a00 */
[----:B------:R-:W-:Y:S04]  /*5d9e0*/  @!UPT UIADD3 URZ, URZ, URZ, URZ ;  /* 0x0000003f3f3ff290 */ /* 0x000fe8000fffe03f */
[----:B------:R-:W-:Y:S01]  /*5d9f0*/  STL.64 [R1+0x850], R4 ;  /* 0x0008500401007387 */ /* 0x000fe20000100a00 */
[----:B------:R0:W-:Y:S03]  /*5da00*/  STL.64 [R1+0x858], R6 ;  /* 0x0008580601007387 */ /* 0x0001e60000100a00 */
[----:B0-----:R-:W3:Y:S02]  /*5da10*/  LDL.LU.64 R6, [R1+0x4210] ;  /* 0x0042100001067983 */ /* 0x001ee40000300a00 */
[C---:B---3--:R-:W-:Y:S02]  /*5da20*/  HMMA.16816.F32 R4, R20.reuse, R6, R24 ;  /* 0x000000061404723c */ /* 0x048fe40000001818 */
[----:B------:R-:W3:Y:S11]  /*5da30*/  LDL.LU.64 R26, [R1+0x4208] ;  /* 0x00420800011a7983 */ /* 0x000ef60000300a00 */
[----:B------:R-:W-:Y:S10]  /*5da40*/  @!UPT UIADD3 URZ, URZ, URZ, URZ ;  /* 0x0000003f3f3ff290 */ /* 0x000ff4000fffe03f */
[----:B------:R-:W-:Y:S01]  /*5da50*/  STL.64 [R1+0x840], R4 ;  /* 0x0008400401007387 */ /* 0x000fe20000100a00 */
[----:B------:R0:W-:Y:S03]  /*5da60*/  STL.64 [R1+0x848], R6 ;  /* 0x0008480601007387 */ /* 0x0001e60000100a00 */
[----:B0-----:R-:W3:Y:S01]  /*5da70*/  LDL.LU.64 R6, [R1+0x4200] ;  /* 0x0042000001067983 */ /* 0x001ee20000300a00 */
[----:B------:R-:W3:Y:S02]  /*5da80*/  LDL.LU.64 R4, [R1+0x41f8] ;  /* 0x0041f80001047983 */ /* 0x000ee40000300a00 */
[----:B--2---:R-:W-:Y:S02]  /*5da90*/  IMAD.MOV.U32 R12, RZ, RZ, R18 ;  /* 0x000000ffff0c7224 */ /* 0x004fe400078e0012 */
[----:B------:R-:W-:Y:S01]  /*5daa0*/  IMAD.MOV.U32 R25, RZ, RZ, R19 ;  /* 0x000000ffff197224 */ /* 0x000fe200078e0013 */
[----:B---3--:R-:W-:Y:S11]  /*5dab0*/  HMMA.16816.F32 R4, R20, R18, R4 ;  /* 0x000000121404723c */ /* 0x008ff60000001804 */
[----:B------:R-:W-:Y:S11]  /*5dac0*/  @!UPT UIADD3 URZ, URZ, URZ, URZ ;  /* 0x0000003f3f3ff290 */ /* 0x000ff6000fffe03f */
[----:B------:R-:W-:Y:S01]  /*5dad0*/  @!UPT UIADD3 URZ, URZ, URZ, URZ ;  /* 0x0000003f3f3ff290 */ /* 0x000fe2000fffe03f */
[----:B------:R0:W-:Y:S01]  /*5dae0*/  STL.64 [R1+0x830], R4 ;  /* 0x0008300401007387 */ /* 0x0001e20000100a00 */
[----:B------:R1:W-:Y:S03]  /*5daf0*/  STL.64 [R1+0x838], R6 ;  /* 0x0008380601007387 */ /* 0x0003e60000100a00 */
[----:B0-----:R-:W2:Y:S01]  /*5db00*/  LDL.LU.64 R4, [R1+0x41f0] ;  /* 0x0041f00001047983 */ /* 0x001ea20000300a00 */
[----:B------:R-:W3:Y:S02]  /*5db10*/  LDL.LU R16, [R1+0x720] ;  /* 0x0007200001107983 */ /* 0x000ee40000300800 */
[----:B------:R-:W3:Y:S02]  /*5db20*/  LDL.LU R17, [R1+0x724] ;  /* 0x0007240001117983 */ /* 0x000ee40000300800 */
[----:B------:R-:W3:Y:S01]  /*5db30*/  LDL.LU R18, [R1+0x728] ;  /* 0x0007280001127983 */ /* 0x000ee20000300800 */
[----:B------:R-:W3:Y:S01]  /*5db40*/  LDL.LU R19, [R1+0x72c] ;  /* 0x00072c0001137983 */ /* 0x000ee20000300800 */
[----:B-1----:R-:W-:-:S02]  /*5db50*/  IMAD.MOV.U32 R6, RZ, RZ, R9 ;  /* 0x000000ffff067224 */ /* 0x002fc400078e0009 */
[----:B--2---:R-:W-:Y:S01]  /*5db60*/  IMAD.MOV.U32 R7, RZ, RZ, R5 ;  /* 0x000000ffff077224 */ /* 0x004fe200078e0005 */
[----:B---3--:R-:W-:Y:S01]  /*5db70*/  STL.64 [R1+0x4188], R18 ;  /* 0x0041881201007387 */ /* 0x008fe20000100a00 */
[----:B------:R-:W-:Y:S03]  /*5db80*/  STL.64 [R1+0x4180], R16 ;  /* 0x0041801001007387 */ /* 0x000fe60000100a00 */
[----:B------:R0:W-:Y:S02]  /*5db90*/  STL.64 [R1+0x4190], R6 ;  /* 0x0041900601007387 */ /* 0x0001e40000100a00 */
[----:B0-----:R-:W2:Y:S04]  /*5dba0*/  LDL.64 R6, [R1+0x198] ;  /* 0x0001980001067983 */ /* 0x001ea80000100a00 */
[----:B--2---:R0:W-:Y:S01]  /*5dbb0*/  STL.64 [R1+0x41a8], R6 ;  /* 0x0041a80601007387 */ /* 0x0041e20000100a00 */
[----:B------:R-:W2:Y:S02]  /*5dbc0*/  LDL.LU R16, [R1+0x730] ;  /* 0x0007300001107983 */ /* 0x000ea40000300800 */
[----:B------:R-:W2:Y:S02]  /*5dbd0*/  LDL.LU R17, [R1+0x734] ;  /* 0x0007340001117983 */ /* 0x000ea40000300800 */
[----:B------:R-:W3:Y:S01]  /*5dbe0*/  LDL.LU R18, [R1+0x738] ;  /* 0x0007380001127983 */ /* 0x000ee20000300800 */
[----:B------:R-:W3:Y:S01]  /*5dbf0*/  LDL.LU R19, [R1+0x73c] ;  /* 0x00073c0001137983 */ /* 0x000ee20000300800 */
[----:B------:R-:W2:Y:S02]  /*5dc00*/  LDL.LU R8, [R1+0x760] ;  /* 0x0007600001087983 */ /* 0x000ea40000300800 */
[----:B------:R-:W2:Y:S02]  /*5dc10*/  LDL.LU R9, [R1+0x764] ;  /* 0x0007640001097983 */ /* 0x000ea40000300800 */
[----:B------:R-:W2:Y:S01]  /*5dc20*/  LDL.LU R10, [R1+0x768] ;  /* 0x00076800010a7983 */ /* 0x000ea20000300800 */
[----:B------:R-:W2:Y:S01]  /*5dc30*/  LDL.LU R11, [R1+0x76c] ;  /* 0x00076c00010b7983 */ /* 0x000ea20000300800 */
[----:B0-----:R-:W-:-:S02]  /*5dc40*/  IMAD.MOV.U32 R6, RZ, RZ, R4 ;  /* 0x000000ffff067224 */ /* 0x001fc400078e0004 */
[----:B------:R-:W-:Y:S01]  /*5dc50*/  IMAD.MOV.U32 R7, RZ, RZ, R3 ;  /* 0x000000ffff077224 */ /* 0x000fe200078e0003 */
[----:B--2---:R-:W-:Y:S01]  /*5dc60*/  STL.64 [R1+0x41e0], R10 ;  /* 0x0041e00a01007387 */ /* 0x004fe20000100a00 */
[----:B------:R-:W-:Y:S03]  /*5dc70*/  STL.64 [R1+0x41d8], R8 ;  /* 0x0041d80801007387 */ /* 0x000fe60000100a00 */
[----:B------:R0:W-:Y:S02]  /*5dc80*/  STL.64 [R1+0x41c0], R6 ;  /* 0x0041c00601007387 */ /* 0x0001e40000100a00 */
[----:B0-----:R-:W2:Y:S04]  /*5dc90*/  LDL.64 R6, [R1+0x1b8] ;  /* 0x0001b80001067983 */ /* 0x001ea80000100a00 */
[----:B--2---:R0:W-:Y:S01]  /*5dca0*/  STL.64 [R1+0x41e8], R6 ;  /* 0x0041e80601007387 */ /* 0x0041e20000100a00 */
[----:B------:R-:W2:Y:S02]  /*5dcb0*/  LDL.LU R4, [R1+0x770] ;  /* 0x0007700001047983 */ /* 0x000ea40000300800 */
[----:B------:R-:W2:Y:S01]  /*5dcc0*/  LDL.LU R5, [R1+0x774] ;  /* 0x0007740001057983 */ /* 0x000ea20000300800 */
[----:B0-----:R-:W2:Y:S01]  /*5dcd0*/  LDL.LU R6, [R1+0x778] ;  /* 0x0007780001067983 */ /* 0x001ea20000300800 */
[----:B------:R-:W2:Y:S02]  /*5dce0*/  LDL.LU R7, [R1+0x77c] ;  /* 0x00077c0001077983 */ /* 0x000ea40000300800 */
        /* <DEDUP_REMOVED lines=12> */
[----:B------:R0:W-:Y:S01]  /*5ddb0*/  STL.64 [R1+0x4140], R26 ;  /* 0x0041401a01007387 */ /* 0x0001e20000100a00 */
[----:B------:R-:W-:Y:S03]  /*5ddc0*/  STL [R1+0x4138], R25 ;  /* 0x0041381901007387 */ /* 0x000fe60000100800 */
[----:B0-----:R-:W3:Y:S01]  /*5ddd0*/  LDL.64 R26, [R1+0x18] ;  /* 0x00001800011a7983 */ /* 0x001ee20000100a00 */
[----:B------:R-:W-:-:S02]  /*5dde0*/  IMAD.MOV.U32 R10, RZ, RZ, R2 ;  /* 0x000000ffff0a7224 */ /* 0x000fc400078e0002 */
[----:B------:R-:W-:-:S07]  /*5ddf0*/  IMAD.MOV.U32 R11, RZ, RZ, R0 ;  /* 0x000000ffff0b7224 */ /* 0x000fce00078e0000 */
[C---:B------:R-:W-:Y:S01]  /*5de00*/  HMMA.16816.F32 R8, R20.reuse, R10, R4 ;  /* 0x0000000a1408723c */ /* 0x040fe20000001804 */
[----:B---3--:R0:W-:Y:S04]  /*5de10*/  STL.64 [R1+0x4158], R26 ;  /* 0x0041581a01007387 */ /* 0x0081e80000100a00 */
[----:B0-----:R-:W3:Y:S01]  /*5de20*/  LDL.64 R26, [R1+0x28] ;  /* 0x00002800011a7983 */ /* 0x001ee20000100a00 */
[----:B------:R-:W-:Y:S02]  /*5de30*/  STL.64 [R1+0x4130], R14 ;  /* 0x0041300e01007387 */ /* 0x000fe40000100a00 */
[----:B----4-:R0:W-:Y:S02]  /*5de40*/  STL.64 [R1+0x4128], R12 ;  /* 0x0041280c01007387 */ /* 0x0101e40000100a00 */
        /* <DEDUP_REMOVED lines=10> */
[----:B------:R-:W4:Y:S01]  /*5def0*/  LDL.LU.64 R6, [R1+0x41e8] ;  /* 0x0041e80001067983 */ /* 0x000f220000300a00 */
[----:B------:R-:W-:Y:S02]  /*5df00*/  STL.64 [R1+0x820], R8 ;  /* 0x0008200801007387 */ /* 0x000fe40000100a00 */
[----:B------:R0:W-:Y:S02]  /*5df10*/  STL.64 [R1+0x828], R10 ;  /* 0x0008280a01007387 */ /* 0x0001e40000100a00 */
[----:B0-----:R-:W4:Y:S01]  /*5df20*/  LDL.LU.64 R10, [R1+0x41e0] ;  /* 0x0041e000010a7983 */ /* 0x001f220000300a00 */
[----:B------:R-:W4:Y:S02]  /*5df30*/  LDL.LU.64 R8, [R1+0x41d8] ;  /* 0x0041d80001087983 */ /* 0x000f240000300a00 */
[C---:B----4-:R-:W-:Y:S01]  /*5df40*/  HMMA.16816.F32 R8, R20.reuse, R6, R8 ;  /* 0x000000061408723c */ /* 0x050fe20000001808 */
[----:B------:R-:W-:Y:S11]  /*5df50*/  IMAD.MOV.U32 R28, RZ, RZ, R7 ;  /* 0x000000ffff1c7224 */ /* 0x000ff600078e0007 */
[----:B------:R-:W-:Y:S11]  /*5df60*/  @!UPT UIADD3 URZ, URZ, URZ, URZ ;  /* 0x0000003f3f3ff290 */ /* 0x000ff6000fffe03f */
[----:B------:R0:W-:Y:S01]  /*5df70*/  STL.64 [R1+0x810], R8 ;  /* 0x0008100801007387 */ /* 0x0001e20000100a00 */
[----:B------:R1:W-:Y:S02]  /*5df80*/  STL.64 [R1+0x818], R10 ;  /* 0x0008180a01007387 */ /* 0x0003e40000100a00 */
[----:B0-----:R-:W-:Y:S01]  /*5df90*/  IMAD.MOV.U32 R9, RZ, RZ, R6 ;  /* 0x000000ffff097224 */ /* 0x001fe200078e0006 */
[----:B-1----:R-:W4:Y:S01]  /*5dfa0*/  LDL.LU.64 R10, [R1+0x41d0] ;  /* 0x0041d000010a7983 */ /* 0x002f220000300a00 */
[----:B------:R-:W2:Y:S02]  /*5dfb0*/  LDL.LU R8, [R1+0x41c8] ;  /* 0x0041c80001087983 */ /* 0x000ea40000300800 */
[----:B------:R-:W2:Y:S02]  /*5dfc0*/  LDL.LU.64 R6, [R1+0x41c0] ;  /* 0x0041c00001067983 */ /* 0x000ea40000300a00 */
[C---:B--2---:R-:W-:Y:S01]  /*5dfd0*/  HMMA.16816.F32 R4, R20.reuse, R6, R16 ;  /* 0x000000061404723c */ /* 0x044fe20000001810 */
[----:B----4-:R-:W-:Y:S01]  /*5dfe0*/  STL.64 [R1+0x4118], R10 ;  /* 0x0041180a01007387 */ /* 0x010fe20000100a00 */
[----:B------:R0:W-:Y:S03]  /*5dff0*/  STL.64 [R1+0x4110], R8 ;  /* 0x0041100801007387 */ /* 0x0001e60000100a00 */
[----:B0-----:R-:W2:Y:S01]  /*5e000*/  LDL.LU R8, [R1+0x420] ;  /* 0x0004200001087983 */ /* 0x001ea20000300800 */
[----:B------:R-:W2:Y:S02]  /*5e010*/  LDL.LU R9, [R1+0x424] ;  /* 0x0004240001097983 */ /* 0x000ea40000300800 */
[----:B------:R-:W2:Y:S02]  /*5e020*/  LDL.LU R10, [R1+0x428] ;  /* 0x00042800010a7983 */ /* 0x000ea40000300800 */
[----:B------:R-:W2:Y:S01]  /*5e030*/  LDL.LU R11, [R1+0x42c] ;  /* 0x00042c00010b7983 */ /* 0x000ea20000300800 */
[----:B------:R-:W4:Y:S01]  /*5e040*/  LDL.LU.64 R18, [R1+0x41b8] ;  /* 0x0041b80001127983 */ /* 0x000f220000300a00 */
[----:B------:R-:W4:Y:S11]  /*5e050*/  LDL.LU.64 R16, [R1+0x41b0] ;  /* 0x0041b00001107983 */ /* 0x000f360000300a00 */
[----:B------:R-:W-:Y:S01]  /*5e060*/  STL.64 [R1+0x800], R4 ;  /* 0x0008000401007387 */ /* 0x000fe20000100a00 */
[----:B------:R0:W-:Y:S03]  /*5e070*/  STL.64 [R1+0x808], R6 ;  /* 0x0008080601007387 */ /* 0x0001e60000100a00 */
[----:B0-----:R-:W4:Y:S02]  /*5e080*/  LDL.LU.64 R6, [R1+0x41a8] ;  /* 0x0041a80001067983 */ /* 0x001f240000300a00 */
        /* <DEDUP_REMOVED lines=17> */
[----:B------:R-:W2:Y:S11]  /*5e1a0*/  LDL.LU.64 R18, [R1+0x4170] ;  /* 0x0041700001127983 */ /* 0x000eb60000300a00 */
[----:B------:R-:W-:Y:S10]  /*5e1b0*/  @!UPT UIADD3 URZ, URZ, URZ, URZ ;  /* 0x0000003f3f3ff290 */ /* 0x000ff4000fffe03f */
[----:B------:R-:W-:Y:S01]  /*5e1c0*/  STL.64 [R1+0x7d0], R4 ;  /* 0x0007d00401007387 */ /* 0x000fe20000100a00 */
[----:B------:R0:W-:Y:S03]  /*5e1d0*/  STL.64 [R1+0x7d8], R6 ;  /* 0x0007d80601007387 */ /* 0x0001e60000100a00 */
[----:B0-----:R-:W4:Y:S01]  /*5e1e0*/  LDL.LU.64 R6, [R1+0x4168] ;  /* 0x0041680001067983 */ /* 0x001f220000300a00 */
[----:B------:R-:W4:Y:S01]  /*5e1f0*/  LDL.LU.64 R4, [R1+0x4160] ;  /* 0x0041600001047983 */ /* 0x000f220000300a00 */
[----:B--2---:R-:W-:Y:S02]  /*5e200*/  HMMA.16816.F32 R8, R20, R18, R8 ;  /* 0x000000121408723c */ /* 0x004fe40000001808 */
[----:B------:R-:W2:Y:S11]  /*5e210*/  LDL.64 R22, [R1+0x8] ;  /* 0x0000080001167983 */ /* 0x000eb60000100a00 */
[----:B------:R-:W-:Y:S10]  /*5e220*/  @!UPT UIADD3 URZ, URZ, URZ, URZ ;  /* 0x0000003f3f3ff290 */ /* 0x000ff4000fffe03f */
[----:B------:R0:W-:Y:S01]  /*5e230*/  STL.64 [R1+0x420], R8 ;  /* 0x0004200801007387 */ /* 0x0001e20000100a00 */
[----:B------:R1:W-:Y:S03]  /*5e240*/  STL.64 [R1+0x428], R10 ;  /* 0x0004280a01007387 */ /* 0x0003e60000100a00 */
[----:B0-----:R-:W2:Y:S01]  /*5e250*/  LDL.LU R8, [R1+0x3d0] ;  /* 0x0003d00001087983 */ /* 0x001ea20000300800 */
[----:B------:R-:W2:Y:S02]  /*5e260*/  LDL.LU R9, [R1+0x3d4] ;  /* 0x0003d40001097983 */ /* 0x000ea40000300800 */
[----:B-1----:R-:W2:Y:S02]  /*5e270*/  LDL.LU R10, [R1+0x3d8] ;  /* 0x0003d800010a7983 */ /* 0x002ea40000300800 */
[----:B------:R-:W2:Y:S01]  /*5e280*/  LDL.LU R11, [R1+0x3dc] ;  /* 0x0003dc00010b7983 */ /* 0x000ea20000300800 */
[----:B------:R0:W-:Y:S01]  /*5e290*/  STL.64 [R1+0x4068], R18 ;  /* 0x0040681201007387 */ /* 0x0001e20000100a00 */
[----:B------:R-:W4:Y:S02]  /*5e2a0*/  LDL.LU R16, [R1+0x410] ;  /* 0x0004100001107983 */ /* 0x000f240000300800 */
[----:B------:R-:W4:Y:S01]  /*5e2b0*/  LDL.LU R17, [R1+0x414] ;  /* 0x0004140001117983 */ /* 0x000f220000300800 */
[----:B0-----:R-:W4:Y:S01]  /*5e2c0*/  LDL.LU R18, [R1+0x418] ;  /* 0x0004180001127983 */ /* 0x001f220000300800 */
[----:B------:R-:W4:Y:S02]  /*5e2d0*/  LDL.LU R19, [R1+0x41c] ;  /* 0x00041c0001137983 */ /* 0x000f240000300800 */
[----:B---3--:R-:W-:Y:S01]  /*5e2e0*/  IMAD.MOV.U32 R3, RZ, RZ, R27 ;  /* 0x000000ffff037224 */ /* 0x008fe200078e001b */
[C---:B----4-:R-:W-:Y:S11]  /*5e2f0*/  HMMA.16816.F32 R16, R4.reuse, R26, R16 ;  /* 0x0000001a0410723c */ /* 0x050ff60000001810 */
[----:B------:R-:W-:Y:S11]  /*5e300*/  @!UPT UIADD3 URZ, URZ, URZ, URZ ;  /* 0x0000003f3f3ff290 */ /* 0x000ff6000fffe03f */
[----:B------:R-:W-:Y:S01]  /*5e310*/  @!UPT UIADD3 URZ, URZ, URZ, URZ ;  /* 0x0000003f3f3ff290 */ /* 0x000fe2000fffe03f */
[----:B------:R0:W-:Y:S01]  /*5e320*/  STL.64 [R1+0x410], R16 ;  /* 0x0004101001007387 */ /* 0x0001e20000100a00 */
[----:B------:R-:W-:Y:S02]  /*5e330*/  STL.64 [R1+0x418], R18 ;  /* 0x0004181201007387 */ /* 0x000fe40000100a00 */
[----:B0-----:R-:W-:Y:S02]  /*5e340*/  IMAD.MOV.U32 R16, RZ, RZ, R26 ;  /* 0x000000ffff107224 */ /* 0x001fe400078e001a */
[----:B------:R-:W3:Y:S02]  /*5e350*/  LDL.LU.64 R26, [R1+0x4158] ;  /* 0x00415800011a7983 */ /* 0x000ee40000300a00 */
[----:B---3--:R-:W-:Y:S11]  /*5e360*/  HMMA.16816.F32 R12, R4, R26, R12 ;  /* 0x0000001a040c723c */ /* 0x008ff6000000180c */
        /* <DEDUP_REMOVED lines=9> */
[----:B------:R-:W4:Y:S02]  /*5e400*/  LDL.LU R25, [R1+0x4138] ;  /* 0x0041380001197983 */ /* 0x000f240000300800 */
[----:B--2---:R-:W-:-:S02]  /*5e410*/  IMAD.MOV.U32 R19, RZ, RZ, R23 ;  /* 0x000000ffff137224 */ /* 0x004fc400078e0017 */
[----:B------:R-:W-:Y:S01]  /*5e420*/  IMAD.MOV.U32 R24, RZ, RZ, R22 ;  /* 0x000000ffff187224 */ /* 0x000fe200078e0016 */
[----:B---3--:R-:W-:Y:S11]  /*5e430*/  HMMA.16816.F32 R12, R4, R22, R12 ;  /* 0x00000016040c723c */ /* 0x008ff6000000180c */
[----:B------:R-:W-:Y:S11]  /*5e440*/  @!UPT UIADD3 URZ, URZ, URZ, URZ ;  /* 0x0000003f3f3ff290 */ /* 0x000ff6000fffe03f */
[----:B------:R-:W-:Y:S01]  /*5e450*/  @!UPT UIADD3 URZ, URZ, URZ, URZ ;  /* 0x0000003f3f3ff290 */ /* 0x000fe2000fffe03f */
[----:B------:R-:W-:Y:S01]  /*5e460*/  STL.64 [R1+0x3f0], R12 ;  /* 0x0003f00c01007387 */ /* 0x000fe20000100a00 */
[----:B------:R0:W-:Y:S03]  /*5e470*/  STL.64 [R1+0x3f8], R14 ;  /* 0x0003f80e01007387 */ /* 0x0001e60000100a00 */
[----:B0-----:R-:W2:Y:S01]  /*5e480*/  LDL.LU.64 R14, [R1+0x4130] ;  /* 0x00413000010e7983 */ /* 0x001ea20000300a00 */
[----:B------:R-:W3:Y:S02]  /*5e490*/  LDL.LU.64 R12, [R1+0x4128] ;  /* 0x00412800010c7983 */ /* 0x000ee40000300a00 */
[----:B------:R-:W2:Y:S02]  /*5e4a0*/  LDL.LU R20, [R1+0x3c0] ;  /* 0x0003c00001147983 */ /* 0x000ea40000300800 */
[----:B------:R-:W2:Y:S01]  /*5e4b0*/  LDL.LU R21, [R1+0x3c4] ;  /* 0x0003c40001157983 */ /* 0x000ea20000300800 */
[----:B------:R-:W2:Y:S01]  /*5e4c0*/  LDL.LU R22, [R1+0x3c8] ;  /* 0x0003c80001167983 */ /* 0x000ea20000300800 */
[----:B------:R-:W2:Y:S02]  /*5e4d0*/  LDL.LU R23, [R1+0x3cc] ;  /* 0x0003cc0001177983 */ /* 0x000ea40000300800 */
[----:B------:R0:W-:Y:S02]  /*5e4e0*/  STL.64 [R1+0x40d0], R18 ;  /* 0x0040d01201007387 */ /* 0x0001e40000100a00 */
[----:B------:R-:W-:Y:S01]  /*5e4f0*/  STL.64 [R1+0x40c8], R16 ;  /* 0x0040c81001007387 */ /* 0x000fe20000100a00 */
[----:B0-----:R-:W2:Y:S04]  /*5e500*/  LDL.64 R18, [R1+0x1c8] ;  /* 0x0001c80001127983 */ /* 0x001ea80000100a00 */
[----:B--2---:R3:W-:Y:S02]  /*5e510*/  STL.64 [R1+0x40d8], R18 ;  /* 0x0040d81201007387 */ /* 0x0047e40000100a00 */
[----:B---3--:R-:W-:-:S02]  /*5e520*/  IMAD.MOV.U32 R18, RZ, RZ, R12 ;  /* 0x000000ffff127224 */ /* 0x008fc400078e000c */
[----:B----4-:R-:W-:Y:S01]  /*5e530*/  IMAD.MOV.U32 R19, RZ, RZ, R25 ;  /* 0x000000ffff137224 */ /* 0x010fe200078e0019 */
[----:B------:R-:W2:Y:S04]  /*5e540*/  LDL.LU R12, [R1+0x4120] ;  /* 0x00412000010c7983 */ /* 0x000ea80000300800 */
[----:B------:R0:W-:Y:S04]  /*5e550*/  STL.64 [R1+0x40e8], R18 ;  /* 0x0040e81201007387 */ /* 0x0001e80000100a00 */
[----:B0-----:R-:W3:Y:S04]  /*5e560*/  LDL.64 R18, [R1+0x1e8] ;  /* 0x0001e80001127983 */ /* 0x001ee80000100a00 */
[----:B---3--:R0:W-:Y:S01]  /*5e570*/  STL.64 [R1+0x4100], R18 ;  /* 0x0041001201007387 */ /* 0x0081e20000100a00 */
[----:B------:R-:W3:Y:S02]  /*5e580*/  LDL.LU R16, [R1+0x3e0] ;  /* 0x0003e00001107983 */ /* 0x000ee40000300800 */
[----:B------:R-:W3:Y:S01]  /*5e590*/  LDL.LU R17, [R1+0x3e4] ;  /* 0x0003e40001117983 */ /* 0x000ee20000300800 */
[----:B0-----:R-:W3:Y:S01]  /*5e5a0*/  LDL.LU R18, [R1+0x3e8] ;  /* 0x0003e80001127983 */ /* 0x001ee20000300800 */
[----:B------:R-:W3:Y:S01]  /*5e5b0*/  LDL.LU R19, [R1+0x3ec] ;  /* 0x0003ec0001137983 */ /* 0x000ee20000300800 */
[C---:B------:R-:W-:Y:S08]  /*5e5c0*/  HMMA.16816.F32 R8, R4.reuse, R14, R8 ;  /* 0x0000000e0408723c */ /* 0x040ff00000001808 */
[----:B---3--:R-:W-:Y:S11]  /*5e5d0*/  HMMA.16816.F32 R16, R4, R26, R16 ;  /* 0x0000001a0410723c */ /* 0x008ff60000001810 */
[----:B------:R-:W-:Y:S11]  /*5e5e0*/  @!UPT UIADD3 URZ, URZ, URZ, URZ ;  /* 0x0000003f3f3ff290 */ /* 0x000ff6000fffe03f */
[----:B------:R-:W-:Y:S01]  /*5e5f0*/  @!UPT UIADD3 URZ, URZ, URZ, URZ ;  /* 0x0000003f3f3ff290 */ /* 0x000fe2000fffe03f */
[----:B------:R-:W-:Y:S01]  /*5e600*/  STL.64 [R1+0x3e0], R16 ;  /* 0x0003e01001007387 */ /* 0x000fe20000100a00 */
[----:B------:R0:W-:Y:S03]  /*5e610*/  STL.64 [R1+0x3e8], R18 ;  /* 0x0003e81201007387 */ /* 0x0001e60000100a00 */
[----:B0-----:R-:W3:Y:S01]  /*5e620*/  LDL.64 R18, [R1+0x38] ;  /* 0x0000380001127983 */ /* 0x001ee20000100a00 */
[----:B------:R-:W-:Y:S02]  /*5e630*/  STL [R1+0x404c], R26 ;  /* 0x00404c1a01007387 */ /* 0x000fe40000100800 */
[----:B------:R-:W-:Y:S02]  /*5e640*/  STL [R1+0x4048], R27 ;  /* 0x0040481b01007387 */ /* 0x000fe40000100800 */
[----:B------:R0:W-:Y:S02]  /*5e650*/  STL [R1+0x4108], R24 ;  /* 0x0041081801007387 */ /* 0x0001e40000100800 */
[----:B0-----:R-:W3:Y:S01]  /*5e660*/  LDL.LU R24, [R1+0x710] ;  /* 0x0007100001187983 */ /* 0x001ee20000300800 */
[----:B------:R-:W3:Y:S02]  /*5e670*/  LDL.LU R25, [R1+0x714] ;  /* 0x0007140001197983 */ /* 0x000ee40000300800 */
[----:B------:R-:W3:Y:S02]  /*5e680*/  LDL.LU R26, [R1+0x718] ;  /* 0x00071800011a7983 */ /* 0x000ee40000300800 */
[----:B------:R-:W3:Y:S01]  /*5e690*/  LDL.LU R27, [R1+0x71c] ;  /* 0x00071c00011b7983 */ /* 0x000ee20000300800 */
[----:B------:R-:W-:Y:S01]  /*5e6a0*/  STL.64 [R1+0x3d0], R8 ;  /* 0x0003d00801007387 */ /* 0x000fe20000100a00 */
[----:B------:R0:W-:Y:S03]  /*5e6b0*/  STL.64 [R1+0x3d8], R10 ;  /* 0x0003d80a01007387 */ /* 0x0001e60000100a00 */
[----:B0-----:R-:W4:Y:S01]  /*5e6c0*/  LDL.LU.64 R10, [R1+0x4118] ;  /* 0x00411800010a7983 */ /* 0x001f220000300a00 */
[----:B------:R-:W3:Y:S02]  /*5e6d0*/  LDL.LU.64 R8, [R1+0x4110] ;  /* 0x0041100001087983 */ /* 0x000ee40000300a00 */
[----:B------:R0:W-:Y:S02]  /*5e6e0*/  STL.64 [R1+0x3ff0], R14 ;  /* 0x003ff00e01007387 */ /* 0x0001e40000100a00 */
[----:B--2---:R1:W-:Y:S02]  /*5e6f0*/  STL.64 [R1+0x3fe8], R12 ;  /* 0x003fe80c01007387 */ /* 0x0043e40000100a00 */
[----:B0-----:R-:W-:-:S02]  /*5e700*/  IMAD.MOV.U32 R15, RZ, RZ, R28 ;  /* 0x000000ffff0f7224 */ /* 0x001fc400078e001c */
[----:B---3--:R-:W-:Y:S02]  /*5e710*/  IMAD.MOV.U32 R14, RZ, RZ, R9 ;  /* 0x000000ffff0e7224 */ /* 0x008fe400078e0009 */
[----:B------:R-:W2:Y:S03]  /*5e720*/  LDL.LU R9, [R1+0x410c] ;  /* 0x00410c0001097983 */ /* 0x000ea60000300800 */
[----:B------:R0:W-:Y:S02]  /*5e730*/  STL.64 [R1+0x40e0], R14 ;  /* 0x0040e00e01007387 */ /* 0x0001e40000100a00 */
[----:B-1----:R-:W3:Y:S02]  /*5e740*/  LDL.LU R12, [R1+0x6f0] ;  /* 0x0006f000010c7983 */ /* 0x002ee40000300800 */
[----:B------:R-:W3:Y:S01]  /*5e750*/  LDL.LU R13, [R1+0x6f4] ;  /* 0x0006f400010d7983 */ /* 0x000ee20000300800 */
[----:B0-----:R-:W2:Y:S01]  /*5e760*/  LDL.LU R14, [R1+0x6f8] ;  /* 0x0006f800010e7983 */ /* 0x001ea20000300800 */
[----:B------:R-:W2:Y:S01]  /*5e770*/  LDL.LU R15, [R1+0x6fc] ;  /* 0x0006fc00010f7983 */ /* 0x000ea20000300800 */
[C---:B----4-:R-:W-:Y:S08]  /*5e780*/  HMMA.16816.F32 R20, R4.reuse, R10, R20 ;  /* 0x0000000a0414723c */ /* 0x050ff00000001814 */
[----:B------:R-:W-:Y:S01]  /*5e790*/  HMMA.16816.F32 R24, R4, R18, R24 ;  /* 0x000000120418723c */ /* 0x000fe20000001818 */
[----:B------:R-:W-:Y:S01]  /*5e7a0*/  IMAD.MOV.U32 R28, RZ, RZ, R18 ;  /* 0x000000ffff1c7224 */ /* 0x000fe200078e0012 */
[----:B--2---:R-:W-:Y:S01]  /*5e7b0*/  STL.64 [R1+0x40f8], R14 ;  /* 0x0040f80e01007387 */ /* 0x004fe20000100a00 */
[----:B---3--:R0:W-:Y:S03]  /*5e7c0*/  STL.64 [R1+0x40f0], R12 ;  /* 0x0040f00c01007387 */ /* 0x0081e60000100a00 */
[----:B0-----:R-:W2:Y:S01]  /*5e7d0*/  LDL.LU R12, [R1+0x700] ;  /* 0x00070000010c7983 */ /* 0x001ea20000300800 */
[----:B------:R-:W2:Y:S02]  /*5e7e0*/  LDL.LU R13, [R1+0x704] ;  /* 0x00070400010d7983 */ /* 0x000ea40000300800 */
[----:B------:R-:W2:Y:S02]  /*5e7f0*/  LDL.LU R14, [R1+0x708] ;  /* 0x00070800010e7983 */ /* 0x000ea40000300800 */
[----:B------:R-:W2:Y:S01]  /*5e800*/  LDL.LU R15, [R1+0x70c] ;  /* 0x00070c00010f7983 */ /* 0x000ea20000300800 */
[----:B------:R-:W-:Y:S01]  /*5e810*/  STL.64 [R1+0x3fe0], R10 ;  /* 0x003fe00a01007387 */ /* 0x000fe20000100a00 */
[----:B------:R0:W-:Y:S02]  /*5e820*/  STL.64 [R1+0x3fd8], R8 ;  /* 0x003fd80801007387 */ /* 0x0001e40000100a00 */
[----:B------:R-:W-:Y:S02]  /*5e830*/  STL.64 [R1+0x3c0], R20 ;  /* 0x0003c01401007387 */ /* 0x000fe40000100a00 */
[----:B------:R-:W-:Y:S02]  /*5e840*/  STL.64 [R1+0x3c8], R22 ;  /* 0x0003c81601007387 */ /* 0x000fe40000100a00 */
[----:B------:R-:W1:Y:S04]  /*5e850*/  LDSM.16.MT88.4 R20, [R29+0x14200] ;  /* 0x014200001d14783b */ /* 0x000e680000004200 */
[----:B0-----:R-:W3:Y:S01]  /*5e860*/  LDL.LU R8, [R1+0x6d0] ;  /* 0x0006d00001087983 */ /* 0x001ee20000300800 */
[----:B------:R-:W3:Y:S02]  /*5e870*/  LDL.LU R9, [R1+0x6d4] ;  /* 0x0006d40001097983 */ /* 0x000ee40000300800 */
[----:B------:R-:W3:Y:S02]  /*5e880*/  LDL.LU R10, [R1+0x6d8] ;  /* 0x0006d800010a7983 */ /* 0x000ee40000300800 */
[----:B------:R-:W3:Y:S01]  /*5e890*/  LDL.LU R11, [R1+0x6dc] ;  /* 0x0006dc00010b7983 */ /* 0x000ee20000300800 */
[----:B-1----:R-:W-:Y:S01]  /*5e8a0*/  STL.64 [R1+0x3f38], R22 ;  /* 0x003f381601007387 */ /* 0x002fe20000100a00 */
[----:B------:R0:W-:Y:S03]  /*5e8b0*/  STL.64 [R1+0x3f30], R20 ;  /* 0x003f301401007387 */ /* 0x0001e60000100a00 */
[----:B0-----:R-:W4:Y:S01]  /*5e8c0*/  LDL.LU R20, [R1+0x6e0] ;  /* 0x0006e00001147983 */ /* 0x001f220000300800 */
[----:B------:R-:W4:Y:S02]  /*5e8d0*/  LDL.LU R21, [R1+0x6e4] ;  /* 0x0006e40001157983 */ /* 0x000f240000300800 */
[----:B------:R-:W4:Y:S02]  /*5e8e0*/  LDL.LU R22, [R1+0x6e8] ;  /* 0x0006e80001167983 */ /* 0x000f240000300800 */
[----:B------:R-:W4:Y:S01]  /*5e8f0*/  LDL.LU R23, [R1+0x6ec] ;  /* 0x0006ec0001177983 */ /* 0x000f220000300800 */
[----:B------:R0:W-:Y:S01]  /*5e900*/  STL.64 [R1+0x7c0], R24 ;  /* 0x0007c01801007387 */ /* 0x0001e20000100a00 */
[----:B------:R1:W-:Y:S03]  /*5e910*/  STL.64 [R1+0x7c8], R26 ;  /* 0x0007c81a01007387 */ /* 0x0003e60000100a00 */
[----:B0-----:R-:W2:Y:S01]  /*5e920*/  LDL.LU R24, [R1+0x4108] ;  /* 0x0041080001187983 */ /* 0x001ea20000300800 */
[----:B------:R-:W-:-:S02]  /*5e930*/  IMAD.MOV.U32 R25, RZ, RZ, R19 ;  /* 0x000000ffff197224 */ /* 0x000fc400078e0013 */
[----:B------:R-:W2:Y:S02]  /*5e940*/  LDL.LU.64 R18, [R1+0x4100] ;  /* 0x0041000001127983 */ /* 0x000ea40000300a00 */
[C---:B--2---:R-:W-:Y:S01]  /*5e950*/  HMMA.16816.F32 R12, R4.reuse, R18, R12 ;  /* 0x00000012040c723c */ /* 0x044fe2000000180c */
[----:B-1----:R-:W-:Y:S02]  /*5e960*/  IMAD.MOV.U32 R26, RZ, RZ, R18 ;  /* 0x000000ffff1a7224 */ /* 0x002fe400078e0012 */
        /* <DEDUP_REMOVED lines=8> */
[----:B------:R-:W-:Y:S01]  /*5e9f0*/  STL [R1+0x4090], R25 ;  /* 0x0040901901007387 */ /* 0x000fe20000100800 */
[C---:B--2---:R-:W-:Y:S03]  /*5ea00*/  HMMA.16816.F32 R16, R4.reuse, R18, R12 ;  /* 0x000000120410723c */ /* 0x044fe6000000180c */
[----:B------:R-:W3:Y:S11]  /*5ea10*/  LDL.LU.64 R14, [R1+0x40e0] ;  /* 0x0040e000010e7983 */ /* 0x000ef60000300a00 */
[----:B------:R-:W-:Y:S09]  /*5ea20*/  @!UPT UIADD3 URZ, URZ, URZ, URZ ;  /* 0x0000003f3f3ff290 */ /* 0x000ff2000fffe03f */
[----:B------:R-:W-:Y:S01]  /*5ea30*/  STL.64 [R1+0x7a0], R16 ;  /* 0x0007a01001007387 */ /* 0x000fe20000100a00 */
[----:B------:R0:W-:Y:S03]  /*5ea40*/  STL.64 [R1+0x7a8], R18 ;  /* 0x0007a81201007387 */ /* 0x0001e60000100a00 */
[----:B0-----:R-:W4:Y:S01]  /*5ea50*/  LDL.LU.64 R18, [R1+0x40d8] ;  /* 0x0040d80001127983 */ /* 0x001f220000300a00 */
[C---:B---3--:R-:W-:Y:S08]  /*5ea60*/  HMMA.16816.F32 R8, R4.reuse, R14, R8 ;  /* 0x0000000e0408723c */ /* 0x048ff00000001808 */
[----:B----4-:R-:W-:Y:S11]  /*5ea70*/  HMMA.16816.F32 R20, R4, R18, R20 ;  /* 0x000000120414723c */ /* 0x010ff60000001814 */
[----:B------:R-:W-:Y:S11]  /*5ea80*/  @!UPT UIADD3 URZ, URZ, URZ, URZ ;  /* 0x0000003f3f3ff290 */ /* 0x000ff6000fffe03f */
[----:B------:R-:W-:Y:S01]  /*5ea90*/  @!UPT UIADD3 URZ, URZ, URZ, URZ ;  /* 0x0000003f3f3ff290 */ /* 0x000fe2000fffe03f */
[----:B------:R0:W-:Y:S01]  /*5eaa0*/  STL.64 [R1+0x790], R20 ;  /* 0x0007901401007387 */ /* 0x0001e20000100a00 */
[----:B------:R1:W-:Y:S02]  /*5eab0*/  STL.64 [R1+0x798], R22 ;  /* 0x0007981601007387 */ /* 0x0003e40000100a00 */
[----:B0-----:R-:W-:Y:S02]  /*5eac0*/  IMAD.MOV.U32 R21, RZ, RZ, R19 ;  /* 0x000000ffff157224 */ /* 0x001fe400078e0013 */
[----:B-1----:R-:W-:Y:S02]  /*5ead0*/  IMAD.MOV.U32 R22, RZ, RZ, R18 ;  /* 0x000000ffff167224 */ /* 0x002fe400078e0012 */
[----:B------:R-:W2:Y:S01]  /*5eae0*/  LDL.LU.64 R18, [R1+0x40d0] ;  /* 0x0040d00001127983 */ /* 0x000ea20000300a00 */
[----:B------:R-:W3:Y:S02]  /*5eaf0*/  LDL.LU.64 R16, [R1+0x40c8] ;  /* 0x0040c80001107983 */ /* 0x000ee40000300a00 */
[----:B------:R-:W-:Y:S02]  /*5eb00*/  STL [R1+0x40c4], R22 ;  /* 0x0040c41601007387 */ /* 0x000fe40000100800 */
[----:B------:R-:W-:Y:S01]  /*5eb10*/  STL [R1+0x40c0], R21 ;  /* 0x0040c01501007387 */ /* 0x000fe20000100800 */
[----:B------:R-:W4:Y:S01]  /*5eb20*/  LDL.LU R12, [R1+0x370] ;  /* 0x00037000010c7983 */ /* 0x000f220000300800 */
[----:B------:R-:W-:Y:S02]  /*5eb30*/  STL.64 [R1+0x780], R8 ;  /* 0x0007800801007387 */ /* 0x000fe40000100a00 */
[----:B------:R-:W-:Y:S02]  /*5eb40*/  STL.64 [R1+0x788], R10 ;  /* 0x0007880a01007387 */ /* 0x000fe40000100a00 */
[----:B------:R-:W4:Y:S01]  /*5eb50*/  LDL.LU R13, [R1+0x374] ;  /* 0x00037400010d7983 */ /* 0x000f220000300800 */
[----:B------:R-:W2:Y:S01]  /*5eb60*/  LDL.LU R14, [R1+0x378] ;  /* 0x00037800010e7983 */ /* 0x000ea20000300800 */
[----:B------:R-:W2:Y:S03]  /*5eb70*/  LDL.LU R15, [R1+0x37c] ;  /* 0x00037c00010f7983 */ /* 0x000ea60000300800 */
[----:B--2---:R0:W-:Y:S01]  /*5eb80*/  STL.64 [R1+0x4000], R14 ;  /* 0x0040000e01007387 */ /* 0x0041e20000100a00 */
[----:B----4-:R-:W-:Y:S02]  /*5eb90*/  STL.64 [R1+0x3ff8], R12 ;  /* 0x003ff80c01007387 */ /* 0x010fe40000100a00 */
[----:B0-----:R-:W-:-:S02]  /*5eba0*/  IMAD.MOV.U32 R14, RZ, RZ, R24 ;  /* 0x000000ffff0e7224 */ /* 0x001fc400078e0018 */
[----:B------:R-:W-:-:S05]  /*5ebb0*/  IMAD.MOV.U32 R15, RZ, RZ, R19 ;  /* 0x000000ffff0f7224 */ /* 0x000fca00078e0013 */
[----:B------:R0:W-:Y:S01]  /*5ebc0*/  STL.64 [R1+0x4018], R14 ;  /* 0x0040180e01007387 */ /* 0x0001e20000100a00 */
[----:B------:R-:W2:Y:S02]  /*5ebd0*/  LDL.LU R8, [R1+0x360] ;  /* 0x0003600001087983 */ /* 0x000ea40000300800 */
[----:B------:R-:W2:Y:S02]  /*5ebe0*/  LDL.LU R9, [R1+0x364] ;  /* 0x0003640001097983 */ /* 0x000ea40000300800 */
[----:B------:R-:W4:Y:S01]  /*5ebf0*/  LDL.LU R10, [R1+0x368] ;  /* 0x00036800010a7983 */ /* 0x000f220000300800 */
[----:B------:R-:W4:Y:S01]  /*5ec00*/  LDL.LU R11, [R1+0x36c] ;  /* 0x00036c00010b7983 */ /* 0x000f220000300800 */
[----:B0-----:R-:W-:Y:S02]  /*5ec10*/  IMAD.MOV.U32 R14, RZ, RZ, R18 ;  /* 0x000000ffff0e7224 */ /* 0x001fe400078e0012 */
[----:B---3--:R-:W-:-:S05]  /*5ec20*/  IMAD.MOV.U32 R15, RZ, RZ, R17 ;  /* 0x000000ffff0f7224 */ /* 0x008fca00078e0011 */
[----:B------:R-:W-:Y:S04]  /*5ec30*/  STL.64 [R1+0x4030], R14 ;  /* 0x0040300e01007387 */ /* 0x000fe80000100a00 */
[----:B----4-:R-:W-:Y:S01]  /*5ec40*/  STL.64 [R1+0x4010], R10 ;  /* 0x0040100a01007387 */ /* 0x010fe20000100a00 */
[----:B--2---:R0:W-:Y:S03]  /*5ec50*/  STL.64 [R1+0x4008], R8 ;  /* 0x0040080801007387 */ /* 0x0041e60000100a00 */
[----:B0-----:R-:W2:Y:S01]  /*5ec60*/  LDL.LU R8, [R1+0x380] ;  /* 0x0003800001087983 */ /* 0x001ea20000300800 */
[----:B------:R-:W2:Y:S02]  /*5ec70*/  LDL.LU R9, [R1+0x384] ;  /* 0x0003840001097983 */ /* 0x000ea40000300800 */
[----:B------:R-:W3:Y:S02]  /*5ec80*/  LDL.LU R10, [R1+0x388] ;  /* 0x00038800010a7983 */ /* 0x000ee40000300800 */
[----:B------:R-:W3:Y:S01]  /*5ec90*/  LDL.LU R11, [R1+0x38c] ;  /* 0x00038c00010b7983 */ /* 0x000ee20000300800 */
[----:B------:R-:W4:Y:S01]  /*5eca0*/  LDL.LU R24, [R1+0x6a0] ;  /* 0x0006a00001187983 */ /* 0x000f220000300800 */
[----:B------:R-:W4:Y:S02]  /*5ecb0*/  LDL.LU R25, [R1+0x6a4] ;  /* 0x0006a40001197983 */ /* 0x000f240000300800 */
[----:B------:R-:W2:Y:S02]  /*5ecc0*/  LDL.LU R26, [R1+0x6a8] ;  /* 0x0006a800011a7983 */ /* 0x000ea40000300800 */
[----:B------:R-:W2:Y:S02]  /*5ecd0*/  LDL.LU R27, [R1+0x6ac] ;  /* 0x0006ac00011b7983 */ /* 0x000ea40000300800 */
[----:B------:R-:W-:-:S02]  /*5ece0*/  IMAD.MOV.U32 R14, RZ, RZ, R16 ;  /* 0x000000ffff0e7224 */ /* 0x000fc400078e0010 */
[----:B------:R-:W-:Y:S01]  /*5ecf0*/  IMAD.MOV.U32 R15, RZ, RZ, R3 ;  /* 0x000000ffff0f7224 */ /* 0x000fe200078e0003 */
[----:B--2---:R0:W-:Y:S01]  /*5ed00*/  STL.64 [R1+0x40a8], R26 ;  /* 0x0040a81a01007387 */ /* 0x0041e20000100a00 */
[----:B----4-:R-:W-:Y:S02]  /*5ed10*/  STL.64 [R1+0x40a0], R24 ;  /* 0x0040a01801007387 */ /* 0x010fe40000100a00 */
[----:B------:R-:W2:Y:S02]  /*5ed20*/  LDL.LU R20, [R1+0x6c0] ;  /* 0x0006c00001147983 */ /* 0x000ea40000300800 */
[----:B------:R-:W2:Y:S01]  /*5ed30*/  LDL.LU R21, [R1+0x6c4] ;  /* 0x0006c40001157983 */ /* 0x000ea20000300800 */
[----:B------:R-:W2:Y:S01]  /*5ed40*/  LDL.LU R22, [R1+0x6c8] ;  /* 0x0006c80001167983 */ /* 0x000ea20000300800 */
[----:B------:R-:W2:Y:S02]  /*5ed50*/  LDL.LU R23, [R1+0x6cc] ;  /* 0x0006cc0001177983 */ /* 0x000ea40000300800 */
[----:B0-----:R-:W-:-:S02]  /*5ed60*/  IMAD.MOV.U32 R26, RZ, RZ, R2 ;  /* 0x000000ffff1a7224 */ /* 0x001fc400078e0002 */
[----:B------:R-:W-:-:S05]  /*5ed70*/  IMAD.MOV.U32 R27, RZ, RZ, R0 ;  /* 0x000000ffff1b7224 */ /* 0x000fca00078e0000 */
[----:B------:R0:W-:Y:S04]  /*5ed80*/  STL.64 [R1+0x40b8], R26 ;  /* 0x0040b81a01007387 */ /* 0x0001e80000100a00 */
        /* <DEDUP_REMOVED lines=11> */
[----:B------:R-:W4:Y:S02]  /*5ee40*/  LDL.LU R15, [R1+0x69c] ;  /* 0x00069c00010f7983 */ /* 0x000f240000300800 */
[----:B----4-:R0:W-:Y:S01]  /*5ee50*/  STL.64 [R1+0x4088], R14 ;  /* 0x0040880e01007387 */ /* 0x0101e20000100a00 */
[----:B--2---:R1:W-:Y:S03]  /*5ee60*/  STL.64 [R1+0x4080], R12 ;  /* 0x0040800c01007387 */ /* 0x0043e60000100a00 */
[----:B0-----:R-:W2:Y:S01]  /*5ee70*/  LDL.64 R14, [R1+0x188] ;  /* 0x00018800010e7983 */ /* 0x001ea20000100a00 */
[C---:B------:R-:W-:Y:S03]  /*5ee80*/  HMMA.16816.F32 R20, R4.reuse, R26, R20 ;  /* 0x0000001a0414723c */ /* 0x040fe60000001814 */
[----:B--2---:R0:W-:Y:S01]  /*5ee90*/  STL.64 [R1+0x40b0], R14 ;  /* 0x0040b00e01007387 */ /* 0x0041e20000100a00 */
[----:B-1----:R-:W2:Y:S02]  /*5eea0*/  LDL.LU R12, [R1+0x6b0] ;  /* 0x0006b000010c7983 */ /* 0x002ea40000300800 */
[----:B------:R-:W2:Y:S01]  /*5eeb0*/  LDL.LU R13, [R1+0x6b4] ;  /* 0x0006b400010d7983 */ /* 0x000ea20000300800 */
[----:B0-----:R-:W2:Y:S01]  /*5eec0*/  LDL.LU R14, [R1+0x6b8] ;  /* 0x0006b800010e7983 */ /* 0x001ea20000300800 */
[----:B------:R-:W2:Y:S02]  /*5eed0*/  LDL.LU R15, [R1+0x6bc] ;  /* 0x0006bc00010f7983 */ /* 0x000ea40000300800 */
[----:B------:R-:W4:Y:S02]  /*5eee0*/  LDL.64 R18, [R1+0x178] ;  /* 0x0001780001127983 */ /* 0x000f240000100a00 */
[----:B---3--:R-:W-:Y:S01]  /*5eef0*/  STL.64 [R1+0x4028], R10 ;  /* 0x0040280a01007387 */ /* 0x008fe20000100a00 */
[----:B------:R0:W-:Y:S04]  /*5ef00*/  STL.64 [R1+0x4020], R8 ;  /* 0x0040200801007387 */ /* 0x0001e80000100a00 */
[----:B0-----:R-:W3:Y:S01]  /*5ef10*/  LDL.LU R8, [R1+0x390] ;  /* 0x0003900001087983 */ /* 0x001ee20000300800 */
[----:B------:R-:W3:Y:S02]  /*5ef20*/  LDL.LU R9, [R1+0x394] ;  /* 0x0003940001097983 */ /* 0x000ee40000300800 */
[----:B------:R-:W2:Y:S02]  /*5ef30*/  LDL.LU R10, [R1+0x398] ;  /* 0x00039800010a7983 */ /* 0x000ea40000300800 */
[----:B------:R-:W2:Y:S02]  /*5ef40*/  LDL.LU R11, [R1+0x39c] ;  /* 0x00039c00010b7983 */ /* 0x000ea40000300800 */
[----:B------:R-:W-:Y:S01]  /*5ef50*/  IMAD.MOV.U32 R3, RZ, RZ, R27 ;  /* 0x000000ffff037224 */ /* 0x000fe200078e001b */
[----:B--2---:R-:W-:Y:S01]  /*5ef60*/  STL.64 [R1+0x4040], R10 ;  /* 0x0040400a01007387 */ /* 0x004fe20000100a00 */
[----:B---3--:R0:W-:Y:S03]  /*5ef70*/  STL.64 [R1+0x4038], R8 ;  /* 0x0040380801007387 */ /* 0x0081e60000100a00 */
[----:B0-----:R-:W2:Y:S01]  /*5ef80*/  LDL.LU R8, [R1+0x3a0] ;  /* 0x0003a00001087983 */ /* 0x001ea20000300800 */
[----:B------:R-:W2:Y:S02]  /*5ef90*/  LDL.LU R9, [R1+0x3a4] ;  /* 0x0003a40001097983 */ /* 0x000ea40000300800 */
[----:B------:R-:W2:Y:S02]  /*5efa0*/  LDL.LU R10, [R1+0x3a8] ;  /* 0x0003a800010a7983 */ /* 0x000ea40000300800 */
[----:B------:R-:W2:Y:S01]  /*5efb0*/  LDL.LU R11, [R1+0x3ac] ;  /* 0x0003ac00010b7983 */ /* 0x000ea20000300800 */
[----:B------:R0:W-:Y:S01]  /*5efc0*/  STL.64 [R1+0x770], R20 ;  /* 0x0007701401007387 */ /* 0x0001e20000100a00 */
[----:B------:R1:W-:Y:S02]  /*5efd0*/  STL.64 [R1+0x778], R22 ;  /* 0x0007781601007387 */ /* 0x0003e40000100a00 */
[----:B0-----:R-:W-:Y:S01]  /*5efe0*/  IMAD.MOV.U32 R20, RZ, RZ, R26 ;  /* 0x000000ffff147224 */ /* 0x001fe200078e001a */
[----:B-1----:R-:W3:Y:S01]  /*5eff0*/  LDL.LU R22, [R1+0x40c4] ;  /* 0x0040c40001167983 */ /* 0x002ee20000300800 */
[----:B------:R-:W2:Y:S02]  /*5f000*/  LDL.LU R21, [R1+0x40c0] ;  /* 0x0040c00001157983 */ /* 0x000ea40000300800 */
[----:B------:R-:W2:Y:S02]  /*5f010*/  LDL.LU.64 R26, [R1+0x40b8] ;  /* 0x0040b800011a7983 */ /* 0x000ea40000300a00 */
[C---:B--2---:R-:W-:Y:S01]  /*5f020*/  HMMA.16816.F32 R24, R4.reuse, R26, R12 ;  /* 0x0000001a0418723c */ /* 0x044fe2000000180c */
[----:B------:R-:W2:Y:S11]  /*5f030*/  LDL.LU.64 R14, [R1+0x40b0] ;  /* 0x0040b000010e7983 */ /* 0x000eb60000300a00 */
[----:B------:R-:W-:Y:S11]  /*5f040*/  @!UPT UIADD3 URZ, URZ, URZ, URZ ;  /* 0x0000003f3f3ff290 */ /* 0x000ff6000fffe03f */
[----:B------:R-:W-:Y:S01]  /*5f050*/  STL.64 [R1+0x760], R24 ;  /* 0x0007601801007387 */ /* 0x000fe20000100a00 */
[----:B------:R0:W-:Y:S03]  /*5f060*/  STL.64 [R1+0x768], R26 ;  /* 0x0007681a01007387 */ /* 0x0001e60000100a00 */
[----:B0-----:R-:W3:Y:S01]  /*5f070*/  LDL.LU.64 R26, [R1+0x40a8] ;  /* 0x0040a800011a7983 */ /* 0x001ee20000300a00 */
[----:B------:R-:W3:Y:S02]  /*5f080*/  LDL.LU.64 R24, [R1+0x40a0] ;  /* 0x0040a00001187983 */ /* 0x000ee40000300a00 */
[----:B--2---:R-:W-:Y:S01]  /*5f090*/  IMAD.MOV.U32 R23, RZ, RZ, R15 ;  /* 0x000000ffff177224 */ /* 0x004fe200078e000f */
[----:B---3--:R-:W-:Y:S11]  /*5f0a0*/  HMMA.16816.F32 R24, R4, R14, R24 ;  /* 0x0000000e0418723c */ /* 0x008ff60000001818 */
        /* <DEDUP_REMOVED lines=8> */
[----:B------:R-:W2:Y:S01]  /*5f130*/  LDL.LU.64 R12, [R1+0x4080] ;  /* 0x00408000010c7983 */ /* 0x000ea20000300a00 */
[----:B------:R-:W-:Y:S01]  /*5f140*/  STL.64 [R1+0x3fc0], R22 ;  /* 0x003fc01601007387 */ /* 0x000fe20000100a00 */
[----:B------:R0:W-:Y:S03]  /*5f150*/  STL.64 [R1+0x3fb8], R20 ;  /* 0x003fb81401007387 */ /* 0x0001e60000100a00 */
[----:B0-----:R-:W3:Y:S01]  /*5f160*/  LDL.LU R20, [R1+0x340] ;  /* 0x0003400001147983 */ /* 0x001ee20000300800 */
[----:B------:R-:W3:Y:S02]  /*5f170*/  LDL.LU R21, [R1+0x344] ;  /* 0x0003440001157983 */ /* 0x000ee40000300800 */
[----:B------:R-:W3:Y:S02]  /*5f180*/  LDL.LU R22, [R1+0x348] ;  /* 0x0003480001167983 */ /* 0x000ee40000300800 */
[----:B------:R-:W3:Y:S02]  /*5f190*/  LDL.LU R23, [R1+0x34c] ;  /* 0x00034c0001177983 */ /* 0x000ee40000300800 */
[----:B----4-:R-:W-:-:S02]  /*5f1a0*/  IMAD.MOV.U32 R2, RZ, RZ, R18 ;  /* 0x000000ffff027224 */ /* 0x010fc400078e0012 */
[----:B------:R-:W-:Y:S01]  /*5f1b0*/  IMAD.MOV.U32 R0, RZ, RZ, R19 ;  /* 0x000000ffff007224 */ /* 0x000fe200078e0013 */
[C---:B--2---:R-:W-:Y:S01]  /*5f1c0*/  HMMA.16816.F32 R12, R4.reuse, R18, R12 ;  /* 0x00000012040c723c */ /* 0x044fe2000000180c */
[----:B---3--:R-:W-:Y:S01]  /*5f1d0*/  STL.64 [R1+0x3fd0], R22 ;  /* 0x003fd01601007387 */ /* 0x008fe20000100a00 */
        /* <DEDUP_REMOVED lines=16> */
[----:B------:R-:W-:Y:S01]  /*5f2e0*/  STL.64 [R1+0x3b0], R4 ;  /* 0x0003b00401007387 */ /* 0x000fe20000100a00 */
[----:B------:R0:W-:Y:S02]  /*5f2f0*/  STL.64 [R1+0x3b8], R6 ;  /* 0x0003b80601007387 */ /* 0x0001e40000100a00 */
[----:B0-----:R-:W-:Y:S02]  /*5f300*/  IMAD.MOV.U32 R6, RZ, RZ, R26 ;  /* 0x000000ffff067224 */ /* 0x001fe400078e001a */
[----:B------:R-:W-:Y:S01]  /*5f310*/  IMAD.MOV.U32 R7, RZ, RZ, R27 ;  /* 0x000000ffff077224 */ /* 0x000fe200078e001b */
[----:B------:R-:W4:Y:S01]  /*5f320*/  LDL.LU R26, [R1+0x404c] ;  /* 0x00404c00011a7983 */ /* 0x000f220000300800 */
[----:B------:R-:W4:Y:S01]  /*5f330*/  LDL.LU R27, [R1+0x4048] ;  /* 0x00404800011b7983 */ /* 0x000f220000300800 */
[C---:B---3--:R-:W-:Y:S02]  /*5f340*/  HMMA.16816.F32 R12, R16.reuse, R14, R8 ;  /* 0x0000000e100c723c */ /* 0x048fe40000001808 */
[----:B------:R-:W3:Y:S01]  /*5f350*/  LDL.LU.64 R10, [R1+0x4040] ;  /* 0x00404000010a7983 */ /* 0x000ee20000300a00 */
[----:B------:R-:W3:Y:S11]  /*5f360*/  LDL.LU.64 R8, [R1+0x4038] ;  /* 0x0040380001087983 */ /* 0x000ef60000300a00 */
[----:B------:R-:W-:Y:S09]  /*5f370*/  @!UPT UIADD3 URZ, URZ, URZ, URZ ;  /* 0x0000003f3f3ff290 */ /* 0x000ff2000fffe03f */
        /* <DEDUP_REMOVED lines=33> */
[----:B------:R-:W-:Y:S02]  /*5f590*/  STL.64 [R1+0x3ef8], R14 ;  /* 0x003ef80e01007387 */ /* 0x000fe40000100a00 */
[----:B----4-:R0:W-:Y:S02]  /*5f5a0*/  STL.64 [R1+0x3ef0], R12 ;  /* 0x003ef00c01007387 */ /* 0x0101e40000100a00 */
[----:B0-----:R-:W4:Y:S01]  /*5f5b0*/  LDL.LU R12, [R1+0x330] ;  /* 0x00033000010c7983 */ /* 0x001f220000300800 */
[----:B------:R-:W4:Y:S02]  /*5f5c0*/  LDL.LU R13, [R1+0x334] ;  /* 0x00033400010d7983 */ /* 0x000f240000300800 */
[----:B------:R-:W4:Y:S02]  /*5f5d0*/  LDL.LU R14, [R1+0x338] ;  /* 0x00033800010e7983 */ /* 0x000f240000300800 */
[----:B------:R-:W4:Y:S01]  /*5f5e0*/  LDL.LU R15, [R1+0x33c] ;  /* 0x00033c00010f7983 */ /* 0x000f220000300800 */
        /* <DEDUP_REMOVED lines=8> */
[----:B---3--:R2:W-:Y:S02]  /*5f670*/  STL.64 [R1+0x3f00], R8 ;  /* 0x003f000801007387 */ /* 0x0085e40000100a00 */
[----:B0-----:R-:W-:-:S02]  /*5f680*/  IMAD.MOV.U32 R10, RZ, RZ, R28 ;  /* 0x000000ffff0a7224 */ /* 0x001fc400078e001c */
[----:B------:R-:W-:-:S07]  /*5f690*/  IMAD.MOV.U32 R11, RZ, RZ, R25 ;  /* 0x000000ffff0b7224 */ /* 0x000fce00078e0019 */
[C---:B--2---:R-:W-:Y:S01]  /*5f6a0*/  HMMA.16816.F32 R8, R16.reuse, R10, R20 ;  /* 0x0000000a1008723c */ /* 0x044fe20000001814 */
[----:B------:R-:W2:Y:S01]  /*5f6b0*/  LDL.LU.64 R22, [R1+0x3fc0] ;  /* 0x003fc00001167983 */ /* 0x000ea20000300a00 */
[----:B------:R-:W3:Y:S11]  /*5f6c0*/  LDL.LU.64 R20, [R1+0x3fb8] ;  /* 0x003fb80001147983 */ /* 0x000ef60000300a00 */
[----:B------:R-:W-:Y:S10]  /*5f6d0*/  @!UPT UIADD3 URZ, URZ, URZ, URZ ;  /* 0x0000003f3f3ff290 */ /* 0x000ff4000fffe03f */
[----:B------:R-:W-:Y:S01]  /*5f6e0*/  STL.64 [R1+0xa00], R8 ;  /* 0x000a000801007387 */ /* 0x000fe20000100a00 */
[----:B------:R4:W-:Y:S02]  /*5f6f0*/  STL.64 [R1+0xa08], R10 ;  /* 0x000a080a01007387 */ /* 0x0009e40000100a00 */
[----:B----4-:R-:W-:Y:S07]  /*5f700*/  HMMA.16816.F32 R8, R16, R6, R12 ;  /* 0x000000061008723c */ /* 0x010fee000000180c */
[----:B------:R-:W-:Y:S11]  /*5f710*/  IMAD.MOV.U32 R6, RZ, RZ, R24 ;  /* 0x000000ffff067224 */ /* 0x000ff600078e0018 */
[----:B------:R-:W-:Y:S05]  /*5f720*/  @!UPT UIADD3 URZ, URZ, URZ, URZ ;  /* 0x0000003f3f3ff290 */ /* 0x000fea000fffe03f */
[----:B------:R0:W-:Y:S01]  /*5f730*/  STL.64 [R1+0x9f0], R8 ;  /* 0x0009f00801007387 */ /* 0x0001e20000100a00 */
[----:B------:R1:W-:Y:S02]  /*5f740*/  STL.64 [R1+0x9f8], R10 ;  /* 0x0009f80a01007387 */ /* 0x0003e40000100a00 */
[----:B--2---:R-:W-:Y:S02]  /*5f750*/  IMAD.MOV.U32 R7, RZ, RZ, R23 ;  /* 0x000000ffff077224 */ /* 0x004fe400078e0017 */
[----:B------:R-:W-:Y:S02]  /*5f760*/  IMAD.MOV.U32 R26, RZ, RZ, R22 ;  /* 0x000000ffff1a7224 */ /* 0x000fe400078e0016 */
[----:B---3--:R-:W-:Y:S01]  /*5f770*/  IMAD.MOV.U32 R27, RZ, RZ, R21 ;  /* 0x000000ffff1b7224 */ /* 0x008fe200078e0015 */
[----:B------:R-:W-:Y:S01]  /*5f780*/  STL.64 [R1+0x3f58], R6 ;  /* 0x003f580601007387 */ /* 0x000fe20000100a00 */
[----:B------:R-:W2:Y:S02]  /*5f790*/  LDL.LU R12, [R1+0x2d0] ;  /* 0x0002d000010c7983 */ /* 0x000ea40000300800 */
[----:B------:R-:W2:Y:S02]  /*5f7a0*/  LDL.LU R13, [R1+0x2d4] ;  /* 0x0002d400010d7983 */ /* 0x000ea40000300800 */
[----:B------:R-:W3:Y:S01]  /*5f7b0*/  LDL.LU R14, [R1+0x2d8] ;  /* 0x0002d800010e7983 */ /* 0x000ee20000300800 */
[----:B------:R-:W3:Y:S01]  /*5f7c0*/  LDL.LU R15, [R1+0x2dc] ;  /* 0x0002dc00010f7983 */ /* 0x000ee20000300800 */
[----:B------:R-:W-:Y:S02]  /*5f7d0*/  STL.64 [R1+0x3fa0], R26 ;  /* 0x003fa01a01007387 */ /* 0x000fe40000100a00 */
[----:B0-----:R-:W4:Y:S02]  /*5f7e0*/  LDL.LU R8, [R1+0x310] ;  /* 0x0003100001087983 */ /* 0x001f240000300800 */
[----:B------:R-:W4:Y:S01]  /*5f7f0*/  LDL.LU R9, [R1+0x314] ;  /* 0x0003140001097983 */ /* 0x000f220000300800 */
[----:B-1----:R-:W2:Y:S01]  /*5f800*/  LDL.LU R10, [R1+0x318] ;  /* 0x00031800010a7983 */ /* 0x002ea20000300800 */
[----:B------:R-:W2:Y:S03]  /*5f810*/  LDL.LU R11, [R1+0x31c] ;  /* 0x00031c00010b7983 */ /* 0x000ea60000300800 */
[----:B--2---:R-:W-:Y:S01]  /*5f820*/  STL.64 [R1+0x3fb0], R10 ;  /* 0x003fb00a01007387 */ /* 0x004fe20000100a00 */
[----:B----4-:R0:W-:Y:S03]  /*5f830*/  STL.64 [R1+0x3fa8], R8 ;  /* 0x003fa80801007387 */ /* 0x0101e60000100a00 */
[----:B0-----:R-:W2:Y:S01]  /*5f840*/  LDL.LU R8, [R1+0x320] ;  /* 0x0003200001087983 */ /* 0x001ea20000300800 */
        /* <DEDUP_REMOVED lines=8> */
[----:B------:R-:W4:Y:S02]  /*5f8d0*/  LDL.LU R14, [R1+0x2e8] ;  /* 0x0002e800010e7983 */ /* 0x000f240000300800 */
[----:B------:R-:W4:Y:S02]  /*5f8e0*/  LDL.LU R15, [R1+0x2ec] ;  /* 0x0002ec00010f7983 */ /* 0x000f240000300800 */
[----:B----4-:R0:W-:Y:S01]  /*5f8f0*/  STL.64 [R1+0x3f78], R14 ;  /* 0x003f780e01007387 */ /* 0x0101e20000100a00 */
[----:B---3--:R-:W-:Y:S02]  /*5f900*/  STL.64 [R1+0x3f70], R12 ;  /* 0x003f700c01007387 */ /* 0x008fe40000100a00 */
[----:B0-----:R-:W-:-:S02]  /*5f910*/  IMAD.MOV.U32 R14, RZ, RZ, R20 ;  /* 0x000000ffff0e7224 */ /* 0x001fc400078e0014 */
[----:B------:R-:W-:-:S05]  /*5f920*/  IMAD.MOV.U32 R15, RZ, RZ, R3 ;  /* 0x000000ffff0f7224 */ /* 0x000fca00078e0003 */
[----:B------:R0:W-:Y:S01]  /*5f930*/  STL.64 [R1+0x3f88], R14 ;  /* 0x003f880e01007387 */ /* 0x0001e20000100a00 */
[----:B------:R-:W3:Y:S03]  /*5f940*/  LDL.64 R6, [R1+0x198] ;  /* 0x0001980001067983 */ /* 0x000ee60000100a00 */
[----:B0-----:R-:W4:Y:S04]  /*5f950*/  LDL.64 R14, [R1+0x1b8] ;  /* 0x0001b800010e7983 */ /* 0x001f280000100a00 */
[----:B---3--:R0:W-:Y:S01]  /*5f960*/  STL.64 [R1+0x3f80], R6 ;  /* 0x003f800601007387 */ /* 0x0081e20000100a00 */
[----:B------:R-:W3:Y:S02]  /*5f970*/  LDL.LU R4, [R1+0x2f0] ;  /* 0x0002f00001047983 */ /* 0x000ee40000300800 */
[----:B------:R-:W3:Y:S01]  /*5f980*/  LDL.LU R5, [R1+0x2f4] ;  /* 0x0002f40001057983 */ /* 0x000ee20000300800 */
[----:B0-----:R-:W3:Y:S01]  /*5f990*/  LDL.LU R6, [R1+0x2f8] ;  /* 0x0002f80001067983 */ /* 0x001ee20000300800 */
[----:B------:R-:W3:Y:S01]  /*5f9a0*/  LDL.LU R7, [R1+0x2fc] ;  /* 0x0002fc0001077983 */ /* 0x000ee20000300800 */
[C---:B--2---:R-:W-:Y:S02]  /*5f9b0*/  HMMA.16816.F32 R8, R16.reuse, R26, R8 ;  /* 0x0000001a1008723c */ /* 0x044fe40000001808 */
[----:B---3--:R-:W-:Y:S01]  /*5f9c0*/  STL.64 [R1+0x3f98], R6 ;  /* 0x003f980601007387 */ /* 0x008fe20000100a00 */
[----:B------:R0:W-:Y:S03]  /*5f9d0*/  STL.64 [R1+0x3f90], R4 ;  /* 0x003f900401007387 */ /* 0x0001e60000100a00 */
[----:B0-----:R-:W4:Y:S01]  /*5f9e0*/  LDL.LU R4, [R1+0x300] ;  /* 0x0003000001047983 */ /* 0x001f220000300800 */
[----:B------:R-:W4:Y:S02]  /*5f9f0*/  LDL.LU R5, [R1+0x304] ;  /* 0x0003040001057983 */ /* 0x000f240000300800 */
[----:B------:R-:W4:Y:S02]  /*5fa00*/  LDL.LU R6, [R1+0x308] ;  /* 0x0003080001067983 */ /* 0x000f240000300800 */
[----:B------:R-:W4:Y:S01]  /*5fa10*/  LDL.LU R7, [R1+0x30c] ;  /* 0x00030c0001077983 */ /* 0x000f220000300800 */
[----:B------:R-:W2:Y:S01]  /*5fa20*/  LDL.LU R20, [R1+0x2c0] ;  /* 0x0002c00001147983 */ /* 0x000ea20000300800 */
[----:B------:R-:W2:Y:S02]  /*5fa30*/  LDL.LU R21, [R1+0x2c4] ;  /* 0x0002c40001157983 */ /* 0x000ea40000300800 */
[----:B------:R-:W3:Y:S02]  /*5fa40*/  LDL.LU R22, [R1+0x2c8] ;  /* 0x0002c80001167983 */ /* 0x000ee40000300800 */
[----:B------:R-:W3:Y:S02]  /*5fa50*/  LDL.LU R23, [R1+0x2cc] ;  /* 0x0002cc0001177983 */ /* 0x000ee40000300800 */
[----:B------:R-:W-:Y:S01]  /*5fa60*/  IMAD.MOV.U32 R3, RZ, RZ, R27 ;  /* 0x000000ffff037224 */ /* 0x000fe200078e001b */
[----:B---3--:R-:W-:Y:S01]  /*5fa70*/  STL.64 [R1+0x3f48], R22 ;  /* 0x003f481601007387 */ /* 0x008fe20000100a00 */
[----:B--2---:R-:W-:Y:S02]  /*5fa80*/  STL.64 [R1+0x3f40], R20 ;  /* 0x003f401401007387 */ /* 0x004fe40000100a00 */
[----:B------:R-:W-:Y:S02]  /*5fa90*/  STL.64 [R1+0x9e0], R8 ;  /* 0x0009e00801007387 */ /* 0x000fe40000100a00 */
[----:B------:R0:W-:Y:S02]  /*5faa0*/  STL.64 [R1+0x9e8], R10 ;  /* 0x0009e80a01007387 */ /* 0x0001e40000100a00 */
[----:B0-----:R-:W2:Y:S01]  /*5fab0*/  LDL.LU.64 R10, [R1+0x3fb0] ;  /* 0x003fb000010a7983 */ /* 0x001ea20000300a00 */
[----:B------:R-:W2:Y:S02]  /*5fac0*/  LDL.LU.64 R8, [R1+0x3fa8] ;  /* 0x003fa80001087983 */ /* 0x000ea40000300a00 */
[----:B------:R-:W2:Y:S02]  /*5fad0*/  LDL.LU.64 R26, [R1+0x3fa0] ;  /* 0x003fa000011a7983 */ /* 0x000ea40000300a00 */
[----:B------:R-:W3:Y:S01]  /*5fae0*/  LDL.LU R24, [R1+0x2a0] ;  /* 0x0002a00001187983 */ /* 0x000ee20000300800 */
[C---:B--2---:R-:W-:Y:S11]  /*5faf0*/  HMMA.16816.F32 R8, R16.reuse, R26, R8 ;  /* 0x0000001a1008723c */ /* 0x044ff60000001808 */
[----:B------:R-:W-:Y:S11]  /*5fb00*/  @!UPT UIADD3 URZ, URZ, URZ, URZ ;  /* 0x0000003f3f3ff290 */ /* 0x000ff6000fffe03f */
[----:B------:R-:W-:Y:S01]  /*5fb10*/  @!UPT UIADD3 URZ, URZ, URZ, URZ ;  /* 0x0000003f3f3ff290 */ /* 0x000fe2000fffe03f */
[----:B------:R-:W-:Y:S01]  /*5fb20*/  STL.64 [R1+0x730], R8 ;  /* 0x0007300801007387 */ /* 0x000fe20000100a00 */
[----:B------:R-:W-:Y:S02]  /*5fb30*/  STL.64 [R1+0x738], R10 ;  /* 0x0007380a01007387 */ /* 0x000fe40000100a00 */
[----:B------:R-:W3:Y:S02]  /*5fb40*/  LDL.LU R25, [R1+0x2a4] ;  /* 0x0002a40001197983 */ /* 0x000ee40000300800 */
[----:B------:R-:W2:Y:S01]  /*5fb50*/  LDL.LU R26, [R1+0x2a8] ;  /* 0x0002a800011a7983 */ /* 0x000ea20000300800 */
[----:B------:R-:W2:Y:S04]  /*5fb60*/  LDL.LU R27, [R1+0x2ac] ;  /* 0x0002ac00011b7983 */ /* 0x000ea80000300800 */
[----:B--2---:R0:W-:Y:S01]  /*5fb70*/  STL.64 [R1+0x3f28], R26 ;  /* 0x003f281a01007387 */ /* 0x0041e20000100a00 */
[----:B---3--:R1:W-:Y:S03]  /*5fb80*/  STL.64 [R1+0x3f20], R24 ;  /* 0x003f201801007387 */ /* 0x0083e60000100a00 */
[----:B0-----:R-:W2:Y:S01]  /*5fb90*/  LDL.64 R26, [R1+0x28] ;  /* 0x00002800011a7983 */ /* 0x001ea20000100a00 */
[----:B----4-:R-:W-:Y:S03]  /*5fba0*/  HMMA.16816.F32 R4, R16, R14, R4 ;  /* 0x0000000e1004723c */ /* 0x010fe60000001804 */
[----:B--2---:R0:W-:Y:S01]  /*5fbb0*/  STL.64 [R1+0x3f50], R26 ;  /* 0x003f501a01007387 */ /* 0x0041e20000100a00 */
[----:B-1----:R-:W2:Y:S02]  /*5fbc0*/  LDL.LU R24, [R1+0x680] ;  /* 0x0006800001187983 */ /* 0x002ea40000300800 */
[----:B------:R-:W2:Y:S01]  /*5fbd0*/  LDL.LU R25, [R1+0x684] ;  /* 0x0006840001197983 */ /* 0x000ea20000300800 */
[----:B0-----:R-:W2:Y:S01]  /*5fbe0*/  LDL.LU R26, [R1+0x688] ;  /* 0x00068800011a7983 */ /* 0x001ea20000300800 */
[----:B------:R-:W2:Y:S02]  /*5fbf0*/  LDL.LU R27, [R1+0x68c] ;  /* 0x00068c00011b7983 */ /* 0x000ea40000300800 */
[----:B------:R-:W3:Y:S02]  /*5fc00*/  LDL.64 R10, [R1+0x8] ;  /* 0x00000800010a7983 */ /* 0x000ee40000100a00 */
[----:B------:R-:W-:-:S02]  /*5fc10*/  IMAD.MOV.U32 R22, RZ, RZ, R2 ;  /* 0x000000ffff167224 */ /* 0x000fc400078e0002 */
[----:B------:R-:W-:Y:S02]  /*5fc20*/  IMAD.MOV.U32 R23, RZ, RZ, R0 ;  /* 0x000000ffff177224 */ /* 0x000fe400078e0000 */
[----:B------:R-:W-:Y:S02]  /*5fc30*/  IMAD.MOV.U32 R2, RZ, RZ, R14 ;  /* 0x000000ffff027224 */ /* 0x000fe400078e000e */
[----:B------:R-:W-:Y:S01]  /*5fc40*/  IMAD.MOV.U32 R0, RZ, RZ, R15 ;  /* 0x000000ffff007224 */ /* 0x000fe200078e000f */
[----:B---3--:R0:W-:Y:S04]  /*5fc50*/  STL.64 [R1+0x3f10], R10 ;  /* 0x003f100a01007387 */ /* 0x0081e80000100a00 */
[----:B0-----:R-:W3:Y:S01]  /*5fc60*/  LDL.64 R10, [R1+0x18] ;  /* 0x00001800010a7983 */ /* 0x001ee20000100a00 */
[----:B------:R-:W-:Y:S02]  /*5fc70*/  STL.64 [R1+0x720], R4 ;  /* 0x0007200401007387 */ /* 0x000fe40000100a00 */
[----:B------:R0:W-:Y:S02]  /*5fc80*/  STL.64 [R1+0x728], R6 ;  /* 0x0007280601007387 */ /* 0x0001e40000100a00 */
[----:B0-----:R-:W4:Y:S01]  /*5fc90*/  LDL.LU.64 R6, [R1+0x3f98] ;  /* 0x003f980001067983 */ /* 0x001f220000300a00 */
[----:B------:R-:W4:Y:S02]  /*5fca0*/  LDL.LU.64 R4, [R1+0x3f90] ;  /* 0x003f900001047983 */ /* 0x000f240000300a00 */
[----:B------:R-:W4:Y:S02]  /*5fcb0*/  LDL.LU.64 R14, [R1+0x3f88] ;  /* 0x003f8800010e7983 */ /* 0x000f240000300a00 */
[C---:B----4-:R-:W-:Y:S01]  /*5fcc0*/  HMMA.16816.F32 R12, R16.reuse, R14, R4 ;  /* 0x0000000e100c723c */ /* 0x050fe20000001804 */
[----:B------:R-:W4:Y:S11]  /*5fcd0*/  LDL.LU.64 R6, [R1+0x3f80] ;  /* 0x003f800001067983 */ /* 0x000f360000300a00 */
[----:B------:R-:W-:Y:S11]  /*5fce0*/  @!UPT UIADD3 URZ, URZ, URZ, URZ ;  /* 0x0000003f3f3ff290 */ /* 0x000ff6000fffe03f */
[----:B------:R-:W-:Y:S01]  /*5fcf0*/  STL.64 [R1+0x710], R12 ;  /* 0x0007100c01007387 */ /* 0x000fe20000100a00 */
[----:B------:R0:W-:Y:S03]  /*5fd00*/  STL.64 [R1+0x718], R14 ;  /* 0x0007180e01007387 */ /* 0x0001e60000100a00 */
[----:B0-----:R-:W2:Y:S01]  /*5fd10*/  LDL.LU.64 R14, [R1+0x3f78] ;  /* 0x003f7800010e7983 */ /* 0x001ea20000300a00 */
[----:B------:R-:W2:Y:S02]  /*5fd20*/  LDL.LU.64 R12, [R1+0x3f70] ;  /* 0x003f7000010c7983 */ /* 0x000ea40000300a00 */
[----:B----4-:R-:W-:Y:S01]  /*5fd30*/  IMAD.MOV.U32 R28, RZ, RZ, R7 ;  /* 0x000000ffff1c7224 */ /* 0x010fe200078e0007 */
[C---:B--2---:R-:W-:Y:S11]  /*5fd40*/  HMMA.16816.F32 R12, R16.reuse, R6, R12 ;  /* 0x00000006100c723c */ /* 0x044ff6000000180c */
[----:B------:R-:W-:Y:S11]  /*5fd50*/  @!UPT UIADD3 URZ, URZ, URZ, URZ ;  /* 0x0000003f3f3ff290 */ /* 0x000ff6000fffe03f */
[----:B------:R-:W-:Y:S01]  /*5fd60*/  @!UPT UIADD3 URZ, URZ, URZ, URZ ;  /* 0x0000003f3f3ff290 */ /* 0x000fe2000fffe03f */
[----:B------:R-:W-:Y:S01]  /*5fd70*/  STL.64 [R1+0x700], R12 ;  /* 0x0007000c01007387 */ /* 0x000fe20000100a00 */
[----:B------:R0:W-:Y:S03]  /*5fd80*/  STL.64 [R1+0x708], R14 ;  /* 0x0007080e01007387 */ /* 0x0001e60000100a00 */
[----:B0-----:R-:W2:Y:S01]  /*5fd90*/  LDL.LU.64 R14, [R1+0x3f68] ;  /* 0x003f6800010e7983 */ /* 0x001ea20000300a00 */
[----:B------:R-:W2:Y:S02]  /*5fda0*/  LDL.LU.64 R12, [R1+0x3f60] ;  /* 0x003f6000010c7983 */ /* 0x000ea40000300a00 */
[----:B------:R-:W2:Y:S01]  /*5fdb0*/  LDL.LU.64 R6, [R1+0x3f58] ;  /* 0x003f580001067983 */ /* 0x000ea20000300a00 */
[C---:B------:R-:W-:Y:S08]  /*5fdc0*/  HMMA.16816.F32 R20, R16.reuse, R22, R24 ;  /* 0x000000161014723c */ /* 0x040ff00000001818 */
[C---:B--2---:R-:W-:Y:S01]  /*5fdd0*/  HMMA.16816.F32 R4, R16.reuse, R6, R12 ;  /* 0x000000061004723c */ /* 0x044fe2000000180c */
[----:B------:R-:W2:Y:S11]  /*5fde0*/  LDL.LU R12, [R1+0x280] ;  /* 0x00028000010c7983 */ /* 0x000eb60000300800 */
[----:B------:R-:W-:Y:S11]  /*5fdf0*/  @!UPT UIADD3 URZ, URZ, URZ, URZ ;  /* 0x0000003f3f3ff290 */ /* 0x000ff6000fffe03f */
[----:B------:R-:W-:Y:S01]  /*5fe00*/  STL.64 [R1+0x6f0], R4 ;  /* 0x0006f00401007387 */ /* 0x000fe20000100a00 */
[----:B------:R-:W-:Y:S02]  /*5fe10*/  STL.64 [R1+0x6f8], R6 ;  /* 0x0006f80601007387 */ /* 0x000fe40000100a00 */
[----:B------:R-:W0:Y:S04]  /*5fe20*/  LDSM.16.MT88.4 R4, [R29+0x14280] ;  /* 0x014280001d04783b */ /* 0x000e280000004200 */
[----:B------:R-:W2:Y:S01]  /*5fe30*/  LDL.LU R13, [R1+0x284] ;  /* 0x00028400010d7983 */ /* 0x000ea20000300800 */
[----:B------:R-:W2:Y:S01]  /*5fe40*/  LDL.LU R14, [R1+0x288] ;  /* 0x00028800010e7983 */ /* 0x000ea20000300800 */
[----:B------:R-:W2:Y:S03]  /*5fe50*/  LDL.LU R15, [R1+0x28c] ;  /* 0x00028c00010f7983 */ /* 0x000ea60000300800 */
[----:B0-----:R0:W-:Y:S01]  /*5fe60*/  STL.64 [R1+0x3e50], R6 ;  /* 0x003e500601007387 */ /* 0x0011e20000100a00 */
[----:B------:R-:W-:Y:S03]  /*5fe70*/  STL.64 [R1+0x3e48], R4 ;  /* 0x003e480401007387 */ /* 0x000fe60000100a00 */
[----:B0-----:R-:W4:Y:S04]  /*5fe80*/  LDL R6, [R1+0x168] ;  /* 0x0001680001067983 */ /* 0x001f280000100800 */
[----:B------:R-:W4:Y:S01]  /*5fe90*/  LDL R7, [R1+0x16c] ;  /* 0x00016c0001077983 */ /* 0x000f220000100800 */
[----:B------:R-:W2:Y:S02]  /*5fea0*/  LDL.LU.64 R26, [R1+0x3f50] ;  /* 0x003f5000011a7983 */ /* 0x000ea40000300a00 */
[----:B------:R-:W-:Y:S02]  /*5feb0*/  STL.64 [R1+0x6e0], R20 ;  /* 0x0006e01401007387 */ /* 0x000fe40000100a00 */
[----:B------:R0:W-:Y:S02]  /*5fec0*/  STL.64 [R1+0x6e8], R22 ;  /* 0x0006e81601007387 */ /* 0x0001e40000100a00 */
        /* <DEDUP_REMOVED lines=10> */
[----:B-1----:R-:W4:Y:S02]  /*5ff70*/  LDL.LU R18, [R1+0x298] ;  /* 0x0002980001127983 */ /* 0x002f240000300800 */
[----:B------:R-:W4:Y:S01]  /*5ff80*/  LDL.LU R19, [R1+0x29c] ;  /* 0x00029c0001137983 */ /* 0x000f220000300800 */
[----:B------:R0:W-:Y:S01]  /*5ff90*/  STL.64 [R1+0x3e60], R6 ;  /* 0x003e600601007387 */ /* 0x0001e20000100a00 */
[----:B------:R-:W2:Y:S02]  /*5ffa0*/  LDL.LU R4, [R1+0x2b0] ;  /* 0x0002b00001047983 */ /* 0x000ea40000300800 */
[----:B------:R-:W2:Y:S01]  /*5ffb0*/  LDL.LU R5, [R1+0x2b4] ;  /* 0x0002b40001057983 */ /* 0x000ea20000300800 */
[----:B0-----:R-:W2:Y:S01]  /*5ffc0*/  LDL.LU R6, [R1+0x2b8] ;  /* 0x0002b80001067983 */ /* 0x001ea20000300800 */
[----:B------:R-:W2:Y:S02]  /*5ffd0*/  LDL.LU R7, [R1+0x2bc] ;  /* 0x0002bc0001077983 */ /* 0x000ea40000300800 */
[C---:B--2---:R-:W-:Y:S11]  /*5ffe0*/  HMMA.16816.F32 R4, R20.reuse, R26, R4 ;  /* 0x0000001a1404723c */ /* 0x044ff60000001804 */
[----:B------:R-:W-:Y:S11]  /*5fff0*/  @!UPT UIADD3 URZ, URZ, URZ, URZ ;  /* 0x0000003f3f3ff290 */ /* 0x000ff6000fffe03f */
[----:B------:R-:W-:Y:S01]  /*60000*/  @!UPT UIADD3 URZ, URZ, URZ, URZ ;  /* 0x0000003f3f3ff290 */ /* 0x000fe2000fffe03f */
[----:B------:R0:W-:Y:S01]  /*60010*/  STL.64 [R1+0x330], R4 ;  /* 0x0003300401007387 */ /* 0x0001e20000100a00 */
[----:B------:R-:W-:Y:S02]  /*60020*/  STL.64 [R1+0x338], R6 ;  /* 0x0003380601007387 */ /* 0x000fe40000100a00 */
[----:B0-----:R-:W-:Y:S02]  /*60030*/  IMAD.MOV.U32 R5, RZ, RZ, R26 ;  /* 0x000000ffff057224 */ /* 0x001fe400078e001a */
[----:B------:R-:W-:Y:S02]  /*60040*/  IMAD.MOV.U32 R4, RZ, RZ, R27 ;  /* 0x000000ffff047224 */ /* 0x000fe400078e001b */
[----:B------:R-:W3:Y:S01]  /*60050*/  LDL.LU.64 R26, [R1+0x3f28] ;  /* 0x003f2800011a7983 */ /* 0x000ee20000300a00 */
[----:B------:R-:W3:Y:S02]  /*60060*/  LDL.LU.64 R24, [R1+0x3f20] ;  /* 0x003f200001187983 */ /* 0x000ee40000300a00 */
[----:B------:R0:W-:Y:S02]  /*60070*/  STL.64 [R1+0x3eb0], R4 ;  /* 0x003eb00401007387 */ /* 0x0001e40000100a00 */
[----:B0-----:R-:W2:Y:S01]  /*60080*/  LDL.LU R4, [R1+0x270] ;  /* 0x0002700001047983 */ /* 0x001ea20000300800 */
[----:B------:R-:W2:Y:S02]  /*60090*/  LDL.LU R5, [R1+0x274] ;  /* 0x0002740001057983 */ /* 0x000ea40000300800 */
[----:B------:R-:W2:Y:S02]  /*600a0*/  LDL.LU R6, [R1+0x278] ;  /* 0x0002780001067983 */ /* 0x000ea40000300800 */
[----:B------:R-:W2:Y:S01]  /*600b0*/  LDL.LU R7, [R1+0x27c] ;  /* 0x00027c0001077983 */ /* 0x000ea20000300800 */
[C---:B---3--:R-:W-:Y:S11]  /*600c0*/  HMMA.16816.F32 R24, R20.reuse, R10, R24 ;  /* 0x0000000a1418723c */ /* 0x048ff60000001818 */
[----:B------:R-:W-:Y:S11]  /*600d0*/  @!UPT UIADD3 URZ, URZ, URZ, URZ ;  /* 0x0000003f3f3ff290 */ /* 0x000ff6000fffe03f */
[----:B------:R-:W-:Y:S01]  /*600e0*/  @!UPT UIADD3 URZ, URZ, URZ, URZ ;  /* 0x0000003f3f3ff290 */ /* 0x000fe2000fffe03f */
[----:B------:R0:W-:Y:S01]  /*600f0*/  STL.64 [R1+0x320], R24 ;  /* 0x0003201801007387 */ /* 0x0001e20000100a00 */
[----:B------:R1:W-:Y:S02]  /*60100*/  STL.64 [R1+0x328], R26 ;  /* 0x0003281a01007387 */ /* 0x0003e40000100a00 */
[----:B0-----:R-:W-:Y:S01]  /*60110*/  IMAD.MOV.U32 R25, RZ, RZ, R10 ;  /* 0x000000ffff197224 */ /* 0x001fe200078e000a */
[----:B-1----:R-:W3:Y:S01]  /*60120*/  LDL.LU.64 R26, [R1+0x3f18] ;  /* 0x003f1800011a7983 */ /* 0x002ee20000300a00 */
[----:B------:R-:W-:Y:S02]  /*60130*/  IMAD.MOV.U32 R24, RZ, RZ, R11 ;  /* 0x000000ffff187224 */ /* 0x000fe400078e000b */
[----:B------:R-:W4:Y:S02]  /*60140*/  LDL.LU.64 R10, [R1+0x3f10] ;  /* 0x003f1000010a7983 */ /* 0x000f240000300a00 */
[C---:B----4-:R-:W-:Y:S11]  /*60150*/  HMMA.16816.F32 R16, R20.reuse, R10, R16 ;  /* 0x0000000a1410723c */ /* 0x050ff60000001810 */
[----:B------:R-:W-:Y:S11]  /*60160*/  @!UPT UIADD3 URZ, URZ, URZ, URZ ;  /* 0x0000003f3f3ff290 */ /* 0x000ff6000fffe03f */
[----:B------:R-:W-:Y:S01]  /*60170*/  @!UPT UIADD3 URZ, URZ, URZ, URZ ;  /* 0x0000003f3f3ff290 */ /* 0x000fe2000fffe03f */
[----:B------:R0:W-:Y:S01]  /*60180*/  STL.64 [R1+0x310], R16 ;  /* 0x0003101001007387 */ /* 0x0001e20000100a00 */
[----:B------:R-:W-:Y:S02]  /*60190*/  STL.64 [R1+0x318], R18 ;  /* 0x0003181201007387 */ /* 0x000fe40000100a00 */
[----:B0-----:R-:W-:Y:S02]  /*601a0*/  IMAD.MOV.U32 R17, RZ, RZ, R10 ;  /* 0x000000ffff117224 */ /* 0x001fe400078e000a */
[----:B------:R-:W-:Y:S02]  /*601b0*/  IMAD.MOV.U32 R16, RZ, RZ, R11 ;  /* 0x000000ffff107224 */ /* 0x000fe400078e000b */
[----:B------:R-:W4:Y:S01]  /*601c0*/  LDL.LU.64 R10, [R1+0x3f08] ;  /* 0x003f0800010a7983 */ /* 0x000f220000300a00 */
[----:B------:R-:W2:Y:S02]  /*601d0*/  LDL.LU.64 R8, [R1+0x3f00] ;  /* 0x003f000001087983 */ /* 0x000ea40000300a00 */
[----:B------:R0:W-:Y:S02]  /*601e0*/  STL.64 [R1+0x3ed8], R16 ;  /* 0x003ed81001007387 */ /* 0x0001e40000100a00 */
[----:B0-----:R-:W2:Y:S01]  /*601f0*/  LDL.LU R16, [R1+0x250] ;  /* 0x0002500001107983 */ /* 0x001ea20000300800 */
[----:B------:R-:W2:Y:S02]  /*60200*/  LDL.LU R17, [R1+0x254] ;  /* 0x0002540001117983 */ /* 0x000ea40000300800 */
[----:B------:R-:W2:Y:S02]  /*60210*/  LDL.LU R18, [R1+0x258] ;  /* 0x0002580001127983 */ /* 0x000ea40000300800 */
[----:B------:R-:W2:Y:S01]  /*60220*/  LDL.LU R19, [R1+0x25c] ;  /* 0x00025c0001137983 */ /* 0x000ea20000300800 */
[C---:B---3--:R-:W-:Y:S01]  /*60230*/  HMMA.16816.F32 R12, R20.reuse, R26, R12 ;  /* 0x0000001a140c723c */ /* 0x048fe2000000180c */
[----:B--2---:R-:W-:Y:S01]  /*60240*/  STL.64 [R1+0x3ee8], R18 ;  /* 0x003ee81201007387 */ /* 0x004fe20000100a00 */
[----:B------:R0:W-:Y:S03]  /*60250*/  STL.64 [R1+0x3ee0], R16 ;  /* 0x003ee01001007387 */ /* 0x0001e60000100a00 */
[----:B0-----:R-:W4:Y:S01]  /*60260*/  LDL.LU R16, [R1+0x260] ;  /* 0x0002600001107983 */ /* 0x001f220000300800 */
[----:B------:R-:W4:Y:S02]  /*60270*/  LDL.LU R17, [R1+0x264] ;  /* 0x0002640001117983 */ /* 0x000f240000300800 */
[----:B------:R-:W4:Y:S02]  /*60280*/  LDL.LU R18, [R1+0x268] ;  /* 0x0002680001127983 */ /* 0x000f240000300800 */
[----:B------:R-:W4:Y:S11]  /*60290*/  LDL.LU R19, [R1+0x26c] ;  /* 0x00026c0001137983 */ /* 0x000f360000300800 */
[----:B------:R-:W-:Y:S02]  /*602a0*/  @!UPT UIADD3 URZ, URZ, URZ, URZ ;  /* 0x0000003f3f3ff290 */ /* 0x000fe4000fffe03f */
[----:B------:R-:W-:Y:S01]  /*602b0*/  STL.64 [R1+0x300], R12 ;  /* 0x0003000c01007387 */ /* 0x000fe20000100a00 */
[----:B------:R0:W-:Y:S03]  /*602c0*/  STL.64 [R1+0x308], R14 ;  /* 0x0003080e01007387 */ /* 0x0001e60000100a00 */
[----:B0-----:R-:W2:Y:S01]  /*602d0*/  LDL.LU.64 R14, [R1+0x3ef8] ;  /* 0x003ef800010e7983 */ /* 0x001ea20000300a00 */
[----:B------:R-:W3:Y:S02]  /*602e0*/  LDL.LU.64 R12, [R1+0x3ef0] ;  /* 0x003ef000010c7983 */ /* 0x000ee40000300a00 */
[----:B------:R-:W-:Y:S01]  /*602f0*/  STL.64 [R1+0x3e78], R26 ;  /* 0x003e781a01007387 */ /* 0x000fe20000100a00 */
[C---:B--2---:R-:W-:Y:S11]  /*60300*/  HMMA.16816.F32 R4, R20.reuse, R14, R4 ;  /* 0x0000000e1404723c */ /* 0x044ff60000001804 */
[----:B------:R-:W-:Y:S11]  /*60310*/  @!UPT UIADD3 URZ, URZ, URZ, URZ ;  /* 0x0000003f3f3ff290 */ /* 0x000ff6000fffe03f */
[----:B------:R-:W-:Y:S01]  /*60320*/  @!UPT UIADD3 URZ, URZ, URZ, URZ ;  /* 0x0000003f3f3ff290 */ /* 0x000fe2000fffe03f */
[----:B------:R0:W-:Y:S01]  /*60330*/  STL.64 [R1+0x2f0], R4 ;  /* 0x0002f00401007387 */ /* 0x0001e20000100a00 */
[----:B------:R1:W-:Y:S03]  /*60340*/  STL.64 [R1+0x2f8], R6 ;  /* 0x0002f80601007387 */ /* 0x0003e60000100a00 */
[----:B0-----:R-:W2:Y:S01]  /*60350*/  LDL.LU R4, [R1+0x650] ;  /* 0x0006500001047983 */ /* 0x001ea20000300800 */
[----:B------:R-:W2:Y:S02]  /*60360*/  LDL.LU R5, [R1+0x654] ;  /* 0x0006540001057983 */ /* 0x000ea40000300800 */
[----:B-1----:R-:W2:Y:S02]  /*60370*/  LDL.LU R6, [R1+0x658] ;  /* 0x0006580001067983 */ /* 0x002ea40000300800 */
[----:B------:R-:W2:Y:S01]  /*60380*/  LDL.LU R7, [R1+0x65c] ;  /* 0x00065c0001077983 */ /* 0x000ea20000300800 */
[C---:B----4-:R-:W-:Y:S01]  /*60390*/  HMMA.16816.F32 R16, R20.reuse, R10, R16 ;  /* 0x0000000a1410723c */ /* 0x050fe20000001810 */
[----:B--2---:R-:W-:Y:S01]  /*603a0*/  STL.64 [R1+0x3ec0], R6 ;  /* 0x003ec00601007387 */ /* 0x004fe20000100a00 */
[----:B------:R0:W-:Y:S03]  /*603b0*/  STL.64 [R1+0x3eb8], R4 ;  /* 0x003eb80401007387 */ /* 0x0001e60000100a00 */
[----:B0-----:R-:W2:Y:S01]  /*603c0*/  LDL.LU R4, [R1+0x660] ;  /* 0x0006600001047983 */ /* 0x001ea20000300800 */
[----:B------:R-:W2:Y:S02]  /*603d0*/  LDL.LU R5, [R1+0x664] ;  /* 0x0006640001057983 */ /* 0x000ea40000300800 */
[----:B------:R-:W4:Y:S02]  /*603e0*/  LDL.LU R6, [R1+0x668] ;  /* 0x0006680001067983 */ /* 0x000f240000300800 */
[----:B------:R-:W4:Y:S02]  /*603f0*/  LDL.LU R7, [R1+0x66c] ;  /* 0x00066c0001077983 */ /* 0x000f240000300800 */
[----:B----4-:R0:W-:Y:S01]  /*60400*/  STL.64 [R1+0x3ed0], R6 ;  /* 0x003ed00601007387 */ /* 0x0101e20000100a00 */
[----:B--2---:R-:W-:Y:S03]  /*60410*/  STL.64 [R1+0x3ec8], R4 ;  /* 0x003ec80401007387 */ /* 0x004fe60000100a00 */
[----:B0-----:R-:W2:Y:S01]  /*60420*/  LDL.64 R6, [R1+0x1e8] ;  /* 0x0001e80001067983 */ /* 0x001ea20000100a00 */
[----:B------:R0:W-:Y:S02]  /*60430*/  STL.64 [R1+0x3e00], R14 ;  /* 0x003e000e01007387 */ /* 0x0001e40000100a00 */
[----:B---3--:R-:W-:Y:S01]  /*60440*/  STL.64 [R1+0x3df8], R12 ;  /* 0x003df80c01007387 */ /* 0x008fe20000100a00 */
[----:B0-----:R-:W3:Y:S03]  /*60450*/  LDL.64 R14, [R1+0x38] ;  /* 0x00003800010e7983 */ /* 0x001ee60000100a00 */
[----:B------:R-:W-:Y:S02]  /*60460*/  STL.64 [R1+0x2e0], R16 ;  /* 0x0002e01001007387 */ /* 0x000fe40000100a00 */
[----:B------:R0:W-:Y:S02]  /*60470*/  STL.64 [R1+0x2e8], R18 ;  /* 0x0002e81201007387 */ /* 0x0001e40000100a00 */
[----:B0-----:R-:W3:Y:S01]  /*60480*/  LDL.LU.64 R18, [R1+0x3ee8] ;  /* 0x003ee80001127983 */ /* 0x001ee20000300a00 */
[----:B------:R-:W3:Y:S02]  /*60490*/  LDL.LU.64 R16, [R1+0x3ee0] ;  /* 0x003ee00001107983 */ /* 0x000ee40000300a00 */
[----:B------:R-:W-:Y:S02]  /*604a0*/  STL.64 [R1+0x3df0], R10 ;  /* 0x003df00a01007387 */ /* 0x000fe40000100a00 */
[----:B------:R0:W-:Y:S02]  /*604b0*/  STL.64 [R1+0x3de8], R8 ;  /* 0x003de80801007387 */ /* 0x0001e40000100a00 */
[----:B0-----:R-:W2:Y:S01]  /*604c0*/  LDL.LU R8, [R1+0x670] ;  /* 0x0006700001087983 */ /* 0x001ea20000300800 */
[----:B------:R-:W2:Y:S02]  /*604d0*/  LDL.LU R9, [R1+0x674] ;  /* 0x0006740001097983 */ /* 0x000ea40000300800 */
[----:B------:R-:W2:Y:S02]  /*604e0*/  LDL.LU R10, [R1+0x678] ;  /* 0x00067800010a7983 */ /* 0x000ea40000300800 */
[----:B------:R-:W2:Y:S01]  /*604f0*/  LDL.LU R11, [R1+0x67c] ;  /* 0x00067c00010b7983 */ /* 0x000ea20000300800 */
[----:B---3--:R-:W-:Y:S11]  /*60500*/  HMMA.16816.F32 R16, R20, R14, R16 ;  /* 0x0000000e1410723c */ /* 0x008ff60000001810 */
[----:B------:R-:W-:Y:S11]  /*60510*/  @!UPT UIADD3 URZ, URZ, URZ, URZ ;  /* 0x0000003f3f3ff290 */ /* 0x000ff6000fffe03f */
[----:B------:R-:W-:Y:S01]  /*60520*/  @!UPT UIADD3 URZ, URZ, URZ, URZ ;  /* 0x0000003f3f3ff290 */ /* 0x000fe2000fffe03f */
[----:B------:R0:W-:Y:S01]  /*60530*/  STL.64 [R1+0x6d0], R16 ;  /* 0x0006d01001007387 */ /* 0x0001e20000100a00 */
[----:B------:R-:W-:Y:S03]  /*60540*/  STL.64 [R1+0x6d8], R18 ;  /* 0x0006d81201007387 */ /* 0x000fe60000100a00 */
[----:B0-----:R-:W3:Y:S01]  /*60550*/  LDL.LU.64 R16, [R1+0x3ed8] ;  /* 0x003ed80001107983 */ /* 0x001ee20000300a00 */
[----:B------:R-:W-:Y:S02]  /*60560*/  IMAD.MOV.U32 R26, RZ, RZ, R2 ;  /* 0x000000ffff1a7224 */ /* 0x000fe400078e0002 */
[----:B------:R-:W-:Y:S02]  /*60570*/  IMAD.MOV.U32 R27, RZ, RZ, R0 ;  /* 0x000000ffff1b7224 */ /* 0x000fe400078e0000 */
[----:B------:R-:W-:Y:S02]  /*60580*/  IMAD.MOV.U32 R2, RZ, RZ, R14 ;  /* 0x000000ffff027224 */ /* 0x000fe400078e000e */
[----:B------:R-:W-:-:S02]  /*60590*/  IMAD.MOV.U32 R0, RZ, RZ, R15 ;  /* 0x000000ffff007224 */ /* 0x000fc400078e000f */
[----:B---3--:R-:W-:Y:S02]  /*605a0*/  IMAD.MOV.U32 R14, RZ, RZ, R17 ;  /* 0x000000ffff0e7224 */ /* 0x008fe400078e0011 */
[----:B------:R-:W-:Y:S02]  /*605b0*/  IMAD.MOV.U32 R15, RZ, RZ, R16 ;  /* 0x000000ffff0f7224 */ /* 0x000fe400078e0010 */
[----:B------:R-:W0:Y:S04]  /*605c0*/  LDSM.16.MT88.4 R16, [R29+0x14300] ;  /* 0x014300001d10783b */ /* 0x000e280000004200 */
[----:B------:R1:W-:Y:S04]  /*605d0*/  STL.64 [R1+0x3e18], R14 ;  /* 0x003e180e01007387 */ /* 0x0003e80000100a00 */
[----:B-1----:R-:W3:Y:S04]  /*605e0*/  LDL R14, [R1+0x1d8] ;  /* 0x0001d800010e7983 */ /* 0x002ee80000100800 */
[----:B0-----:R0:W-:Y:S01]  /*605f0*/  STL.64 [R1+0x3d28], R18 ;  /* 0x003d281201007387 */ /* 0x0011e20000100a00 */
[----:B------:R-:W-:Y:S03]  /*60600*/  STL.64 [R1+0x3d20], R16 ;  /* 0x003d201001007387 */ /* 0x000fe60000100a00 */
[----:B0-----:R-:W4:Y:S01]  /*60610*/  LDL.64 R18, [R1+0x178] ;  /* 0x0001780001127983 */ /* 0x001f220000100a00 */
[----:B--2---:R-:W-:Y:S01]  /*60620*/  HMMA.16816.F32 R8, R20, R6, R8 ;  /* 0x000000061408723c */ /* 0x004fe20000001808 */
[----:B------:R-:W-:-:S02]  /*60630*/  IMAD.MOV.U32 R15, RZ, RZ, R3 ;  /* 0x000000ffff0f7224 */ /* 0x000fc400078e0003 */
[----:B------:R-:W-:Y:S01]  /*60640*/  IMAD.MOV.U32 R3, RZ, RZ, R7 ;  /* 0x000000ffff037224 */ /* 0x000fe200078e0007 */
[----:B----4-:R0:W-:Y:S04]  /*60650*/  STL.64 [R1+0x3ea8], R18 ;  /* 0x003ea81201007387 */ /* 0x0101e80000100a00 */
[----:B0-----:R-:W2:Y:S11]  /*60660*/  LDL.64 R18, [R1+0x1c8] ;  /* 0x0001c80001127983 */ /* 0x001eb60000100a00 */
[----:B------:R-:W-:Y:S04]  /*60670*/  @!UPT UIADD3 URZ, URZ, URZ, URZ ;  /* 0x0000003f3f3ff290 */ /* 0x000fe8000fffe03f */
[----:B------:R0:W-:Y:S02]  /*60680*/  STL.64 [R1+0x6c0], R8 ;  /* 0x0006c00801007387 */ /* 0x0001e40000100a00 */
[----:B------:R-:W-:Y:S02]  /*60690*/  STL.64 [R1+0x6c8], R10 ;  /* 0x0006c80a01007387 */ /* 0x000fe40000100a00 */
[----:B0-----:R-:W-:Y:S02]  /*606a0*/  IMAD.MOV.U32 R8, RZ, RZ, R6 ;  /* 0x000000ffff087224 */ /* 0x001fe400078e0006 */
[----:B------:R-:W3:Y:S01]  /*606b0*/  LDL.LU.64 R6, [R1+0x3ed0] ;  /* 0x003ed00001067983 */ /* 0x000ee20000300a00 */
[----:B------:R-:W3:Y:S02]  /*606c0*/  LDL.LU.64 R4, [R1+0x3ec8] ;  /* 0x003ec80001047983 */ /* 0x000ee40000300a00 */
[----:B---3--:R-:W-:Y:S01]  /*606d0*/  HMMA.16816.F32 R12, R20, R14, R4 ;  /* 0x0000000e140c723c */ /* 0x008fe20000001804 */
        /* <DEDUP_REMOVED lines=8> */
[----:B------:R-:W3:Y:S02]  /*60760*/  LDL.LU R12, [R1+0x640] ;  /* 0x00064000010c7983 */ /* 0x000ee40000300800 */
[----:B------:R-:W3:Y:S01]  /*60770*/  LDL.LU R13, [R1+0x644] ;  /* 0x00064400010d7983 */ /* 0x000ee20000300800 */
[----:B0-----:R-:W3:Y:S01]  /*60780*/  LDL.LU R14, [R1+0x648] ;  /* 0x00064800010e7983 */ /* 0x001ee20000300800 */
[----:B------:R-:W3:Y:S01]  /*60790*/  LDL.LU R15, [R1+0x64c] ;  /* 0x00064c00010f7983 */ /* 0x000ee20000300800 */
        /* <DEDUP_REMOVED lines=8> */
[----:B------:R-:W4:Y:S01]  /*60820*/  LDL.LU R16, [R1+0x630] ;  /* 0x0006300001107983 */ /* 0x000f220000300800 */
[----:B------:R-:W4:Y:S01]  /*60830*/  LDL.LU R17, [R1+0x634] ;  /* 0x0006340001117983 */ /* 0x000f220000300800 */
[----:B------:R-:W4:Y:S02]  /*60840*/  LDL.LU R18, [R1+0x638] ;  /* 0x0006380001127983 */ /* 0x000f240000300800 */
[----:B------:R-:W4:Y:S01]  /*60850*/  LDL.LU R19, [R1+0x63c] ;  /* 0x00063c0001137983 */ /* 0x000f220000300800 */
[C---:B---3--:R-:W-:Y:S01]  /*60860*/  HMMA.16816.F32 R24, R20.reuse, R26, R12 ;  /* 0x0000001a1418723c */ /* 0x048fe2000000180c */
[----:B------:R0:W-:Y:S01]  /*60870*/  STL [R1+0x3ea0], R10 ;  /* 0x003ea00a01007387 */ /* 0x0001e20000100800 */
[----:B------:R-:W-:Y:S03]  /*60880*/  STL.64 [R1+0x3e98], R8 ;  /* 0x003e980801007387 */ /* 0x000fe60000100a00 */
[----:B0-----:R-:W4:Y:S11]  /*60890*/  LDL.64 R10, [R1+0x1a8] ;  /* 0x0001a800010a7983 */ /* 0x001f360000100a00 */
[----:B------:R-:W-:Y:S07]  /*608a0*/  @!UPT UIADD3 URZ, URZ, URZ, URZ ;  /* 0x0000003f3f3ff290 */ /* 0x000fee000fffe03f */
[----:B------:R0:W-:Y:S01]  /*608b0*/  STL.64 [R1+0x690], R24 ;  /* 0x0006901801007387 */ /* 0x0001e20000100a00 */
[----:B------:R1:W-:Y:S02]  /*608c0*/  STL.64 [R1+0x698], R26 ;  /* 0x0006981a01007387 */ /* 0x0003e40000100a00 */
[----:B--2---:R-:W-:Y:S02]  /*608d0*/  IMAD.MOV.U32 R15, RZ, RZ, R4 ;  /* 0x000000ffff0f7224 */ /* 0x004fe400078e0004 */
[----:B------:R-:W-:Y:S01]  /*608e0*/  IMAD.MOV.U32 R14, RZ, RZ, R5 ;  /* 0x000000ffff0e7224 */ /* 0x000fe200078e0005 */
[----:B------:R-:W2:Y:S01]  /*608f0*/  LDL.LU R4, [R1+0x600] ;  /* 0x0006000001047983 */ /* 0x000ea20000300800 */
[----:B------:R-:W2:Y:S02]  /*60900*/  LDL.LU R5, [R1+0x604] ;  /* 0x0006040001057983 */ /* 0x000ea40000300800 */
[----:B------:R-:W3:Y:S02]  /*60910*/  LDL.LU R6, [R1+0x608] ;  /* 0x0006080001067983 */ /* 0x000ee40000300800 */
[----:B------:R-:W3:Y:S01]  /*60920*/  LDL.LU R7, [R1+0x60c] ;  /* 0x00060c0001077983 */ /* 0x000ee20000300800 */
[----:B0-----:R-:W2:Y:S01]  /*60930*/  LDL.LU R24, [R1+0x610] ;  /* 0x0006100001187983 */ /* 0x001ea20000300800 */
[----:B------:R-:W2:Y:S02]  /*60940*/  LDL.LU R25, [R1+0x614] ;  /* 0x0006140001197983 */ /* 0x000ea40000300800 */
[----:B-1----:R-:W2:Y:S02]  /*60950*/  LDL.LU R26, [R1+0x618] ;  /* 0x00061800011a7983 */ /* 0x002ea40000300800 */
[----:B------:R-:W2:Y:S02]  /*60960*/  LDL.LU R27, [R1+0x61c] ;  /* 0x00061c00011b7983 */ /* 0x000ea40000300800 */
[----:B--2---:R0:W-:Y:S01]  /*60970*/  STL.64 [R1+0x3e88], R26 ;  /* 0x003e881a01007387 */ /* 0x0041e20000100a00 */
[----:B------:R-:W-:Y:S03]  /*60980*/  STL.64 [R1+0x3e80], R24 ;  /* 0x003e801801007387 */ /* 0x000fe60000100a00 */
[----:B0-----:R-:W2:Y:S01]  /*60990*/  LDL R26, [R1+0x198] ;  /* 0x00019800011a7983 */ /* 0x001ea20000100800 */
[----:B---3--:R0:W-:Y:S02]  /*609a0*/  STL.64 [R1+0x3e70], R6 ;  /* 0x003e700601007387 */ /* 0x0081e40000100a00 */
[----:B------:R1:W-:Y:S01]  /*609b0*/  STL.64 [R1+0x3e68], R4 ;  /* 0x003e680401007387 */ /* 0x0003e20000100a00 */
[----:B0-----:R-:W3:Y:S01]  /*609c0*/  LDL.64 R6, [R1+0x188] ;  /* 0x0001880001067983 */ /* 0x001ee20000100a00 */
[----:B----4-:R-:W-:Y:S03]  /*609d0*/  HMMA.16816.F32 R16, R20, R10, R16 ;  /* 0x0000000a1410723c */ /* 0x010fe60000001810 */
[----:B---3--:R0:W-:Y:S01]  /*609e0*/  STL.64 [R1+0x3e90], R6 ;  /* 0x003e900601007387 */ /* 0x0081e20000100a00 */
[----:B-1----:R-:W2:Y:S02]  /*609f0*/  LDL.LU R4, [R1+0x620] ;  /* 0x0006200001047983 */ /* 0x002ea40000300800 */
[----:B------:R-:W2:Y:S01]  /*60a00*/  LDL.LU R5, [R1+0x624] ;  /* 0x0006240001057983 */ /* 0x000ea20000300800 */
[----:B0-----:R-:W2:Y:S01]  /*60a10*/  LDL.LU R6, [R1+0x628] ;  /* 0x0006280001067983 */ /* 0x001ea20000300800 */
[----:B------:R-:W2:Y:S02]  /*60a20*/  LDL.LU R7, [R1+0x62c] ;  /* 0x00062c0001077983 */ /* 0x000ea40000300800 */
[----:B------:R0:W-:Y:S02]  /*60a30*/  STL.64 [R1+0x3e58], R14 ;  /* 0x003e580e01007387 */ /* 0x0001e40000100a00 */
[----:B------:R-:W3:Y:S01]  /*60a40*/  LDL.LU R12, [R1+0x240] ;  /* 0x00024000010c7983 */ /* 0x000ee20000300800 */
[----:B------:R-:W3:Y:S04]  /*60a50*/  LDL.LU R13, [R1+0x244] ;  /* 0x00024400010d7983 */ /* 0x000ee80000300800 */
[----:B0-----:R-:W3:Y:S01]  /*60a60*/  LDL.LU R14, [R1+0x248] ;  /* 0x00024800010e7983 */ /* 0x001ee20000300800 */
[----:B------:R-:W3:Y:S05]  /*60a70*/  LDL.LU R15, [R1+0x24c] ;  /* 0x00024c00010f7983 */ /* 0x000eea0000300800 */
[----:B------:R0:W-:Y:S02]  /*60a80*/  STL.64 [R1+0x680], R16 ;  /* 0x0006801001007387 */ /* 0x0001e40000100a00 */
[----:B------:R1:W-:Y:S02]  /*60a90*/  STL.64 [R1+0x688], R18 ;  /* 0x0006881201007387 */ /* 0x0003e40000100a00 */
[----:B0-----:R-:W-:Y:S01]  /*60aa0*/  IMAD.MOV.U32 R16, RZ, RZ, R10 ;  /* 0x000000ffff107224 */ /* 0x001fe200078e000a */
[----:B-1----:R-:W4:Y:S01]  /*60ab0*/  LDL.LU.64 R18, [R1+0x3ea8] ;  /* 0x003ea80001127983 */ /* 0x002f220000300a00 */
[----:B------:R-:W2:Y:S02]  /*60ac0*/  LDL.LU R10, [R1+0x3ea0] ;  /* 0x003ea000010a7983 */ /* 0x000ea40000300800 */
[----:B------:R-:W3:Y:S01]  /*60ad0*/  LDL.LU.64 R8, [R1+0x3e98] ;  /* 0x003e980001087983 */ /* 0x000ee20000300a00 */
[----:B--2---:R-:W-:Y:S01]  /*60ae0*/  STL.64 [R1+0x3e10], R10 ;  /* 0x003e100a01007387 */ /* 0x004fe20000100a00 */
[----:B---3--:R0:W-:Y:S03]  /*60af0*/  STL.64 [R1+0x3e08], R8 ;  /* 0x003e080801007387 */ /* 0x0081e60000100a00 */
[----:B0-----:R-:W2:Y:S01]  /*60b00*/  LDL.LU R8, [R1+0x5d0] ;  /* 0x0005d00001087983 */ /* 0x001ea20000300800 */
[----:B------:R-:W2:Y:S02]  /*60b10*/  LDL.LU R9, [R1+0x5d4] ;  /* 0x0005d40001097983 */ /* 0x000ea40000300800 */
[----:B------:R-:W3:Y:S02]  /*60b20*/  LDL.LU R10, [R1+0x5d8] ;  /* 0x0005d800010a7983 */ /* 0x000ee40000300800 */
[----:B------:R-:W3:Y:S02]  /*60b30*/  LDL.LU R11, [R1+0x5dc] ;  /* 0x0005dc00010b7983 */ /* 0x000ee40000300800 */
[----:B------:R-:W-:-:S07]  /*60b40*/  IMAD.MOV.U32 R27, RZ, RZ, R28 ;  /* 0x000000ffff1b7224 */ /* 0x000fce00078e001c */
[C---:B------:R-:W-:Y:S01]  /*60b50*/  HMMA.16816.F32 R24, R20.reuse, R26, R4 ;  /* 0x0000001a1418723c */ /* 0x040fe20000001804 */
        /* <DEDUP_REMOVED lines=12> */
[----:B------:R-:W3:Y:S01]  /*60c20*/  LDL.LU.64 R6, [R1+0x3e90] ;  /* 0x003e900001067983 */ /* 0x000ee20000300a00 */
        /* <DEDUP_REMOVED lines=11> */
[----:B------:R-:W4:Y:S02]  /*60ce0*/  LDL.LU.64 R6, [R1+0x3e70] ;  /* 0x003e700001067983 */ /* 0x000f240000300a00 */
[----:B------:R-:W4:Y:S02]  /*60cf0*/  LDL.LU.64 R4, [R1+0x3e68] ;  /* 0x003e680001047983 */ /* 0x000f240000300a00 */
[C---:B----4-:R-:W-:Y:S11]  /*60d00*/  HMMA.16816.F32 R4, R20.reuse, R18, R4 ;  /* 0x000000121404723c */ /* 0x050ff60000001804 */
[----:B------:R-:W-:Y:S11]  /*60d10*/  @!UPT UIADD3 URZ, URZ, URZ, URZ ;  /* 0x0000003f3f3ff290 */ /* 0x000ff6000fffe03f */
[----:B------:R-:W-:Y:S01]  /*60d20*/  @!UPT UIADD3 URZ, URZ, URZ, URZ ;  /* 0x0000003f3f3ff290 */ /* 0x000fe2000fffe03f */
[----:B------:R-:W-:Y:S01]  /*60d30*/  STL.64 [R1+0x650], R4 ;  /* 0x0006500401007387 */ /* 0x000fe20000100a00 */
[----:B------:R0:W-:Y:S03]  /*60d40*/  STL.64 [R1+0x658], R6 ;  /* 0x0006580601007387 */ /* 0x0001e60000100a00 */
[----:B0-----:R-:W4:Y:S01]  /*60d50*/  LDL.LU.64 R6, [R1+0x3e60] ;  /* 0x003e600001067983 */ /* 0x001f220000300a00 */
[----:B------:R-:W-:Y:S01]  /*60d60*/  STL.64 [R1+0x3d30], R18 ;  /* 0x003d301201007387 */ /* 0x000fe20000100a00 */
[----:B----4-:R-:W-:Y:S02]  /*60d70*/  HMMA.16816.F32 R20, R20, R6, R12 ;  /* 0x000000061414723c */ /* 0x010fe4000000180c */
        /* <DEDUP_REMOVED lines=8> */
[----:B------:R1:W-:Y:S02]  /*60e00*/  STL.64 [R1+0x3bc0], R20 ;  /* 0x003bc01401007387 */ /* 0x0003e40000100a00 */
[----:B0-----:R-:W4:Y:S01]  /*60e10*/  LDL.LU.64 R22, [R1+0x168] ;  /* 0x0001680001167983 */ /* 0x001f220000300a00 */
[C---:B--2---:R-:W-:Y:S03]  /*60e20*/  HMMA.16816.F32 R12, R4.reuse, R14, R8 ;  /* 0x0000000e040c723c */ /* 0x044fe60000001808 */
[----:B----4-:R0:W-:Y:S01]  /*60e30*/  STL.64 [R1+0x3d78], R22 ;  /* 0x003d781601007387 */ /* 0x0101e20000100a00 */
[----:B-1----:R-:W3:Y:S02]  /*60e40*/  LDL.LU R20, [R1+0x5c0] ;  /* 0x0005c00001147983 */ /* 0x002ee40000300800 */
[----:B------:R-:W3:Y:S01]  /*60e50*/  LDL.LU R21, [R1+0x5c4] ;  /* 0x0005c40001157983 */ /* 0x000ee20000300800 */
[----:B0-----:R-:W3:Y:S01]  /*60e60*/  LDL.LU R22, [R1+0x5c8] ;  /* 0x0005c80001167983 */ /* 0x001ee20000300800 */
[----:B------:R-:W3:Y:S02]  /*60e70*/  LDL.LU R23, [R1+0x5cc] ;  /* 0x0005cc0001177983 */ /* 0x000ee40000300800 */
[----:B------:R-:W2:Y:S02]  /*60e80*/  LDL.LU.64 R10, [R1+0x3e40] ;  /* 0x003e4000010a7983 */ /* 0x000ea40000300a00 */
[----:B------:R-:W2:Y:S11]  /*60e90*/  LDL.LU.64 R8, [R1+0x3e38] ;  /* 0x003e380001087983 */ /* 0x000eb60000300a00 */
        /* <DEDUP_REMOVED lines=10> */
[----:B---3--:R-:W-:Y:S01]  /*60f40*/  HMMA.16816.F32 R20, R4, R26, R20 ;  /* 0x0000001a0414723c */ /* 0x008fe20000001814 */
[----:B------:R-:W-:Y:S02]  /*60f50*/  IMAD.MOV.U32 R18, RZ, RZ, R24 ;  /* 0x000000ffff127224 */ /* 0x000fe400078e0018 */
[----:B------:R-:W-:-:S05]  /*60f60*/  IMAD.MOV.U32 R19, RZ, RZ, R17 ;  /* 0x000000ffff137224 */ /* 0x000fca00078e0011 */
[----:B--2---:R-:W-:Y:S01]  /*60f70*/  HMMA.16816.F32 R12, R4, R14, R8 ;  /* 0x0000000e040c723c */ /* 0x004fe20000001808 */
[----:B------:R-:W2:Y:S01]  /*60f80*/  LDL.LU.64 R10, [R1+0x3e10] ;  /* 0x003e1000010a7983 */ /* 0x000ea20000300a00 */
[----:B------:R-:W3:Y:S11]  /*60f90*/  LDL.LU.64 R8, [R1+0x3e08] ;  /* 0x003e080001087983 */ /* 0x000ef60000300a00 */
[----:B------:R-:W-:Y:S10]  /*60fa0*/  @!UPT UIADD3 URZ, URZ, URZ, URZ ;  /* 0x0000003f3f3ff290 */ /* 0x000ff4000fffe03f */
[----:B------:R-:W-:Y:S01]  /*60fb0*/  STL.64 [R1+0x2a0], R12 ;  /* 0x0002a00c01007387 */ /* 0x000fe20000100a00 */
[----:B------:R0:W-:Y:S03]  /*60fc0*/  STL.64 [R1+0x2a8], R14 ;  /* 0x0002a80e01007387 */ /* 0x0001e60000100a00 */
[----:B0-----:R-:W4:Y:S01]  /*60fd0*/  LDL.LU.64 R14, [R1+0x3e00] ;  /* 0x003e0000010e7983 */ /* 0x001f220000300a00 */
[----:B------:R-:W2:Y:S02]  /*60fe0*/  LDL.LU.64 R12, [R1+0x3df8] ;  /* 0x003df800010c7983 */ /* 0x000ea40000300a00 */
[----:B------:R-:W-:Y:S02]  /*60ff0*/  STL.64 [R1+0x290], R20 ;  /* 0x0002901401007387 */ /* 0x000fe40000100a00 */
[----:B------:R-:W-:Y:S01]  /*61000*/  STL.64 [R1+0x298], R22 ;  /* 0x0002981601007387 */ /* 0x000fe20000100a00 */
[----:B------:R0:W-:Y:S04]  /*61010*/  STL.64 [R1+0x3d48], R18 ;  /* 0x003d481201007387 */ /* 0x0001e80000100a00 */
[----:B0-----:R-:W2:Y:S04]  /*61020*/  LDL.64 R18, [R1+0x198] ;  /* 0x0001980001127983 */ /* 0x001ea80000100a00 */
[----:B--2---:R0:W-:Y:S01]  /*61030*/  STL.64 [R1+0x3d60], R18 ;  /* 0x003d601201007387 */ /* 0x0041e20000100a00 */
[----:B------:R1:W-:Y:S02]  /*61040*/  STL.64 [R1+0x3cf8], R26 ;  /* 0x003cf81a01007387 */ /* 0x0003e40000100a00 */
[----:B------:R-:W2:Y:S02]  /*61050*/  LDL.LU R24, [R1+0x230] ;  /* 0x0002300001187983 */ /* 0x000ea40000300800 */
[----:B------:R-:W2:Y:S02]  /*61060*/  LDL.LU R25, [R1+0x234] ;  /* 0x0002340001197983 */ /* 0x000ea40000300800 */
[----:B0-----:R-:W-:-:S02]  /*61070*/  IMAD.MOV.U32 R18, RZ, RZ, R16 ;  /* 0x000000ffff127224 */ /* 0x001fc400078e0010 */
[----:B------:R-:W-:Y:S01]  /*61080*/  IMAD.MOV.U32 R19, RZ, RZ, R11 ;  /* 0x000000ffff137224 */ /* 0x000fe200078e000b */
[----:B-1----:R-:W2:Y:S01]  /*61090*/  LDL.LU R26, [R1+0x238] ;  /* 0x00023800011a7983 */ /* 0x002ea20000300800 */
[----:B------:R-:W2:Y:S03]  /*610a0*/  LDL.LU R27, [R1+0x23c] ;  /* 0x00023c00011b7983 */ /* 0x000ea60000300800 */
[----:B------:R0:W-:Y:S01]  /*610b0*/  STL.64 [R1+0x3d80], R18 ;  /* 0x003d801201007387 */ /* 0x0001e20000100a00 */
[----:B------:R-:W2:Y:S02]  /*610c0*/  LDL.LU R20, [R1+0x550] ;  /* 0x0005500001147983 */ /* 0x000ea40000300800 */
[----:B------:R-:W2:Y:S02]  /*610d0*/  LDL.LU R21, [R1+0x554] ;  /* 0x0005540001157983 */ /* 0x000ea40000300800 */
[----:B------:R-:W2:Y:S01]  /*610e0*/  LDL.LU R22, [R1+0x558] ;  /* 0x0005580001167983 */ /* 0x000ea20000300800 */
[----:B------:R-:W2:Y:S01]  /*610f0*/  LDL.LU R23, [R1+0x55c] ;  /* 0x00055c0001177983 */ /* 0x000ea20000300800 */
[----:B0-----:R-:W-:-:S02]  /*61100*/  IMAD.MOV.U32 R18, RZ, RZ, R10 ;  /* 0x000000ffff127224 */ /* 0x001fc400078e000a */
[----:B---3--:R-:W-:Y:S01]  /*61110*/  IMAD.MOV.U32 R19, RZ, RZ, R9 ;  /* 0x000000ffff137224 */ /* 0x008fe200078e0009 */
[----:B--2---:R-:W-:Y:S01]  /*61120*/  STL.64 [R1+0x3d90], R22 ;  /* 0x003d901601007387 */ /* 0x004fe20000100a00 */
        /* <DEDUP_REMOVED lines=16> */
[----:B------:R0:W-:Y:S01]  /*61230*/  STL.64 [R1+0x3dc8], R22 ;  /* 0x003dc81601007387 */ /* 0x0001e20000100a00 */
[----:B------:R-:W4:Y:S02]  /*61240*/  LDL.LU R8, [R1+0x5b0] ;  /* 0x0005b00001087983 */ /* 0x000f240000300800 */
[----:B------:R-:W4:Y:S02]  /*61250*/  LDL.LU R9, [R1+0x5b4] ;  /* 0x0005b40001097983 */ /* 0x000f240000300800 */
[----:B------:R-:W4:Y:S01]  /*61260*/  LDL.LU R10, [R1+0x5b8] ;  /* 0x0005b800010a7983 */ /* 0x000f220000300800 */
[----:B------:R-:W4:Y:S01]  /*61270*/  LDL.LU R11, [R1+0x5bc] ;  /* 0x0005bc00010b7983 */ /* 0x000f220000300800 */
[----:B0-----:R-:W-:Y:S02]  /*61280*/  IMAD.MOV.U32 R22, RZ, RZ, R2 ;  /* 0x000000ffff167224 */ /* 0x001fe400078e0002 */
[----:B------:R-:W-:-:S05]  /*61290*/  IMAD.MOV.U32 R23, RZ, RZ, R0 ;  /* 0x000000ffff177224 */ /* 0x000fca00078e0000 */
[----:B------:R-:W-:Y:S01]  /*612a0*/  STL.64 [R1+0x3de0], R22 ;  /* 0x003de01601007387 */ /* 0x000fe20000100a00 */
[----:B------:R-:W2:Y:S03]  /*612b0*/  LDL.64 R18, [R1+0x1d8] ;  /* 0x0001d80001127983 */ /* 0x000ea60000100a00 */
[----:B--2---:R0:W-:Y:S01]  /*612c0*/  STL.64 [R1+0x3dc0], R18 ;  /* 0x003dc01201007387 */ /* 0x0041e20000100a00 */
[----:B------:R-:W2:Y:S02]  /*612d0*/  LDL.LU R16, [R1+0x580] ;  /* 0x0005800001107983 */ /* 0x000ea40000300800 */
[----:B------:R-:W2:Y:S01]  /*612e0*/  LDL.LU R17, [R1+0x584] ;  /* 0x0005840001117983 */ /* 0x000ea20000300800 */
[----:B0-----:R-:W3:Y:S01]  /*612f0*/  LDL.LU R18, [R1+0x588] ;  /* 0x0005880001127983 */ /* 0x001ee20000300800 */
[----:B------:R-:W3:Y:S02]  /*61300*/  LDL.LU R19, [R1+0x58c] ;  /* 0x00058c0001137983 */ /* 0x000ee40000300800 */
[----:B------:R-:W2:Y:S02]  /*61310*/  LDL.LU R20, [R1+0x5a0] ;  /* 0x0005a00001147983 */ /* 0x000ea40000300800 */
[----:B------:R-:W4:Y:S01]  /*61320*/  LDL.LU R21, [R1+0x5a4] ;  /* 0x0005a40001157983 */ /* 0x000f220000300800 */
[----:B------:R-:W4:Y:S01]  /*61330*/  LDL.LU R22, [R1+0x5a8] ;  /* 0x0005a80001167983 */ /* 0x000f220000300800 */
[----:B------:R-:W4:Y:S03]  /*61340*/  LDL.LU R23, [R1+0x5ac] ;  /* 0x0005ac0001177983 */ /* 0x000f260000300800 */
        /* <DEDUP_REMOVED lines=29> */
[----:B------:R-:W-:Y:S02]  /*61520*/  STL.64 [R1+0x3ce0], R14 ;  /* 0x003ce00e01007387 */ /* 0x000fe40000100a00 */
        /* <DEDUP_REMOVED lines=8> */
[----:B------:R-:W-:Y:S01]  /*615b0*/  STL.64 [R1+0x270], R20 ;  /* 0x0002701401007387 */ /* 0x000fe20000100a00 */
[----:B------:R0:W-:Y:S03]  /*615c0*/  STL.64 [R1+0x278], R22 ;  /* 0x0002781601007387 */ /* 0x0001e60000100a00 */
[----:B0-----:R-:W3:Y:S01]  /*615d0*/  LDL.LU.64 R22, [R1+0x3de0] ;  /* 0x003de00001167983 */ /* 0x001ee20000300a00 */
[----:B------:R0:W-:Y:S02]  /*615e0*/  STL.64 [R1+0x3cd0], R10 ;  /* 0x003cd00a01007387 */ /* 0x0001e40000100a00 */
[----:B----4-:R-:W-:Y:S01]  /*615f0*/  STL.64 [R1+0x3cc8], R8 ;  /* 0x003cc80801007387 */ /* 0x010fe20000100a00 */
[----:B0-----:R-:W4:Y:S01]  /*61600*/  LDL.64 R10, [R1+0x1b8] ;  /* 0x0001b800010a7983 */ /* 0x001f220000100a00 */
[C---:B---3--:R-:W-:Y:S03]  /*61610*/  HMMA.16816.F32 R20, R4.reuse, R22, R16 ;  /* 0x000000160414723c */ /* 0x048fe60000001810 */
[----:B------:R-:W3:Y:S01]  /*61620*/  LDL.LU.64 R18, [R1+0x3dd8] ;  /* 0x003dd80001127983 */ /* 0x000ee20000300a00 */
[----:B------:R-:W3:Y:S11]  /*61630*/  LDL.LU.64 R16, [R1+0x3dd0] ;  /* 0x003dd00001107983 */ /* 0x000ef60000300a00 */
[----:B------:R-:W-:Y:S08]  /*61640*/  @!UPT UIADD3 URZ, URZ, URZ, URZ ;  /* 0x0000003f3f3ff290 */ /* 0x000ff0000fffe03f */
        /* <DEDUP_REMOVED lines=9> */
[----:B------:R-:W2:Y:S02]  /*616e0*/  LDL.LU.64 R20, [R1+0x3db0] ;  /* 0x003db00001147983 */ /* 0x000ea40000300a00 */
[----:B---3--:R-:W-:Y:S02]  /*616f0*/  IMAD.MOV.U32 R2, RZ, RZ, R18 ;  /* 0x000000ffff027224 */ /* 0x008fe400078e0012 */
        /* <DEDUP_REMOVED lines=16> */
[C---:B----4-:R-:W-:Y:S08]  /*61800*/  HMMA.16816.F32 R20, R4.reuse, R10, R20 ;  /* 0x0000000a0414723c */ /* 0x050ff00000001814 */
[C---:B--2---:R-:W-:Y:S11]  /*61810*/  HMMA.16816.F32 R16, R4.reuse, R18, R24 ;  /* 0x000000120410723c */ /* 0x044ff60000001818 */
[----:B------:R-:W-:Y:S04]  /*61820*/  @!UPT UIADD3 URZ, URZ, URZ, URZ ;  /* 0x0000003f3f3ff290 */ /* 0x000fe8000fffe03f */
[----:B------:R0:W-:Y:S01]  /*61830*/  STL.64 [R1+0x600], R20 ;  /* 0x0006001401007387 */ /* 0x0001e20000100a00 */
[----:B------:R1:W-:Y:S02]  /*61840*/  STL.64 [R1+0x608], R22 ;  /* 0x0006081601007387 */ /* 0x0003e40000100a00 */
[----:B0-----:R-:W-:Y:S02]  /*61850*/  IMAD.MOV.U32 R20, RZ, RZ, R11 ;  /* 0x000000ffff147224 */ /* 0x001fe400078e000b */
[----:B------:R-:W-:Y:S01]  /*61860*/  IMAD.MOV.U32 R21, RZ, RZ, R10 ;  /* 0x000000ffff157224 */ /* 0x000fe200078e000a */
[----:B-1----:R-:W2:Y:S01]  /*61870*/  LDL.LU.64 R22, [R1+0x3d78] ;  /* 0x003d780001167983 */ /* 0x002ea20000300a00 */
[----:B------:R-:W3:Y:S02]  /*61880*/  LDL.LU.64 R10, [R1+0x28] ;  /* 0x00002800010a7983 */ /* 0x000ee40000300a00 */
[----:B------:R-:W-:Y:S01]  /*61890*/  STL [R1+0x3c78], R20 ;  /* 0x003c781401007387 */ /* 0x000fe20000100800 */
[----:B------:R-:W-:Y:S01]  /*618a0*/  STL [R1+0x3c74], R21 ;  /* 0x003c741501007387 */ /* 0x000fe20000100800 */
[----:B------:R-:W4:Y:S02]  /*618b0*/  LDL.LU.64 R26, [R1+0x3d70] ;  /* 0x003d7000011a7983 */ /* 0x000f240000300a00 */
[----:B------:R-:W4:Y:S01]  /*618c0*/  LDL.LU.64 R24, [R1+0x3d68] ;  /* 0x003d680001187983 */ /* 0x000f220000300a00 */
        /* <DEDUP_REMOVED lines=13> */
[----:B------:R-:W2:Y:S01]  /*619a0*/  LDL.LU.64 R26, [R1+0x3d40] ;  /* 0x003d4000011a7983 */ /* 0x000ea20000300a00 */
[----:B------:R-:W2:Y:S11]  /*619b0*/  LDL.LU.64 R24, [R1+0x3d38] ;  /* 0x003d380001187983 */ /* 0x000eb60000300a00 */
[----:B------:R-:W-:Y:S10]  /*619c0*/  @!UPT UIADD3 URZ, URZ, URZ, URZ ;  /* 0x0000003f3f3ff290 */ /* 0x000ff4000fffe03f */
[----:B------:R-:W-:Y:S01]  /*619d0*/  STL.64 [R1+0x5d0], R16 ;  /* 0x0005d01001007387 */ /* 0x000fe20000100a00 */
[----:B------:R0:W-:Y:S03]  /*619e0*/  STL.64 [R1+0x5d8], R18 ;  /* 0x0005d81201007387 */ /* 0x0001e60000100a00 */
[----:B0-----:R-:W4:Y:S02]  /*619f0*/  LDL.LU.64 R18, [R1+0x3d30] ;  /* 0x003d300001127983 */ /* 0x001f240000300a00 */
[C---:B----4-:R-:W-:Y:S08]  /*61a00*/  HMMA.16816.F32 R12, R4.reuse, R18, R12 ;  /* 0x00000012040c723c */ /* 0x050ff0000000180c */
[----:B--2---:R-:W-:Y:S01]  /*61a10*/  HMMA.16816.F32 R4, R4, R22, R24 ;  /* 0x000000160404723c */ /* 0x004fe20000001818 */
[----:B------:R-:W-:-:S02]  /*61a20*/  IMAD.MOV.U32 R21, RZ, RZ, R18 ;  /* 0x000000ffff157224 */ /* 0x000fc400078e0012 */
[----:B------:R-:W-:Y:S11]  /*61a30*/  IMAD.MOV.U32 R0, RZ, RZ, R19 ;  /* 0x000000ffff007224 */ /* 0x000ff600078e0013 */
[----:B------:R-:W-:Y:S01]  /*61a40*/  @!UPT UIADD3 URZ, URZ, URZ, URZ ;  /* 0x0000003f3f3ff290 */ /* 0x000fe2000fffe03f */
[----:B------:R0:W-:Y:S01]  /*61a50*/  STL.64 [R1+0x5c0], R12 ;  /* 0x0005c00c01007387 */ /* 0x0001e20000100a00 */
[----:B------:R1:W-:Y:S02]  /*61a60*/  STL.64 [R1+0x5c8], R14 ;  /* 0x0005c80e01007387 */ /* 0x0003e40000100a00 */
[----:B------:R-:W3:Y:S02]  /*61a70*/  LDL.LU.64 R18, [R1+0x3d28] ;  /* 0x003d280001127983 */ /* 0x000ee40000300a00 */
[----:B------:R-:W3:Y:S01]  /*61a80*/  LDL.LU.64 R16, [R1+0x3d20] ;  /* 0x003d200001107983 */ /* 0x000ee20000300a00 */
[----:B0-----:R-:W2:Y:S02]  /*61a90*/  LDL.LU R12, [R1+0x1f0] ;  /* 0x0001f000010c7983 */ /* 0x001ea40000300800 */
[----:B------:R-:W-:Y:S02]  /*61aa0*/  STL.64 [R1+0x260], R4 ;  /* 0x0002600401007387 */ /* 0x000fe40000100a00 */
[----:B------:R-:W-:Y:S02]  /*61ab0*/  STL.64 [R1+0x268], R6 ;  /* 0x0002680601007387 */ /* 0x000fe40000100a00 */
[----:B------:R-:W2:Y:S01]  /*61ac0*/  LDL.LU R13, [R1+0x1f4] ;  /* 0x0001f400010d7983 */ /* 0x000ea20000300800 */
[----:B-1----:R-:W4:Y:S01]  /*61ad0*/  LDL.LU R14, [R1+0x1f8] ;  /* 0x0001f800010e7983 */ /* 0x002f220000300800 */
[----:B------:R-:W4:Y:S02]  /*61ae0*/  LDL.LU R15, [R1+0x1fc] ;  /* 0x0001fc00010f7983 */ /* 0x000f240000300800 */
[----:B------:R-:W2:Y:S02]  /*61af0*/  LDL.LU R24, [R1+0x200] ;  /* 0x0002000001187983 */ /* 0x000ea40000300800 */
[----:B------:R-:W2:Y:S01]  /*61b00*/  LDL.LU R25, [R1+0x204] ;  /* 0x0002040001197983 */ /* 0x000ea20000300800 */
[----:B------:R-:W2:Y:S01]  /*61b10*/  LDL.LU R26, [R1+0x208] ;  /* 0x00020800011a7983 */ /* 0x000ea20000300800 */
[----:B------:R-:W2:Y:S03]  /*61b20*/  LDL.LU R27, [R1+0x20c] ;  /* 0x00020c00011b7983 */ /* 0x000ea60000300800 */
[----:B--2---:R0:W-:Y:S01]  /*61b30*/  STL.64 [R1+0x3d08], R26 ;  /* 0x003d081a01007387 */ /* 0x0041e20000100a00 */
[----:B------:R1:W-:Y:S03]  /*61b40*/  STL.64 [R1+0x3d00], R24 ;  /* 0x003d001801007387 */ /* 0x0003e60000100a00 */
[----:B0-----:R-:W2:Y:S04]  /*61b50*/  LDL.LU.64 R26, [R1+0x18] ;  /* 0x00001800011a7983 */ /* 0x001ea80000300a00 */
[----:B--2---:R0:W-:Y:S01]  /*61b60*/  STL.64 [R1+0x3d18], R26 ;  /* 0x003d181a01007387 */ /* 0x0041e20000100a00 */
[----:B-1----:R-:W3:Y:S02]  /*61b70*/  LDL.LU R24, [R1+0x220] ;  /* 0x0002200001187983 */ /* 0x002ee40000300800 */
[----:B------:R-:W3:Y:S01]  /*61b80*/  LDL.LU R25, [R1+0x224] ;  /* 0x0002240001197983 */ /* 0x000ee20000300800 */
[----:B0-----:R-:W3:Y:S01]  /*61b90*/  LDL.LU R26, [R1+0x228] ;  /* 0x00022800011a7983 */ /* 0x001ee20000300800 */
[----:B------:R-:W3:Y:S02]  /*61ba0*/  LDL.LU R27, [R1+0x22c] ;  /* 0x00022c00011b7983 */ /* 0x000ee40000300800 */
[----:B----4-:R0:W-:Y:S02]  /*61bb0*/  STL.64 [R1+0x3cf0], R14 ;  /* 0x003cf00e01007387 */ /* 0x0101e40000100a00 */
[----:B------:R1:W-:Y:S01]  /*61bc0*/  STL.64 [R1+0x3ce8], R12 ;  /* 0x003ce80c01007387 */ /* 0x0003e20000100a00 */
[----:B0-----:R-:W2:Y:S04]  /*61bd0*/  LDL.LU.64 R14, [R1+0x8] ;  /* 0x00000800010e7983 */ /* 0x001ea80000300a00 */
[----:B--2---:R0:W-:Y:S01]  /*61be0*/  STL.64 [R1+0x3d10], R14 ;  /* 0x003d100e01007387 */ /* 0x0041e20000100a00 */
[----:B-1----:R-:W2:Y:S02]  /*61bf0*/  LDL.LU R12, [R1+0x210] ;  /* 0x00021000010c7983 */ /* 0x002ea40000300800 */
[----:B------:R-:W2:Y:S01]  /*61c00*/  LDL.LU R13, [R1+0x214] ;  /* 0x00021400010d7983 */ /* 0x000ea20000300800 */
[----:B0-----:R-:W2:Y:S01]  /*61c10*/  LDL.LU R14, [R1+0x218] ;  /* 0x00021800010e7983 */ /* 0x001ea20000300800 */
[----:B------:R-:W2:Y:S02]  /*61c20*/  LDL.LU R15, [R1+0x21c] ;  /* 0x00021c00010f7983 */ /* 0x000ea40000300800 */
[----:B------:R0:W-:Y:S02]  /*61c30*/  STL.64 [R1+0x3be0], R22 ;  /* 0x003be01601007387 */ /* 0x0001e40000100a00 */
[----:B------:R-:W4:Y:S01]  /*61c40*/  LDL R7, [R1+0x9d0] ;  /* 0x0009d00001077983 */ /* 0x000f220000100800 */
[----:B---3--:R-:W-:Y:S01]  /*61c50*/  HMMA.16816.F32 R24, R16, R10, R24 ;  /* 0x0000000a1018723c */ /* 0x008fe20000001818 */
[----:B------:R-:W-:-:S02]  /*61c60*/  IMAD.MOV.U32 R5, RZ, RZ, R11 ;  /* 0x000000ffff057224 */ /* 0x000fc400078e000b */
[----:B0-----:R-:W-:Y:S11]  /*61c70*/  IMAD.MOV.U32 R22, RZ, RZ, R10 ;  /* 0x000000ffff167224 */ /* 0x001ff600078e000a */
[----:B------:R-:W-:Y:S09]  /*61c80*/  @!UPT UIADD3 URZ, URZ, URZ, URZ ;  /* 0x0000003f3f3ff290 */ /* 0x000ff2000fffe03f */
[----:B------:R-:W-:Y:S01]  /*61c90*/  STL.64 [R1+0x250], R24 ;  /* 0x0002501801007387 */ /* 0x000fe20000100a00 */
[----:B------:R0:W-:Y:S03]  /*61ca0*/  STL.64 [R1+0x258], R26 ;  /* 0x0002581a01007387 */ /* 0x0001e60000100a00 */
[----:B0-----:R-:W2:Y:S01]  /*61cb0*/  LDL.LU.64 R26, [R1+0x3d18] ;  /* 0x003d1800011a7983 */ /* 0x001ea20000300a00 */
[----:B------:R-:W3:Y:S02]  /*61cc0*/  LDL.LU R8, [R1+0x150] ;  /* 0x0001500001087983 */ /* 0x000ee40000300800 */
[----:B------:R-:W3:Y:S02]  /*61cd0*/  LDL.LU R9, [R1+0x154] ;  /* 0x0001540001097983 */ /* 0x000ee40000300800 */
[----:B------:R-:W3:Y:S01]  /*61ce0*/  LDL.LU R10, [R1+0x158] ;  /* 0x00015800010a7983 */ /* 0x000ee20000300800 */
[----:B------:R-:W3:Y:S04]  /*61cf0*/  LDL.LU R11, [R1+0x15c] ;  /* 0x00015c00010b7983 */ /* 0x000ee80000300800 */
[----:B----4-:R-:W-:Y:S01]  /*61d00*/  STL [R1+0x3cac], R7 ;  /* 0x003cac0701007387 */ /* 0x010fe20000100800 */
[----:B------:R0:W-:Y:S02]  /*61d10*/  STL [R1+0x3ca8], R5 ;  /* 0x003ca80501007387 */ /* 0x0001e40000100800 */
[----:B------:R-:W4:Y:S01]  /*61d20*/  LDL.LU R4, [R1+0x130] ;  /* 0x0001300001047983 */ /* 0x000f220000300800 */
[----:B0-----:R-:W4:Y:S01]  /*61d30*/  LDL.LU R5, [R1+0x134] ;  /* 0x0001340001057983 */ /* 0x001f220000300800 */
[----:B------:R-:W3:Y:S02]  /*61d40*/  LDL.LU R6, [R1+0x138] ;  /* 0x0001380001067983 */ /* 0x000ee40000300800 */
        /* <DEDUP_REMOVED lines=15> */
[----:B------:R0:W-:Y:S01]  /*61e40*/  STL.64 [R1+0x3c90], R22 ;  /* 0x003c901601007387 */ /* 0x0001e20000100a00 */
[----:B------:R-:W-:Y:S04]  /*61e50*/  STL.64 [R1+0x3c88], R20 ;  /* 0x003c881401007387 */ /* 0x000fe80000100a00 */
[----:B0-----:R-:W4:Y:S01]  /*61e60*/  LDL.LU.64 R22, [R1+0x1e8] ;  /* 0x0001e80001167983 */ /* 0x001f220000300a00 */
[C---:B---3--:R-:W-:Y:S03]  /*61e70*/  HMMA.16816.F32 R24, R16.reuse, R14, R24 ;  /* 0x0000000e1018723c */ /* 0x048fe60000001818 */
[----:B----4-:R0:W-:Y:S04]  /*61e80*/  STL.64 [R1+0x3ca0], R22 ;  /* 0x003ca01601007387 */ /* 0x0101e80000100a00 */
[----:B0-----:R-:W3:Y:S11]  /*61e90*/  LDL.LU.64 R22, [R1+0x38] ;  /* 0x0000380001167983 */ /* 0x001ef60000300a00 */
[----:B------:R-:W-:Y:S05]  /*61ea0*/  @!UPT UIADD3 URZ, URZ, URZ, URZ ;  /* 0x0000003f3f3ff290 */ /* 0x000fea000fffe03f */
[----:B------:R0:W-:Y:S02]  /*61eb0*/  STL.64 [R1+0x230], R24 ;  /* 0x0002301801007387 */ /* 0x0001e40000100a00 */
[----:B------:R1:W-:Y:S02]  /*61ec0*/  STL.64 [R1+0x238], R26 ;  /* 0x0002381a01007387 */ /* 0x0003e40000100a00 */
[----:B0-----:R-:W-:Y:S01]  /*61ed0*/  IMAD.MOV.U32 R24, RZ, RZ, R14 ;  /* 0x000000ffff187224 */ /* 0x001fe200078e000e */
[----:B-1----:R-:W4:Y:S01]  /*61ee0*/  LDL.LU.64 R26, [R1+0x3cf8] ;  /* 0x003cf800011a7983 */ /* 0x002f220000300a00 */
[----:B------:R-:W-:Y:S02]  /*61ef0*/  IMAD.MOV.U32 R25, RZ, RZ, R15 ;  /* 0x000000ffff197224 */ /* 0x000fe400078e000f */
        /* <DEDUP_REMOVED lines=8> */
[----:B------:R-:W2:Y:S02]  /*61f80*/  LDL.LU.64 R12, [R1+0x3cd8] ;  /* 0x003cd800010c7983 */ /* 0x000ea40000300a00 */
[----:B------:R-:W-:Y:S02]  /*61f90*/  STL.64 [R1+0x3b78], R26 ;  /* 0x003b781a01007387 */ /* 0x000fe40000100a00 */
[----:B------:R0:W-:Y:S02]  /*61fa0*/  STL.64 [R1+0x3c98], R24 ;  /* 0x003c981801007387 */ /* 0x0001e40000100a00 */
[----:B0-----:R-:W2:Y:S01]  /*61fb0*/  LDL.LU R24, [R1+0x120] ;  /* 0x0001200001187983 */ /* 0x001ea20000300800 */
[----:B------:R-:W2:Y:S02]  /*61fc0*/  LDL.LU R25, [R1+0x124] ;  /* 0x0001240001197983 */ /* 0x000ea40000300800 */
[----:B------:R-:W2:Y:S02]  /*61fd0*/  LDL.LU R26, [R1+0x128] ;  /* 0x00012800011a7983 */ /* 0x000ea40000300800 */
[----:B------:R-:W2:Y:S01]  /*61fe0*/  LDL.LU R27, [R1+0x12c] ;  /* 0x00012c00011b7983 */ /* 0x000ea20000300800 */
[----:B----4-:R-:W-:Y:S11]  /*61ff0*/  HMMA.16816.F32 R8, R16, R14, R8 ;  /* 0x0000000e1008723c */ /* 0x010ff60000001808 */
[----:B------:R-:W-:Y:S11]  /*62000*/  @!UPT UIADD3 URZ, URZ, URZ, URZ ;  /* 0x0000003f3f3ff290 */ /* 0x000ff6000fffe03f */
[----:B------:R-:W-:Y:S01]  /*62010*/  @!UPT UIADD3 URZ, URZ, URZ, URZ ;  /* 0x0000003f3f3ff290 */ /* 0x000fe2000fffe03f */
[----:B------:R-:W-:Y:S01]  /*62020*/  STL.64 [R1+0x210], R8 ;  /* 0x0002100801007387 */ /* 0x000fe20000100a00 */
[----:B------:R0:W-:Y:S03]  /*62030*/  STL.64 [R1+0x218], R10 ;  /* 0x0002180a01007387 */ /* 0x0001e60000100a00 */
[----:B0-----:R-:W4:Y:S01]  /*62040*/  LDL.LU.64 R10, [R1+0x3cd0] ;  /* 0x003cd000010a7983 */ /* 0x001f220000300a00 */
[----:B------:R-:W3:Y:S02]  /*62050*/  LDL.LU.64 R8, [R1+0x3cc8] ;  /* 0x003cc80001087983 */ /* 0x000ee40000300a00 */
[----:B------:R0:W-:Y:S02]  /*62060*/  STL.64 [R1+0x3b70], R14 ;  /* 0x003b700e01007387 */ /* 0x0001e40000100a00 */
[----:B--2---:R-:W-:Y:S02]  /*62070*/  STL.64 [R1+0x3b68], R12 ;  /* 0x003b680c01007387 */ /* 0x004fe40000100a00 */
[----:B0-----:R-:W-:-:S02]  /*62080*/  IMAD.MOV.U32 R14, RZ, RZ, R2 ;  /* 0x000000ffff0e7224 */ /* 0x001fc400078e0002 */
[----:B------:R-:W2:Y:S01]  /*62090*/  LDL.LU R2, [R1+0x3cc0] ;  /* 0x003cc00001027983 */ /* 0x000ea20000300800 */
[----:B----4-:R-:W-:Y:S11]  /*620a0*/  HMMA.16816.F32 R4, R16, R10, R4 ;  /* 0x0000000a1004723c */ /* 0x010ff60000001804 */
[----:B------:R-:W-:Y:S11]  /*620b0*/  @!UPT UIADD3 URZ, URZ, URZ, URZ ;  /* 0x0000003f3f3ff290 */ /* 0x000ff6000fffe03f */
[----:B------:R-:W-:Y:S01]  /*620c0*/  @!UPT UIADD3 URZ, URZ, URZ, URZ ;  /* 0x0000003f3f3ff290 */ /* 0x000fe2000fffe03f */
[----:B------:R-:W-:Y:S01]  /*620d0*/  STL.64 [R1+0x200], R4 ;  /* 0x0002000401007387 */ /* 0x000fe20000100a00 */
[----:B------:R0:W-:Y:S03]  /*620e0*/  STL.64 [R1+0x208], R6 ;  /* 0x0002080601007387 */ /* 0x0001e60000100a00 */
[----:B0-----:R-:W4:Y:S01]  /*620f0*/  LDL.LU.64 R6, [R1+0x3cb8] ;  /* 0x003cb80001067983 */ /* 0x001f220000300a00 */
[----:B------:R-:W4:Y:S02]  /*62100*/  LDL.LU.64 R4, [R1+0x3cb0] ;  /* 0x003cb00001047983 */ /* 0x000f240000300a00 */
[----:B------:R-:W-:Y:S02]  /*62110*/  STL.64 [R1+0x3b60], R10 ;  /* 0x003b600a01007387 */ /* 0x000fe40000100a00 */
[----:B---3--:R0:W-:Y:S02]  /*62120*/  STL.64 [R1+0x3b58], R8 ;  /* 0x003b580801007387 */ /* 0x0081e40000100a00 */
[----:B0-----:R-:W3:Y:S01]  /*62130*/  LDL.LU R8, [R1+0x110] ;  /* 0x0001100001087983 */ /* 0x001ee20000300800 */
[----:B------:R-:W3:Y:S02]  /*62140*/  LDL.LU R9, [R1+0x114] ;  /* 0x0001140001097983 */ /* 0x000ee40000300800 */
[----:B------:R-:W3:Y:S02]  /*62150*/  LDL.LU R10, [R1+0x118] ;  /* 0x00011800010a7983 */ /* 0x000ee40000300800 */
[----:B--2---:R-:W-:-:S02]  /*62160*/  IMAD.MOV.U32 R11, RZ, RZ, R2 ;  /* 0x000000ffff0b7224 */ /* 0x004fc400078e0002 */
[----:B------:R-:W-:Y:S01]  /*62170*/  IMAD.MOV.U32 R2, RZ, RZ, R23 ;  /* 0x000000ffff027224 */ /* 0x000fe200078e0017 */
[----:B----4-:R-:W-:Y:S11]  /*62180*/  HMMA.16816.F32 R4, R16, R22, R4 ;  /* 0x000000161004723c */ /* 0x010ff60000001804 */
[----:B------:R-:W-:Y:S11]  /*62190*/  @!UPT UIADD3 URZ, URZ, URZ, URZ ;  /* 0x0000003f3f3ff290 */ /* 0x000ff6000fffe03f */
[----:B------:R-:W-:Y:S01]  /*621a0*/  @!UPT UIADD3 URZ, URZ, URZ, URZ ;  /* 0x0000003f3f3ff290 */ /* 0x000fe2000fffe03f */
[----:B------:R0:W-:Y:S01]  /*621b0*/  STL.64 [R1+0x1f0], R4 ;  /* 0x0001f00401007387 */ /* 0x0001e20000100a00 */
[----:B------:R1:W-:Y:S02]  /*621c0*/  STL.64 [R1+0x1f8], R6 ;  /* 0x0001f80601007387 */ /* 0x0003e40000100a00 */
[----:B0-----:R-:W-:Y:S01]  /*621d0*/  IMAD.MOV.U32 R4, RZ, RZ, R22 ;  /* 0x000000ffff047224 */ /* 0x001fe200078e0016 */
[----:B-1----:R-:W2:Y:S01]  /*621e0*/  LDL.LU R7, [R1+0x3cac] ;  /* 0x003cac0001077983 */ /* 0x002ea20000300800 */
[----:B------:R-:W4:Y:S02]  /*621f0*/  LDL.LU R5, [R1+0x3ca8] ;  /* 0x003ca80001057983 */ /* 0x000f240000300800 */
[----:B------:R-:W2:Y:S02]  /*62200*/  LDL.LU.64 R22, [R1+0x3ca0] ;  /* 0x003ca00001167983 */ /* 0x000ea40000300a00 */
[----:B------:R-:W-:-:S07]  /*62210*/  IMAD.MOV.U32 R15, RZ, RZ, R3 ;  /* 0x000000ffff0f7224 */ /* 0x000fce00078e0003 */
[C---:B---3--:R-:W-:Y:S08]  /*62220*/  HMMA.16816.F32 R8, R16.reuse, R14, R8 ;  /* 0x0000000e1008723c */ /* 0x048ff00000001808 */
[----:B--2---:R-:W-:Y:S01]  /*62230*/  HMMA.16816.F32 R24, R16, R22, R24 ;  /* 0x000000161018723c */ /* 0x004fe20000001818 */
[----:B------:R-:W-:Y:S02]  /*62240*/  IMAD.MOV.U32 R6, RZ, RZ, R23 ;  /* 0x000000ffff067224 */ /* 0x000fe400078e0017 */
[----:B------:R-:W-:Y:S11]  /*62250*/  IMAD.MOV.U32 R3, RZ, RZ, R22 ;  /* 0x000000ffff037224 */ /* 0x000ff600078e0016 */
[----:B------:R-:W-:Y:S09]  /*62260*/  @!UPT UIADD3 URZ, URZ, URZ, URZ ;  /* 0x0000003f3f3ff290 */ /* 0x000ff2000fffe03f */
[----:B------:R0:W-:Y:S01]  /*62270*/  STL.64 [R1+0x9c0], R24 ;  /* 0x0009c01801007387 */ /* 0x0001e20000100a00 */
[----:B------:R1:W-:Y:S03]  /*62280*/  STL.64 [R1+0x9c8], R26 ;  /* 0x0009c81a01007387 */ /* 0x0003e60000100a00 */
[----:B0-----:R-:W1:Y:S01]  /*62290*/  LDL.LU.64 R24, [R1+0x3c98] ;  /* 0x003c980001187983 */ /* 0x001e620000300a00 */
[----:B------:R-:W2:Y:S02]  /*622a0*/  LDL.LU.64 R22, [R1+0x3c90] ;  /* 0x003c900001167983 */ /* 0x000ea40000300a00 */
[----:B------:R-:W3:Y:S02]  /*622b0*/  LDL.LU.64 R20, [R1+0x3c88] ;  /* 0x003c880001147983 */ /* 0x000ee40000300a00 */
[----:B------:R-:W-:Y:S01]  /*622c0*/  STL [R1+0x3b38], R6 ;  /* 0x003b380601007387 */ /* 0x000fe20000100800 */
[----:B------:R-:W-:Y:S01]  /*622d0*/  STL [R1+0x3c64], R7 ;  /* 0x003c640701007387 */ /* 0x000fe20000100800 */
[----:B------:R-:W-:Y:S02]  /*622e0*/  STL [R1+0x3c60], R4 ;  /* 0x003c600401007387 */ /* 0x000fe40000100800 */
[----:B------:R-:W-:Y:S02]  /*622f0*/  STL [R1+0x3b34], R3 ;  /* 0x003b340301007387 */ /* 0x000fe40000100800 */
[----:B------:R-:W2:Y:S01]  /*62300*/  LDL.LU R12, [R1+0x60] ;  /* 0x00006000010c7983 */ /* 0x000ea20000300800 */
[----:B------:R-:W-:Y:S01]  /*62310*/  STL.64 [R1+0x9b0], R8 ;  /* 0x0009b00801007387 */ /* 0x000fe20000100a00 */
[----:B------:R-:W-:Y:S02]  /*62320*/  STL.64 [R1+0x9b8], R10 ;  /* 0x0009b80a01007387 */ /* 0x000fe40000100a00 */
        /* <DEDUP_REMOVED lines=14> */
[----:B---3--:R-:W-:-:S02]  /*62410*/  IMAD.MOV.U32 R26, RZ, RZ, R20 ;  /* 0x000000ffff1a7224 */ /* 0x008fc400078e0014 */
[----:B------:R-:W-:Y:S01]  /*62420*/  IMAD.MOV.U32 R27, RZ, RZ, R23 ;  /* 0x000000ffff1b7224 */ /* 0x000fe200078e0017 */
[----:B--2---:R-:W-:Y:S01]  /*62430*/  STL.64 [R1+0x3ba0], R14 ;  /* 0x003ba00e01007387 */ /* 0x004fe20000100a00 */
[----:B------:R-:W-:Y:S02]  /*62440*/  STL.64 [R1+0x3b98], R12 ;  /* 0x003b980c01007387 */ /* 0x000fe40000100a00 */
[----:B------:R-:W2:Y:S02]  /*62450*/  LDL.LU R20, [R1+0x3c78] ;  /* 0x003c780001147983 */ /* 0x000ea40000300800 */
[----:B------:R0:W-:Y:S02]  /*62460*/  STL.64 [R1+0x3ba8], R26 ;  /* 0x003ba81a01007387 */ /* 0x0001e40000100a00 */
[----:B0-----:R-:W-:Y:S02]  /*62470*/  IMAD.MOV.U32 R26, RZ, RZ, R22 ;  /* 0x000000ffff1a7224 */ /* 0x001fe400078e0016 */
[----:B----4-:R-:W-:-:S05]  /*62480*/  IMAD.MOV.U32 R27, RZ, RZ, R5 ;  /* 0x000000ffff1b7224 */ /* 0x010fca00078e0005 */
[----:B------:R-:W-:Y:S01]  /*62490*/  STL.64 [R1+0x3bd8], R26 ;  /* 0x003bd81a01007387 */ /* 0x000fe20000100a00 */
[----:B------:R0:W-:Y:S03]  /*624a0*/  STL.64 [R1+0x3bd0], R24 ;  /* 0x003bd01801007387 */ /* 0x0001e60000100a00 */
[----:B0-----:R-:W3:Y:S01]  /*624b0*/  LDL.LU R24, [R1+0xa0] ;  /* 0x0000a00001187983 */ /* 0x001ee20000300800 */
[----:B------:R-:W3:Y:S02]  /*624c0*/  LDL.LU R25, [R1+0xa4] ;  /* 0x0000a40001197983 */ /* 0x000ee40000300800 */
[----:B------:R-:W4:Y:S02]  /*624d0*/  LDL.LU R26, [R1+0xa8] ;  /* 0x0000a800011a7983 */ /* 0x000f240000300800 */
[----:B------:R-:W4:Y:S02]  /*624e0*/  LDL.LU R27, [R1+0xac] ;  /* 0x0000ac00011b7983 */ /* 0x000f240000300800 */
[----:B------:R-:W-:-:S02]  /*624f0*/  IMAD.MOV.U32 R22, RZ, RZ, R21 ;  /* 0x000000ffff167224 */ /* 0x000fc400078e0015 */
[----:B------:R-:W-:Y:S01]  /*62500*/  IMAD.MOV.U32 R23, RZ, RZ, R0 ;  /* 0x000000ffff177224 */ /* 0x000fe200078e0000 */
[----:B----4-:R-:W-:Y:S01]  /*62510*/  STL.64 [R1+0x3bf0], R26 ;  /* 0x003bf01a01007387 */ /* 0x010fe20000100a00 */
[----:B---3--:R-:W-:Y:S02]  /*62520*/  STL.64 [R1+0x3be8], R24 ;  /* 0x003be81801007387 */ /* 0x008fe40000100a00 */
[----:B------:R-:W3:Y:S02]  /*62530*/  LDL.LU R21, [R1+0x3c74] ;  /* 0x003c740001157983 */ /* 0x000ee40000300800 */
[----:B------:R-:W4:Y:S01]  /*62540*/  LDL.LU R0, [R1+0x3c70] ;  /* 0x003c700001007983 */ /* 0x000f220000300800 */
[----:B------:R0:W-:Y:S04]  /*62550*/  STL.64 [R1+0x3bf8], R22 ;  /* 0x003bf81601007387 */ /* 0x0001e80000100a00 */
[----:B0-----:R-:W2:Y:S04]  /*62560*/  LDL.LU.64 R22, [R1+0x188] ;  /* 0x0001880001167983 */ /* 0x001ea80000300a00 */
[----:B--2---:R0:W-:Y:S01]  /*62570*/  STL.64 [R1+0x3c10], R22 ;  /* 0x003c101601007387 */ /* 0x0041e20000100a00 */
[----:B------:R-:W2:Y:S02]  /*62580*/  LDL.LU R24, [R1+0xb0] ;  /* 0x0000b00001187983 */ /* 0x000ea40000300800 */
[----:B------:R-:W2:Y:S02]  /*62590*/  LDL.LU R25, [R1+0xb4] ;  /* 0x0000b40001197983 */ /* 0x000ea40000300800 */
[----:B------:R-:W2:Y:S01]  /*625a0*/  LDL.LU R26, [R1+0xb8] ;  /* 0x0000b800011a7983 */ /* 0x000ea20000300800 */
[----:B------:R-:W2:Y:S01]  /*625b0*/  LDL.LU R27, [R1+0xbc] ;  /* 0x0000bc00011b7983 */ /* 0x000ea20000300800 */
[----:B0-----:R-:W-:-:S02]  /*625c0*/  IMAD.MOV.U32 R22, RZ, RZ, R28 ;  /* 0x000000ffff167224 */ /* 0x001fc400078e001c */
[----:B------:R-:W-:Y:S01]  /*625d0*/  IMAD.MOV.U32 R23, RZ, RZ, R29 ;  /* 0x000000ffff177224 */ /* 0x000fe200078e001d */
[----:B------:R-:W2:Y:S01]  /*625e0*/  LDL.LU R28, [R1+0x3c6c] ;  /* 0x003c6c00011c7983 */ /* 0x000ea20000300800 */
[----:B------:R-:W2:Y:S03]  /*625f0*/  LDL.LU R29, [R1+0x3c68] ;  /* 0x003c6800011d7983 */ /* 0x000ea60000300800 */
[----:B------:R0:W-:Y:S04]  /*62600*/  STL.64 [R1+0x3c28], R22 ;  /* 0x003c281601007387 */ /* 0x0001e80000100a00 */
[----:B0-----:R-:W2:Y:S04]  /*62610*/  LDL.LU.64 R22, [R1+0x1a8] ;  /* 0x0001a80001167983 */ /* 0x001ea80000300a00 */
[----:B--2---:R-:W-:Y:S01]  /*62620*/  STL.64 [R1+0x3c40], R22 ;  /* 0x003c401601007387 */ /* 0x004fe20000100a00 */
[----:B------:R-:W-:Y:S02]  /*62630*/  STL.64 [R1+0x3c08], R26 ;  /* 0x003c081a01007387 */ /* 0x000fe40000100a00 */
[----:B------:R0:W-:Y:S02]  /*62640*/  STL.64 [R1+0x3c00], R24 ;  /* 0x003c001801007387 */ /* 0x0001e40000100a00 */
[----:B0-----:R-:W2:Y:S01]  /*62650*/  LDL.LU R24, [R1+0xc0] ;  /* 0x0000c00001187983 */ /* 0x001ea20000300800 */
[----:B------:R-:W2:Y:S02]  /*62660*/  LDL.LU R25, [R1+0xc4] ;  /* 0x0000c40001197983 */ /* 0x000ea40000300800 */
[----:B------:R-:W2:Y:S02]  /*62670*/  LDL.LU R26, [R1+0xc8] ;  /* 0x0000c800011a7983 */ /* 0x000ea40000300800 */
[----:B------:R-:W2:Y:S02]  /*62680*/  LDL.LU R27, [R1+0xcc] ;  /* 0x0000cc00011b7983 */ /* 0x000ea40000300800 */
[----:B---3--:R-:W-:-:S02]  /*62690*/  IMAD.MOV.U32 R22, RZ, RZ, R21 ;  /* 0x000000ffff167224 */ /* 0x008fc400078e0015 */
[----:B------:R-:W-:Y:S01]  /*626a0*/  IMAD.MOV.U32 R23, RZ, RZ, R20 ;  /* 0x000000ffff177224 */ /* 0x000fe200078e0014 */
[----:B------:R-:W3:Y:S01]  /*626b0*/  LDL.LU R4, [R1+0x100] ;  /* 0x0001000001047983 */ /* 0x000ee20000300800 */
[----:B------:R-:W3:Y:S02]  /*626c0*/  LDL.LU R5, [R1+0x104] ;  /* 0x0001040001057983 */ /* 0x000ee40000300800 */
[----:B------:R-:W3:Y:S02]  /*626d0*/  LDL.LU R6, [R1+0x108] ;  /* 0x0001080001067983 */ /* 0x000ee40000300800 */
[----:B------:R-:W3:Y:S01]  /*626e0*/  LDL.LU R7, [R1+0x10c] ;  /* 0x00010c0001077983 */ /* 0x000ee20000300800 */
[----:B------:R0:W-:Y:S04]  /*626f0*/  STL.64 [R1+0x3c58], R22 ;  /* 0x003c581601007387 */ /* 0x0001e80000100a00 */
[----:B0-----:R-:W3:Y:S04]  /*62700*/  LDL.LU.64 R22, [R1+0x1c8] ;  /* 0x0001c80001167983 */ /* 0x001ee80000300a00 */
        /* <DEDUP_REMOVED lines=12> */
[----:B---3--:R-:W-:Y:S01]  /*627d0*/  HMMA.16816.F32 R4, R16, R22, R4 ;  /* 0x000000161004723c */ /* 0x008fe20000001804 */
        /* <DEDUP_REMOVED lines=20> */
[----:B------:R-:W-:Y:S01]  /*62920*/  STL.64 [R1+0x9a0], R4 ;  /* 0x0009a00401007387 */ /* 0x000fe20000100a00 */
[----:B------:R0:W-:Y:S04]  /*62930*/  STL.64 [R1+0x9a8], R6 ;  /* 0x0009a80601007387 */ /* 0x0001e80000100a00 */
[----:B0-----:R-:W2:Y:S01]  /*62940*/  LDL.LU R7, [R1+0x3c64] ;  /* 0x003c640001077983 */ /* 0x001ea20000300800 */
[----:B------:R-:W2:Y:S02]  /*62950*/  LDL.LU R4, [R1+0x3c60] ;  /* 0x003c600001047983 */ /* 0x000ea40000300800 */
[----:B------:R-:W-:-:S02]  /*62960*/  IMAD.MOV.U32 R6, RZ, RZ, R22 ;  /* 0x000000ffff067224 */ /* 0x000fc400078e0016 */
[----:B------:R-:W2:Y:S01]  /*62970*/  LDL.LU.64 R22, [R1+0x3c58] ;  /* 0x003c580001167983 */ /* 0x000ea20000300a00 */
[----:B------:R-:W-:Y:S02]  /*62980*/  STL [R1+0x3b40], R3 ;  /* 0x003b400301007387 */ /* 0x000fe40000100800 */
        /* <DEDUP_REMOVED lines=46> */
[----:B------:R-:W2:Y:S02]  /*62c70*/  LDL.LU.64 R24, [R1+0x3bd0] ;  /* 0x003bd00001187983 */ /* 0x000ea40000300a00 */
[----:B------:R-:W-:-:S02]  /*62c80*/  IMAD.MOV.U32 R3, RZ, RZ, R22 ;  /* 0x000000ffff037224 */ /* 0x000fc400078e0016 */
[----:B------:R-:W-:Y:S11]  /*62c90*/  IMAD.MOV.U32 R6, RZ, RZ, R23 ;  /* 0x000000ffff067224 */ /* 0x000ff600078e0017 */
[----:B------:R-:W-:Y:S05]  /*62ca0*/  @!UPT UIADD3 URZ, URZ, URZ, URZ ;  /* 0x0000003f3f3ff290 */ /* 0x000fea000fffe03f */
[----:B------:R2:W-:Y:S01]  /*62cb0*/  STL.64 [R1+0x940], R16 ;  /* 0x0009401001007387 */ /* 0x0005e20000100a00 */
[----:B------:R0:W-:Y:S02]  /*62cc0*/  STL.64 [R1+0x948], R18 ;  /* 0x0009481201007387 */ /* 0x0001e40000100a00 */
[----:B------:R-:W3:Y:S02]  /*62cd0*/  LDL.LU.64 R22, [R1+0x3bc8] ;  /* 0x003bc80001167983 */ /* 0x000ee40000300a00 */
[----:B------:R-:W3:Y:S02]  /*62ce0*/  LDL.LU.64 R20, [R1+0x3bc0] ;  /* 0x003bc00001147983 */ /* 0x000ee40000300a00 */
[----:B--2---:R-:W-:Y:S02]  /*62cf0*/  IMAD.MOV.U32 R17, RZ, RZ, R25 ;  /* 0x000000ffff117224 */ /* 0x004fe400078e0019 */
[----:B0-----:R-:W-:Y:S02]  /*62d00*/  IMAD.MOV.U32 R18, RZ, RZ, R24 ;  /* 0x000000ffff127224 */ /* 0x001fe400078e0018 */
[C---:B---3--:R-:W-:Y:S01]  /*62d10*/  HMMA.16816.F32 R24, R20.reuse, R26, R12 ;  /* 0x0000001a1418723c */ /* 0x048fe2000000180c */
        /* <DEDUP_REMOVED lines=20> */
[----:B------:R-:W-:Y:S01]  /*62e60*/  IMAD.MOV.U32 R11, RZ, RZ, R29 ;  /* 0x000000ffff0b7224 */ /* 0x000fe200078e001d */
[C---:B--2---:R-:W-:Y:S02]  /*62e70*/  HMMA.16816.F32 R24, R20.reuse, R26, R12 ;  /* 0x0000001a1418723c */ /* 0x044fe4000000180c */
[----:B------:R-:W2:Y:S01]  /*62e80*/  LDL.LU.64 R14, [R1+0x3b70] ;  /* 0x003b7000010e7983 */ /* 0x000ea20000300a00 */
[----:B------:R-:W3:Y:S11]  /*62e90*/  LDL.LU.64 R12, [R1+0x3b68] ;  /* 0x003b6800010c7983 */ /* 0x000ef60000300a00 */
[----:B------:R-:W-:Y:S09]  /*62ea0*/  @!UPT UIADD3 URZ, URZ, URZ, URZ ;  /* 0x0000003f3f3ff290 */ /* 0x000ff2000fffe03f */
[----:B------:R-:W-:Y:S01]  /*62eb0*/  STL.64 [R1+0x900], R24 ;  /* 0x0009001801007387 */ /* 0x000fe20000100a00 */
[----:B------:R-:W-:Y:S01]  /*62ec0*/  STL.64 [R1+0x908], R26 ;  /* 0x0009081a01007387 */ /* 0x000fe20000100a00 */
[----:B--2---:R-:W-:Y:S11]  /*62ed0*/  HMMA.16816.F32 R8, R20, R14, R8 ;  /* 0x0000000e1408723c */ /* 0x004ff60000001808 */
[----:B------:R-:W-:Y:S11]  /*62ee0*/  @!UPT UIADD3 URZ, URZ, URZ, URZ ;  /* 0x0000003f3f3ff290 */ /* 0x000ff6000fffe03f */
[----:B------:R-:W-:Y:S01]  /*62ef0*/  @!UPT UIADD3 URZ, URZ, URZ, URZ ;  /* 0x0000003f3f3ff290 */ /* 0x000fe2000fffe03f */
[----:B------:R-:W-:Y:S01]  /*62f00*/  STL.64 [R1+0x8f0], R8 ;  /* 0x0008f00801007387 */ /* 0x000fe20000100a00 */
[----:B------:R0:W-:Y:S03]  /*62f10*/  STL.64 [R1+0x8f8], R10 ;  /* 0x0008f80a01007387 */ /* 0x0001e60000100a00 */
[----:B0-----:R-:W2:Y:S01]  /*62f20*/  LDL.LU.64 R10, [R1+0x3b60] ;  /* 0x003b6000010a7983 */ /* 0x001ea20000300a00 */
[----:B------:R-:W3:Y:S02]  /*62f30*/  LDL.LU.64 R8, [R1+0x3b58] ;  /* 0x003b580001087983 */ /* 0x000ee40000300a00 */
[----:B------:R-:W-:Y:S02]  /*62f40*/  IMAD.MOV.U32 R16, RZ, RZ, R28 ;  /* 0x000000ffff107224 */ /* 0x000fe400078e001c */
[----:B----4-:R-:W-:Y:S02]  /*62f50*/  IMAD.MOV.U32 R19, RZ, RZ, R0 ;  /* 0x000000ffff137224 */ /* 0x010fe400078e0000 */
[----:B------:R-:W0:Y:S01]  /*62f60*/  S2R R0, SR_TID.X ;  /* 0x0000000000007919 */ /* 0x000e220000002100 */
[----:B------:R-:W-:-:S02]  /*62f70*/  IMAD.MOV.U32 R27, RZ, RZ, R2 ;  /* 0x000000ffff1b7224 */ /* 0x000fc400078e0002 */
[----:B------:R-:W1:Y:S01]  /*62f80*/  S2R R2, SR_TID.X ;  /* 0x0000000000027919 */ /* 0x000e620000002100 */
[----:B0-----:R-:W-:Y:S01]  /*62f90*/  LOP3.LUT R0, R0, 0x7, RZ, 0xc0, !PT ;  /* 0x0000000700007812 */ /* 0x001fe200078ec0ff */
[----:B-1----:R-:W-:-:S04]  /*62fa0*/  IMAD.SHL.U32 R2, R2, 0x2, RZ ;  /* 0x0000000202027824 */ /* 0x002fc800078e00ff */
[----:B------:R-:W-:Y:S02]  /*62fb0*/  IMAD R0, R0, 0x110, RZ ;  /* 0x0000011000007824 */ /* 0x000fe400078e02ff */
[----:B------:R-:W-:Y:S01]  /*62fc0*/  IMAD.MOV.U32 R26, RZ, RZ, R4 ;  /* 0x000000ffff1a7224 */ /* 0x000fe200078e0004 */
[----:B--2---:R-:W-:Y:S11]  /*62fd0*/  HMMA.16816.F32 R16, R20, R10, R16 ;  /* 0x0000000a1410723c */ /* 0x004ff60000001810 */
[----:B------:R-:W-:Y:S11]  /*62fe0*/  @!UPT UIADD3 URZ, URZ, URZ, URZ ;  /* 0x0000003f3f3ff290 */ /* 0x000ff6000fffe03f */
[----:B------:R-:W-:Y:S01]  /*62ff0*/  @!UPT UIADD3 URZ, URZ, URZ, URZ ;  /* 0x0000003f3f3ff290 */ /* 0x000fe2000fffe03f */
[----:B------:R-:W-:Y:S01]  /*63000*/  STL.64 [R1+0xf0], R16 ;  /* 0x0000f01001007387 */ /* 0x000fe20000100a00 */
[----:B------:R-:W-:Y:S02]  /*63010*/  STL.64 [R1+0xf8], R18 ;  /* 0x0000f81201007387 */ /* 0x000fe40000100a00 */
[----:B------:R-:W0:Y:S04]  /*63020*/  LDSM.16.MT88.4 R16, [R7+0x18000] ;  /* 0x018000000710783b */ /* 0x000e280000004200 */
[----:B---3--:R-:W-:Y:S01]  /*63030*/  IMAD.MOV.U32 R14, RZ, RZ, R9 ;  /* 0x000000ffff0e7224 */ /* 0x008fe200078e0009 */
[----:B------:R-:W-:-:S04]  /*63040*/  LOP3.LUT R9, R0, 0x30, R2, 0x78, !PT ;  /* 0x0000003000097812 */ /* 0x000fc800078e7802 */
[----:B------:R-:W-:Y:S01]  /*63050*/  LOP3.LUT R9, R9, 0x40, RZ, 0x3c, !PT ;  /* 0x0000004009097812 */ /* 0x000fe200078e3cff */
[----:B0-----:R-:W-:Y:S01]  /*63060*/  STL.64 [R1+0x3a58], R18 ;  /* 0x003a581201007387 */ /* 0x001fe20000100a00 */
[----:B------:R-:W-:Y:S03]  /*63070*/  STL.64 [R1+0x3a50], R16 ;  /* 0x003a501001007387 */ /* 0x000fe60000100a00 */
[----:B------:R-:W0:Y:S02]  /*63080*/  LDSM.16.M88.4 R16, [R9+0x20080] ;  /* 0x020080000910783b */ /* 0x000e240000000200 */
[----:B0-----:R-:W-:Y:S02]  /*63090*/  STL.64 [R1+0xc0], R16 ;  /* 0x0000c01001007387 */ /* 0x001fe40000100a00 */
[----:B------:R-:W-:Y:S02]  /*630a0*/  IMAD.MOV.U32 R2, RZ, RZ, R16 ;  /* 0x000000ffff027224 */ /* 0x000fe400078e0010 */
[----:B------:R-:W-:Y:S02]  /*630b0*/  STL.64 [R1+0xc8], R18 ;  /* 0x0000c81201007387 */ /* 0x000fe40000100a00 */
[----:B------:R-:W-:-:S02]  /*630c0*/  IMAD.MOV.U32 R0, RZ, RZ, R17 ;  /* 0x000000ffff007224 */ /* 0x000fc400078e0011 */
        /* <DEDUP_REMOVED lines=13> */
[----:B0-----:R-:W-:Y:S01]  /*631a0*/  STL.64 [R1+0x80], R16 ;  /* 0x0000801001007387 */ /* 0x001fe20000100a00 */
[----:B------:R-:W-:Y:S02]  /*631b0*/  STL.64 [R1+0x88], R18 ;  /* 0x0000881201007387 */ /* 0x000fe40000100a00 */
[----:B------:R-:W0:Y:S01]  /*631c0*/  LDSM.16.M88.4 R16, [R9+0x22880] ;  /* 0x022880000910783b */ /* 0x000e220000000200 */
[----:B------:R-:W-:Y:S01]  /*631d0*/  HMMA.16816.F32 R24, R20, R26, R12 ;  /* 0x0000001a1418723c */ /* 0x000fe2000000180c */
[----:B------:R-:W-:Y:S04]  /*631e0*/  LDSM.16.M88.4 R12, [R9+0x23880] ;  /* 0x02388000090c783b */ /* 0x000fe80000000200 */
[----:B0-----:R-:W-:Y:S01]  /*631f0*/  STL.64 [R1+0x70], R16 ;  /* 0x0000701001007387 */ /* 0x001fe20000100a00 */
[----:B------:R-:W-:Y:S02]  /*63200*/  STL.64 [R1+0x78], R18 ;  /* 0x0000781201007387 */ /* 0x000fe40000100a00 */
[----:B------:R-:W0:Y:S11]  /*63210*/  LDSM.16.M88.4 R16, [R9+0x23080] ;  /* 0x023080000910783b */ /* 0x000e360000000200 */
[----:B------:R-:W-:Y:S04]  /*63220*/  @!UPT UIADD3 URZ, URZ, URZ, URZ ;  /* 0x0000003f3f3ff290 */ /* 0x000fe8000fffe03f */
[----:B------:R-:W-:Y:S01]  /*63230*/  STL.64 [R1+0xe0], R24 ;  /* 0x0000e01801007387 */ /* 0x000fe20000100a00 */
[----:B------:R-:W-:Y:S02]  /*63240*/  STL.64 [R1+0xe8], R26 ;  /* 0x0000e81a01007387 */ /* 0x000fe40000100a00 */
[----:B------:R-:W1:Y:S02]  /*63250*/  LDSM.16.M88.4 R24, [R9+0x24080] ;  /* 0x024080000918783b */ /* 0x000e640000000200 */
[----:B0-----:R-:W-:Y:S02]  /*63260*/  STL.64 [R1+0x60], R16 ;  /* 0x0000601001007387 */ /* 0x001fe40000100a00 */
[----:B------:R-:W-:Y:S02]  /*63270*/  STL.64 [R1+0x68], R18 ;  /* 0x0000681201007387 */ /* 0x000fe40000100a00 */
[----:B------:R-:W0:Y:S04]  /*63280*/  LDSM.16.M88.4 R16, [R9+0x24880] ;  /* 0x024880000910783b */ /* 0x000e280000000200 */
[----:B------:R-:W-:Y:S01]  /*63290*/  STL.64 [R1+0x50], R12 ;  /* 0x0000500c01007387 */ /* 0x000fe20000100a00 */
[----:B------:R-:W-:Y:S02]  /*632a0*/  STL.64 [R1+0x58], R14 ;  /* 0x0000580e01007387 */ /* 0x000fe40000100a00 */
[----:B------:R-:W2:Y:S04]  /*632b0*/  LDSM.16.M88.4 R12, [R9+0x25080] ;  /* 0x02508000090c783b */ /* 0x000ea80000000200 */
[----:B-1----:R-:W-:Y:S02]  /*632c0*/  STL.64 [R1+0x40], R24 ;  /* 0x0000401801007387 */ /* 0x002fe40000100a00 */
[----:B------:R-:W-:Y:S02]  /*632d0*/  STL.64 [R1+0x48], R26 ;  /* 0x0000481a01007387 */ /* 0x000fe40000100a00 */
[----:B------:R-:W-:Y:S04]  /*632e0*/  LDSM.16.M88.4 R24, [R9+0x26880] ;  /* 0x026880000918783b */ /* 0x000fe80000000200 */
[----:B0-----:R-:W-:Y:S01]  /*632f0*/  STL.64 [R1+0x30], R16 ;  /* 0x0000301001007387 */ /* 0x001fe20000100a00 */
[----:B------:R-:W-:Y:S02]  /*63300*/  STL.64 [R1+0x38], R18 ;  /* 0x0000381201007387 */ /* 0x000fe40000100a00 */
[----:B------:R-:W0:Y:S04]  /*63310*/  LDSM.16.M88.4 R16, [R9+0x25880] ;  /* 0x025880000910783b */ /* 0x000e280000000200 */
[----:B--2---:R-:W-:Y:S02]  /*63320*/  STL.64 [R1+0x20], R12 ;  /* 0x0000200c01007387 */ /* 0x004fe40000100a00 */
[----:B------:R-:W-:Y:S01]  /*63330*/  IMAD.MOV.U32 R29, RZ, RZ, R12 ;  /* 0x000000ffff1d7224 */ /* 0x000fe200078e000c */
[----:B------:R-:W-:Y:S01]  /*63340*/  STL.64 [R1+0x28], R14 ;  /* 0x0000280e01007387 */ /* 0x000fe20000100a00 */
[----:B------:R-:W-:-:S02]  /*63350*/  IMAD.MOV.U32 R28, RZ, RZ, R13 ;  /* 0x000000ffff1c7224 */ /* 0x000fc400078e000d */
[----:B------:R-:W1:Y:S01]  /*63360*/  LDSM.16.M88.4 R12, [R9+0x26080] ;  /* 0x02608000090c783b */ /* 0x000e620000000200 */
[----:B0-----:R-:W-:Y:S03]  /*63370*/  STL.64 [R1+0x10], R16 ;  /* 0x0000101001007387 */ /* 0x001fe60000100a00 */
[----:B------:R-:W-:Y:S02]  /*63380*/  STL.64 [R1+0x18], R18 ;  /* 0x0000181201007387 */ /* 0x000fe40000100a00 */
[----:B------:R-:W-:Y:S01]  /*63390*/  STL [R1+0x32e4], R26 ;  /* 0x0032e41a01007387 */ /* 0x000fe20000100800 */
[----:B-1----:R-:W-:Y:S01]  /*633a0*/  STL.64 [R1], R12 ;  /* 0x0000000c01007387 */ /* 0x002fe20000100a00 */
[----:B------:R-:W-:Y:S02]  /*633b0*/  STL.64 [R1+0x8], R14 ;  /* 0x0000080e01007387 */ /* 0x000fe40000100a00 */
[----:B------:R-:W0:Y:S04]  /*633c0*/  LDSM.16.M88.4 R12, [R9+0x27080] ;  /* 0x02708000090c783b */ /* 0x000e280000000200 */
[----:B------:R-:W-:Y:S01]  /*633d0*/  STL [R1+0x32e0], R27 ;  /* 0x0032e01b01007387 */ /* 0x000fe20000100800 */
[----:B------:R-:W-:Y:S04]  /*633e0*/  STL.64 [R1+0x3a08], R24 ;  /* 0x003a081801007387 */ /* 0x000fe80000100a00 */
[----:B------:R-:W1:Y:S04]  /*633f0*/  LDSM.16.M88.4 R8, [R9+0x27880] ;  /* 0x027880000908783b */ /* 0x000e680000000200 */
[----:B0-----:R-:W-:Y:S01]  /*63400*/  STL [R1+0x304c], R14 ;  /* 0x00304c0e01007387 */ /* 0x001fe20000100800 */
[----:B------:R-:W-:Y:S02]  /*63410*/  STL [R1+0x3048], R15 ;  /* 0x0030480f01007387 */ /* 0x000fe40000100800 */
[----:B------:R0:W-:Y:S02]  /*63420*/  STL.64 [R1+0x3968], R12 ;  /* 0x0039680c01007387 */ /* 0x0001e40000100a00 */
[----:B0-----:R-:W2:Y:S01]  /*63430*/  LDL.LU R12, [R1+0x4b0] ;  /* 0x0004b000010c7983 */ /* 0x001ea20000300800 */
[----:B------:R-:W2:Y:S02]  /*63440*/  LDL.LU R13, [R1+0x4b4] ;  /* 0x0004b400010d7983 */ /* 0x000ea40000300800 */
[----:B------:R-:W3:Y:S02]  /*63450*/  LDL.LU R14, [R1+0x4b8] ;  /* 0x0004b800010e7983 */ /* 0x000ee40000300800 */
[----:B------:R-:W3:Y:S02]  /*63460*/  LDL.LU R15, [R1+0x4bc] ;  /* 0x0004bc00010f7983 */ /* 0x000ee40000300800 */
[----:B---3--:R-:W-:Y:S01]  /*63470*/  STL.64 [R1+0x3a18], R14 ;  /* 0x003a180e01007387 */ /* 0x008fe20000100a00 */
[----:B--2---:R0:W-:Y:S03]  /*63480*/  STL.64 [R1+0x3a10], R12 ;  /* 0x003a100c01007387 */ /* 0x0041e60000100a00 */
[----:B0-----:R-:W2:Y:S01]  /*63490*/  LDL.64 R12, [R1+0xa0] ;  /* 0x0000a000010c7983 */ /* 0x001ea20000100a00 */
[----:B------:R-:W-:-:S02]  /*634a0*/  IMAD.MOV.U32 R18, RZ, RZ, R3 ;  /* 0x000000ffff127224 */ /* 0x000fc400078e0003 */
[----:B------:R-:W-:Y:S01]  /*634b0*/  IMAD.MOV.U32 R19, RZ, RZ, R6 ;  /* 0x000000ffff137224 */ /* 0x000fe200078e0006 */
[----:B--2---:R0:W-:Y:S04]  /*634c0*/  STL.64 [R1+0x3a28], R12 ;  /* 0x003a280c01007387 */ /* 0x0041e80000100a00 */
[----:B0-----:R-:W2:Y:S01]  /*634d0*/  LDL.LU R12, [R1+0x4e0] ;  /* 0x0004e000010c7983 */ /* 0x001ea20000300800 */
[----:B------:R-:W2:Y:S02]  /*634e0*/  LDL.LU R13, [R1+0x4e4] ;  /* 0x0004e400010d7983 */ /* 0x000ea40000300800 */
[----:B------:R-:W3:Y:S02]  /*634f0*/  LDL.LU R14, [R1+0x4e8] ;  /* 0x0004e800010e7983 */ /* 0x000ee40000300800 */
[----:B------:R-:W3:Y:S01]  /*63500*/  LDL.LU R15, [R1+0x4ec] ;  /* 0x0004ec00010f7983 */ /* 0x000ee20000300800 */
[----:B------:R-:W4:Y:S01]  /*63510*/  LDL.LU R3, [R1+0x3b50] ;  /* 0x003b500001037983 */ /* 0x000f220000300800 */
[----:B------:R-:W4:Y:S02]  /*63520*/  LDL.LU R6, [R1+0x3b4c] ;  /* 0x003b4c0001067983 */ /* 0x000f240000300800 */
[----:B------:R-:W-:Y:S01]  /*63530*/  STL.64 [R1+0x3a70], R18 ;  /* 0x003a701201007387 */ /* 0x000fe20000100a00 */
[----:B---3--:R-:W-:Y:S01]  /*63540*/  STL.64 [R1+0x3a48], R14 ;  /* 0x003a480e01007387 */ /* 0x008fe20000100a00 */
[----:B--2---:R-:W-:Y:S02]  /*63550*/  STL.64 [R1+0x3a40], R12 ;  /* 0x003a400c01007387 */ /* 0x004fe40000100a00 */
[----:B------:R-:W2:Y:S02]  /*63560*/  LDL.64 R24, [R1+0x80] ;  /* 0x0000800001187983 */ /* 0x000ea40000100a00 */
[----:B--2---:R0:W-:Y:S04]  /*63570*/  STL.64 [R1+0x3a20], R24 ;  /* 0x003a201801007387 */ /* 0x0041e80000100a00 */
[----:B0-----:R-:W2:Y:S01]  /*63580*/  LDL.LU R24, [R1+0x4d0] ;  /* 0x0004d00001187983 */ /* 0x001ea20000300800 */
[----:B------:R-:W2:Y:S02]  /*63590*/  LDL.LU R25, [R1+0x4d4] ;  /* 0x0004d40001197983 */ /* 0x000ea40000300800 */
[----:B------:R-:W3:Y:S02]  /*635a0*/  LDL.LU R26, [R1+0x4d8] ;  /* 0x0004d800011a7983 */ /* 0x000ee40000300800 */
[----:B------:R-:W3:Y:S01]  /*635b0*/  LDL.LU R27, [R1+0x4dc] ;  /* 0x0004dc00011b7983 */ /* 0x000ee20000300800 */
[----:B------:R-:W2:Y:S01]  /*635c0*/  LDL.LU R18, [R1+0x178] ;  /* 0x0001780001127983 */ /* 0x000ea20000300800 */
[----:B------:R-:W2:Y:S03]  /*635d0*/  LDL.LU R19, [R1+0x17c] ;  /* 0x00017c0001137983 */ /* 0x000ea60000300800 */
[----:B--2---:R4:W-:Y:S01]  /*635e0*/  STL.64 [R1+0x3a88], R18 ;  /* 0x003a881201007387 */ /* 0x0049e20000100a00 */
[----:B------:R-:W2:Y:S02]  /*635f0*/  LDL.LU R12, [R1+0x4f0] ;  /* 0x0004f000010c7983 */ /* 0x000ea40000300800 */
[----:B------:R-:W2:Y:S02]  /*63600*/  LDL.LU R13, [R1+0x4f4] ;  /* 0x0004f400010d7983 */ /* 0x000ea40000300800 */
[----:B------:R-:W2:Y:S01]  /*63610*/  LDL.LU R14, [R1+0x4f8] ;  /* 0x0004f800010e7983 */ /* 0x000ea20000300800 */
[----:B------:R-:W2:Y:S01]  /*63620*/  LDL.LU R15, [R1+0x4fc] ;  /* 0x0004fc00010f7983 */ /* 0x000ea20000300800 */
[----:B----4-:R-:W-:-:S02]  /*63630*/  IMAD.MOV.U32 R18, RZ, RZ, R6 ;  /* 0x000000ffff127224 */ /* 0x010fc400078e0006 */
[----:B------:R-:W-:Y:S01]  /*63640*/  IMAD.MOV.U32 R19, RZ, RZ, R3 ;  /* 0x000000ffff137224 */ /* 0x000fe200078e0003 */
        /* <DEDUP_REMOVED lines=8> */
[----:B------:R-:W2:Y:S01]  /*636d0*/  LDL.LU R15, [R1+0x50c] ;  /* 0x00050c00010f7983 */ /* 0x000ea20000300800 */
[----:B------:R-:W2:Y:S01]  /*636e0*/  LDL.LU R18, [R1+0x198] ;  /* 0x0001980001127983 */ /* 0x000ea20000300800 */
[----:B------:R-:W2:Y:S03]  /*636f0*/  LDL.LU R19, [R1+0x19c] ;  /* 0x00019c0001137983 */ /* 0x000ea60000300800 */
[----:B--2---:R3:W-:Y:S02]  /*63700*/  STL.64 [R1+0x3ab8], R18 ;  /* 0x003ab81201007387 */ /* 0x0047e40000100a00 */
[----:B---3--:R-:W-:-:S02]  /*63710*/  IMAD.MOV.U32 R18, RZ, RZ, R3 ;  /* 0x000000ffff127224 */ /* 0x008fc400078e0003 */
[----:B----4-:R-:W-:Y:S01]  /*63720*/  IMAD.MOV.U32 R19, RZ, RZ, R6 ;  /* 0x000000ffff137224 */ /* 0x010fe200078e0006 */
[----:B------:R-:W2:Y:S01]  /*63730*/  LDL.LU R3, [R1+0x3b40] ;  /* 0x003b400001037983 */ /* 0x000ea20000300800 */
[----:B------:R-:W3:Y:S03]  /*63740*/  LDL.LU R6, [R1+0x3b3c] ;  /* 0x003b3c0001067983 */ /* 0x000ee60000300800 */
[----:B------:R-:W-:Y:S01]  /*63750*/  STL.64 [R1+0x3ad0], R18 ;  /* 0x003ad01201007387 */ /* 0x000fe20000100a00 */
[----:B------:R-:W-:Y:S02]  /*63760*/  STL.64 [R1+0x3a80], R14 ;  /* 0x003a800e01007387 */ /* 0x000fe40000100a00 */
[----:B------:R0:W-:Y:S02]  /*63770*/  STL.64 [R1+0x3a78], R12 ;  /* 0x003a780c01007387 */ /* 0x0001e40000100a00 */
[----:B0-----:R-:W4:Y:S01]  /*63780*/  LDL.LU R12, [R1+0xa20] ;  /* 0x000a2000010c7983 */ /* 0x001f220000300800 */
[----:B------:R-:W4:Y:S02]  /*63790*/  LDL.LU R13, [R1+0xa24] ;  /* 0x000a2400010d7983 */ /* 0x000f240000300800 */
[----:B------:R-:W2:Y:S02]  /*637a0*/  LDL.LU R14, [R1+0xa28] ;  /* 0x000a2800010e7983 */ /* 0x000ea40000300800 */
[----:B------:R-:W2:Y:S01]  /*637b0*/  LDL.LU R15, [R1+0xa2c] ;  /* 0x000a2c00010f7983 */ /* 0x000ea20000300800 */
[----:B------:R-:W2:Y:S01]  /*637c0*/  LDL.LU R18, [R1+0x1b8] ;  /* 0x0001b80001127983 */ /* 0x000ea20000300800 */
[----:B------:R-:W2:Y:S03]  /*637d0*/  LDL.LU R19, [R1+0x1bc] ;  /* 0x0001bc0001137983 */ /* 0x000ea60000300800 */
        /* <DEDUP_REMOVED lines=19> */
[----:B------:R-:W2:Y:S03]  /*63910*/  LDL.LU R19, [R1+0x1dc] ;  /* 0x0001dc0001137983 */ /* 0x000ea60000300800 */
        /* <DEDUP_REMOVED lines=8> */
[----:B------:R-:W3:Y:S04]  /*639a0*/  LDL.LU R3, [R1+0x3b30] ;  /* 0x003b300001037983 */ /* 0x000ee80000300800 */
        /* <DEDUP_REMOVED lines=18> */
[----:B------:R-:W-:Y:S01]  /*63ad0*/  IMAD.MOV.U32 R19, RZ, RZ, R6 ;  /* 0x000000ffff137224 */ /* 0x000fe200078e0006 */
[----:B----4-:R-:W-:Y:S01]  /*63ae0*/  STL.64 [R1+0x3b28], R14 ;  /* 0x003b280e01007387 */ /* 0x010fe20000100a00 */
[----:B--2---:R0:W-:Y:S03]  /*63af0*/  STL.64 [R1+0x3b20], R12 ;  /* 0x003b200c01007387 */ /* 0x0041e60000100a00 */
[----:B0-----:R-:W2:Y:S01]  /*63b00*/  LDL.LU R12, [R1+0xa90] ;  /* 0x000a9000010c7983 */ /* 0x001ea20000300800 */
[----:B------:R-:W2:Y:S02]  /*63b10*/  LDL.LU R13, [R1+0xa94] ;  /* 0x000a9400010d7983 */ /* 0x000ea40000300800 */
[----:B------:R-:W2:Y:S02]  /*63b20*/  LDL.LU R14, [R1+0xa98] ;  /* 0x000a9800010e7983 */ /* 0x000ea40000300800 */
[----:B------:R-:W2:Y:S01]  /*63b30*/  LDL.LU R15, [R1+0xa9c] ;  /* 0x000a9c00010f7983 */ /* 0x000ea20000300800 */
[----:B------:R-:W-:Y:S01]  /*63b40*/  STL.64 [R1+0x3a38], R26 ;  /* 0x003a381a01007387 */ /* 0x000fe20000100a00 */
[----:B------:R0:W-:Y:S03]  /*63b50*/  STL.64 [R1+0x3a30], R24 ;  /* 0x003a301801007387 */ /* 0x0001e60000100a00 */
[----:B0-----:R-:W4:Y:S01]  /*63b60*/  LDL.64 R24, [R1+0xb0] ;  /* 0x0000b00001187983 */ /* 0x001f220000100a00 */
[----:B-1----:R-:W-:Y:S02]  /*63b70*/  STL [R1+0x3034], R10 ;  /* 0x0030340a01007387 */ /* 0x002fe40000100800 */
[----:B------:R-:W-:Y:S02]  /*63b80*/  STL [R1+0x3030], R11 ;  /* 0x0030300b01007387 */ /* 0x000fe40000100800 */
[----:B------:R0:W-:Y:S02]  /*63b90*/  STL.64 [R1+0x39b0], R8 ;  /* 0x0039b00801007387 */ /* 0x0001e40000100a00 */
[----:B0-----:R-:W-:-:S02]  /*63ba0*/  IMAD.MOV.U32 R8, RZ, RZ, R5 ;  /* 0x000000ffff087224 */ /* 0x001fc400078e0005 */
[----:B------:R-:W-:Y:S02]  /*63bb0*/  IMAD.MOV.U32 R9, RZ, RZ, R4 ;  /* 0x000000ffff097224 */ /* 0x000fe400078e0004 */
[----:B------:R-:W0:Y:S04]  /*63bc0*/  LDSM.16.MT88.4 R4, [R7+0x18080] ;  /* 0x018080000704783b */ /* 0x000e280000004200 */
[----:B0-----:R-:W-:Y:S01]  /*63bd0*/  STL.64 [R1+0x3950], R6 ;  /* 0x0039500601007387 */ /* 0x001fe20000100a00 */
        /* <DEDUP_REMOVED lines=50> */
[----:B------:R-:W-:Y:S02]  /*63f00*/  IMAD.MOV.U32 R4, RZ, RZ, R2 ;  /* 0x000000ffff047224 */ /* 0x000fe400078e0002 */
[----:B------:R-:W-:Y:S01]  /*63f10*/  IMAD.MOV.U32 R5, RZ, RZ, R0 ;  /* 0x000000ffff057224 */ /* 0x000fe200078e0000 */
[C---:B--2---:R-:W-:Y:S01]  /*63f20*/  HMMA.16816.F32 R16, R20.reuse, R18, R12 ;  /* 0x000000121410723c */ /* 0x044fe2000000180c */
[----:B------:R-:W2:Y:S01]  /*63f30*/  LDL.LU.64 R14, [R1+0x3a80] ;  /* 0x003a8000010e7983 */ /* 0x000ea20000300a00 */
[----:B------:R-:W2:Y:S11]  /*63f40*/  LDL.LU.64 R12, [R1+0x3a78] ;  /* 0x003a7800010c7983 */ /* 0x000eb60000300a00 */
[----:B------:R-:W-:Y:S10]  /*63f50*/  @!UPT UIADD3 URZ, URZ, URZ, URZ ;  /* 0x0000003f3f3ff290 */ /* 0x000ff4000fffe03f */
[----:B------:R0:W-:Y:S01]  /*63f60*/  STL.64 [R1+0x5a0], R16 ;  /* 0x0005a01001007387 */ /* 0x0001e20000100a00 */
[----:B------:R-:W-:Y:S02]  /*63f70*/  IMAD.MOV.U32 R2, RZ, RZ, R18 ;  /* 0x000000ffff027224 */ /* 0x000fe400078e0012 */
[----:B------:R-:W-:Y:S02]  /*63f80*/  IMAD.MOV.U32 R0, RZ, RZ, R19 ;  /* 0x000000ffff007224 */ /* 0x000fe400078e0013 */
[----:B------:R-:W2:Y:S03]  /*63f90*/  LDL.LU.64 R18, [R1+0x3a70] ;  /* 0x003a700001127983 */ /* 0x000ea60000300a00 */
[----:B------:R-:W-:Y:S02]  /*63fa0*/  STL [R1+0x3284], R0 ;  /* 0x0032840001007387 */ /* 0x000fe40000100800 */
[----:B------:R-:W-:Y:S01]  /*63fb0*/  STL [R1+0x3280], R2 ;  /* 0x0032800201007387 */ /* 0x000fe20000100800 */
[----:B--2---:R-:W-:Y:S01]  /*63fc0*/  HMMA.16816.F32 R20, R20, R18, R12 ;  /* 0x000000121414723c */ /* 0x004fe2000000180c */
[----:B------:R-:W2:Y:S01]  /*63fd0*/  LDL.LU.64 R14, [R1+0x3a68] ;  /* 0x003a6800010e7983 */ /* 0x000ea20000300a00 */
[----:B------:R-:W2:Y:S02]  /*63fe0*/  LDL.LU.64 R12, [R1+0x3a60] ;  /* 0x003a6000010c7983 */ /* 0x000ea40000300a00 */
[----:B------:R-:W2:Y:S02]  /*63ff0*/  LDL.LU.64 R18, [R1+0x3a58] ;  /* 0x003a580001127983 */ /* 0x000ea40000300a00 */
[----:B0-----:R-:W2:Y:S11]  /*64000*/  LDL.LU.64 R16, [R1+0x3a50] ;  /* 0x003a500001107983 */ /* 0x001eb60000300a00 */
[----:B------:R-:W-:Y:S06]  /*64010*/  @!UPT UIADD3 URZ, URZ, URZ, URZ ;  /* 0x0000003f3f3ff290 */ /* 0x000fec000fffe03f */
[----:B------:R0:W-:Y:S01]  /*64020*/  STL.64 [R1+0xd0], R20 ;  /* 0x0000d01401007387 */ /* 0x0001e20000100a00 */
[----:B------:R1:W-:Y:S03]  /*64030*/  STL.64 [R1+0xd8], R22 ;  /* 0x0000d81601007387 */ /* 0x0003e60000100a00 */
        /* <DEDUP_REMOVED lines=8> */
[----:B------:R-:W-:Y:S02]  /*640c0*/  STL.64 [R1+0x598], R6 ;  /* 0x0005980601007387 */ /* 0x000fe40000100a00 */
[----:B------:R-:W3:Y:S02]  /*640d0*/  LDL.LU.64 R26, [R1+0x3a38] ;  /* 0x003a3800011a7983 */ /* 0x000ee40000300a00 */
[----:B----4-:R-:W-:Y:S02]  /*640e0*/  IMAD.MOV.U32 R5, RZ, RZ, R24 ;  /* 0x000000ffff057224 */ /* 0x010fe400078e0018 */
[----:B------:R-:W-:Y:S01]  /*640f0*/  IMAD.MOV.U32 R4, RZ, RZ, R25 ;  /* 0x000000ffff047224 */ /* 0x000fe200078e0019 */
[----:B--2---:R-:W-:Y:S01]  /*64100*/  HMMA.16816.F32 R12, R16, R24, R12 ;  /* 0x00000018100c723c */ /* 0x004fe2000000180c */
[----:B------:R-:W2:Y:S11]  /*64110*/  LDL.LU.64 R24, [R1+0x3a30] ;  /* 0x003a300001187983 */ /* 0x000eb60000300a00 */
[----:B------:R-:W-:Y:S11]  /*64120*/  @!UPT UIADD3 URZ, URZ, URZ, URZ ;  /* 0x0000003f3f3ff290 */ /* 0x000ff6000fffe03f */
[----:B------:R0:W-:Y:S01]  /*64130*/  STL.64 [R1+0x580], R12 ;  /* 0x0005800c01007387 */ /* 0x0001e20000100a00 */
[----:B------:R-:W-:Y:S03]  /*64140*/  STL [R1+0x588], R14 ;  /* 0x0005880e01007387 */ /* 0x000fe60000100800 */
[----:B0-----:R-:W2:Y:S01]  /*64150*/  LDL.LU.64 R12, [R1+0x3a28] ;  /* 0x003a2800010c7983 */ /* 0x001ea20000300a00 */
[----:B---3--:R-:W-:Y:S02]  /*64160*/  IMAD.MOV.U32 R23, RZ, RZ, R3 ;  /* 0x000000ffff177224 */ /* 0x008fe400078e0003 */
[----:B------:R-:W-:-:S05]  /*64170*/  IMAD.MOV.U32 R3, RZ, RZ, R15 ;  /* 0x000000ffff037224 */ /* 0x000fca00078e000f */
[----:B------:R-:W-:Y:S01]  /*64180*/  STL [R1+0x3130], R3 ;  /* 0x0031300301007387 */ /* 0x000fe20000100800 */
[C---:B--2---:R-:W-:Y:S01]  /*64190*/  HMMA.16816.F32 R24, R16.reuse, R12, R24 ;  /* 0x0000000c1018723c */ /* 0x044fe20000001818 */
[----:B------:R-:W-:Y:S02]  /*641a0*/  IMAD.MOV.U32 R7, RZ, RZ, R12 ;  /* 0x000000ffff077224 */ /* 0x000fe400078e000c */
[----:B------:R-:W-:Y:S11]  /*641b0*/  IMAD.MOV.U32 R6, RZ, RZ, R13 ;  /* 0x000000ffff067224 */ /* 0x000ff600078e000d */
[----:B------:R-:W-:Y:S09]  /*641c0*/  @!UPT UIADD3 URZ, URZ, URZ, URZ ;  /* 0x0000003f3f3ff290 */ /* 0x000ff2000fffe03f */
[----:B------:R0:W-:Y:S01]  /*641d0*/  STL.64 [R1+0x570], R24 ;  /* 0x0005701801007387 */ /* 0x0001e20000100a00 */
[----:B------:R-:W-:Y:S03]  /*641e0*/  STL.64 [R1+0x578], R26 ;  /* 0x0005781a01007387 */ /* 0x000fe60000100a00 */
[----:B0-----:R-:W2:Y:S01]  /*641f0*/  LDL.LU.64 R24, [R1+0x3a20] ;  /* 0x003a200001187983 */ /* 0x001ea20000300a00 */
[----:B------:R-:W2:Y:S02]  /*64200*/  LDL.LU.64 R14, [R1+0x3a18] ;  /* 0x003a1800010e7983 */ /* 0x000ea40000300a00 */
[----:B------:R-:W2:Y:S01]  /*64210*/  LDL.LU.64 R12, [R1+0x3a10] ;  /* 0x003a1000010c7983 */ /* 0x000ea20000300a00 */
[C---:B------:R-:W-:Y:S01]  /*64220*/  HMMA.16816.F32 R8, R16.reuse, R8, R20 ;  /* 0x000000081008723c */ /* 0x040fe20000001814 */
[----:B------:R-:W-:Y:S01]  /*64230*/  STL.64 [R1+0x3978], R6 ;  /* 0x0039780601007387 */ /* 0x000fe20000100a00 */
[----:B------:R2:W-:Y:S11]  /*64240*/  STL.64 [R1+0x3970], R4 ;  /* 0x0039700401007387 */ /* 0x0005f60000100a00 */
[----:B------:R-:W-:Y:S11]  /*64250*/  @!UPT UIADD3 URZ, URZ, URZ, URZ ;  /* 0x0000003f3f3ff290 */ /* 0x000ff6000fffe03f */
[----:B------:R-:W-:Y:S01]  /*64260*/  IMAD.MOV.U32 R3, RZ, RZ, R11 ;  /* 0x000000ffff037224 */ /* 0x000fe200078e000b */
[----:B------:R-:W-:Y:S01]  /*64270*/  STL.64 [R1+0x560], R8 ;  /* 0x0005600801007387 */ /* 0x000fe20000100a00 */
[----:B------:R-:W-:Y:S03]  /*64280*/  STL [R1+0x568], R10 ;  /* 0x0005680a01007387 */ /* 0x000fe60000100800 */
        /* <DEDUP_REMOVED lines=21> */
[----:B------:R-:W-:Y:S02]  /*643e0*/  IMAD.MOV.U32 R0, RZ, RZ, R25 ;  /* 0x000000ffff007224 */ /* 0x000fe400078e0019 */
[----:B------:R-:W3:Y:S04]  /*643f0*/  LDL.64 R24, [R1+0x70] ;  /* 0x0000700001187983 */ /* 0x000ee80000100a00 */
[----:B--2---:R-:W-:Y:S01]  /*64400*/  STL.64 [R1+0x39c0], R10 ;  /* 0x0039c00a01007387 */ /* 0x004fe20000100a00 */
[----:B----4-:R0:W-:Y:S03]  /*64410*/  STL.64 [R1+0x39b8], R8 ;  /* 0x0039b80801007387 */ /* 0x0101e60000100a00 */
[----:B0-----:R-:W2:Y:S04]  /*64420*/  LDL.64 R8, [R1+0x40] ;  /* 0x0000400001087983 */ /* 0x001ea80000100a00 */
[----:B--2---:R0:W-:Y:S01]  /*64430*/  STL.64 [R1+0x39d0], R8 ;  /* 0x0039d00801007387 */ /* 0x0041e20000100a00 */
[----:B------:R-:W2:Y:S03]  /*64440*/  LDL R23, [R1+0x9d0] ;  /* 0x0009d00001177983 */ /* 0x000ea60000100800 */
[----:B0-----:R-:W4:Y:S04]  /*64450*/  LDL R8, [R1+0x50] ;  /* 0x0000500001087983 */ /* 0x001f280000100800 */
[----:B------:R-:W4:Y:S04]  /*64460*/  LDL R9, [R1+0x54] ;  /* 0x0000540001097983 */ /* 0x000f280000100800 */
[----:B--2---:R0:W-:Y:S01]  /*64470*/  STL [R1+0x3a00], R23 ;  /* 0x003a001701007387 */ /* 0x0041e20000100800 */
[----:B------:R-:W3:Y:S02]  /*64480*/  LDL.LU R20, [R1+0x4a0] ;  /* 0x0004a00001147983 */ /* 0x000ee40000300800 */
[----:B------:R-:W3:Y:S02]  /*64490*/  LDL.LU R21, [R1+0x4a4] ;  /* 0x0004a40001157983 */ /* 0x000ee40000300800 */
[----:B------:R-:W3:Y:S01]  /*644a0*/  LDL.LU R22, [R1+0x4a8] ;  /* 0x0004a80001167983 */ /* 0x000ee20000300800 */
[----:B0-----:R-:W3:Y:S01]  /*644b0*/  LDL.LU R23, [R1+0x4ac] ;  /* 0x0004ac0001177983 */ /* 0x001ee20000300800 */
[----:B----4-:R0:W-:Y:S02]  /*644c0*/  STL.64 [R1+0x39e8], R8 ;  /* 0x0039e80801007387 */ /* 0x0101e40000100a00 */
[----:B------:R-:W2:Y:S01]  /*644d0*/  LDL.64 R12, [R1+0x30] ;  /* 0x00003000010c7983 */ /* 0x000ea20000100a00 */
[----:B0-----:R-:W4:Y:S04]  /*644e0*/  LDL.64 R8, [R1+0x60] ;  /* 0x0000600001087983 */ /* 0x001f280000100a00 */
[----:B--2---:R0:W-:Y:S04]  /*644f0*/  STL.64 [R1+0x39c8], R12 ;  /* 0x0039c80c01007387 */ /* 0x0041e80000100a00 */
        /* <DEDUP_REMOVED lines=9> */
[----:B------:R-:W3:Y:S02]  /*64590*/  LDL.LU R14, [R1+0x8d8] ;  /* 0x0008d800010e7983 */ /* 0x000ee40000300800 */
[----:B------:R-:W3:Y:S02]  /*645a0*/  LDL.LU R15, [R1+0x8dc] ;  /* 0x0008dc00010f7983 */ /* 0x000ee40000300800 */
[----:B------:R-:W-:Y:S01]  /*645b0*/  IMAD.MOV.U32 R27, RZ, RZ, R25 ;  /* 0x000000ffff1b7224 */ /* 0x000fe200078e0019 */
[----:B---3--:R-:W-:Y:S01]  /*645c0*/  STL.64 [R1+0x39f8], R14 ;  /* 0x0039f80e01007387 */ /* 0x008fe20000100a00 */
[----:B--2---:R0:W-:Y:S03]  /*645d0*/  STL.64 [R1+0x39f0], R12 ;  /* 0x0039f00c01007387 */ /* 0x0041e60000100a00 */
[----:B0-----:R-:W4:Y:S01]  /*645e0*/  LDL.LU R12, [R1+0x8e0] ;  /* 0x0008e000010c7983 */ /* 0x001f220000300800 */
[----:B------:R-:W4:Y:S02]  /*645f0*/  LDL.LU R13, [R1+0x8e4] ;  /* 0x0008e400010d7983 */ /* 0x000f240000300800 */
[----:B------:R-:W4:Y:S02]  /*64600*/  LDL.LU R14, [R1+0x8e8] ;  /* 0x0008e800010e7983 */ /* 0x000f240000300800 */
[----:B------:R-:W4:Y:S01]  /*64610*/  LDL.LU R15, [R1+0x8ec] ;  /* 0x0008ec00010f7983 */ /* 0x000f220000300800 */
[----:B------:R-:W-:Y:S01]  /*64620*/  STL.64 [R1+0x3998], R6 ;  /* 0x0039980601007387 */ /* 0x000fe20000100a00 */
[----:B------:R0:W-:Y:S02]  /*64630*/  STL.64 [R1+0x3990], R4 ;  /* 0x0039900401007387 */ /* 0x0001e40000100a00 */
[----:B------:R-:W2:Y:S02]  /*64640*/  LDL.LU.64 R24, [R1+0x3a08] ;  /* 0x003a080001187983 */ /* 0x000ea40000300a00 */
[----:B------:R-:W-:Y:S02]  /*64650*/  STL.64 [R1+0x540], R20 ;  /* 0x0005401401007387 */ /* 0x000fe40000100a00 */
[----:B0-----:R-:W-:-:S02]  /*64660*/  IMAD.MOV.U32 R5, RZ, RZ, R28 ;  /* 0x000000ffff057224 */ /* 0x001fc400078e001c */
[----:B------:R-:W-:Y:S02]  /*64670*/  IMAD.MOV.U32 R28, RZ, RZ, R23 ;  /* 0x000000ffff1c7224 */ /* 0x000fe400078e0017 */
[----:B------:R-:W3:Y:S01]  /*64680*/  LDL.LU R23, [R1+0x3a00] ;  /* 0x003a000001177983 */ /* 0x000ee20000300800 */
[----:B------:R-:W-:Y:S02]  /*64690*/  IMAD.MOV.U32 R4, RZ, RZ, R29 ;  /* 0x000000ffff047224 */ /* 0x000fe400078e001d */
[----:B------:R-:W-:Y:S02]  /*646a0*/  IMAD.MOV.U32 R29, RZ, RZ, R22 ;  /* 0x000000ffff1d7224 */ /* 0x000fe400078e0016 */
[----:B------:R-:W-:Y:S01]  /*646b0*/  STL [R1+0x39a8], R27 ;  /* 0x0039a81b01007387 */ /* 0x000fe20000100800 */
[----:B---3--:R-:W0:Y:S01]  /*646c0*/  LDSM.16.MT88.4 R20, [R23+0x18100] ;  /* 0x018100001714783b */ /* 0x008e220000004200 */
[----:B----4-:R-:W-:Y:S03]  /*646d0*/  HMMA.16816.F32 R12, R16, R8, R12 ;  /* 0x00000008100c723c */ /* 0x010fe6000000180c */
[----:B--2---:R1:W-:Y:S04]  /*646e0*/  STL.64 [R1+0x39a0], R24 ;  /* 0x0039a01801007387 */ /* 0x0043e80000100a00 */
[----:B-1----:R-:W2:Y:S01]  /*646f0*/  LDL.LU R24, [R1+0x8a0] ;  /* 0x0008a00001187983 */ /* 0x002ea20000300800 */
[----:B------:R-:W2:Y:S02]  /*64700*/  LDL.LU R25, [R1+0x8a4] ;  /* 0x0008a40001197983 */ /* 0x000ea40000300800 */
[----:B------:R-:W2:Y:S02]  /*64710*/  LDL.LU R26, [R1+0x8a8] ;  /* 0x0008a800011a7983 */ /* 0x000ea40000300800 */
[----:B------:R-:W2:Y:S01]  /*64720*/  LDL.LU R27, [R1+0x8ac] ;  /* 0x0008ac00011b7983 */ /* 0x000ea20000300800 */
[----:B------:R1:W-:Y:S01]  /*64730*/  STL [R1+0x32b0], R28 ;  /* 0x0032b01c01007387 */ /* 0x0003e20000100800 */
[----:B------:R3:W-:Y:S02]  /*64740*/  STL [R1+0x32ac], R29 ;  /* 0x0032ac1d01007387 */ /* 0x0007e40000100800 */
[----:B-1----:R-:W-:-:S02]  /*64750*/  IMAD.MOV.U32 R28, RZ, RZ, R9 ;  /* 0x000000ffff1c7224 */ /* 0x002fc400078e0009 */
[----:B---3--:R-:W-:Y:S01]  /*64760*/  IMAD.MOV.U32 R29, RZ, RZ, R8 ;  /* 0x000000ffff1d7224 */ /* 0x008fe200078e0008 */
[----:B0-----:R-:W-:Y:S01]  /*64770*/  STL.64 [R1+0x3830], R22 ;  /* 0x0038301601007387 */ /* 0x001fe20000100a00 */
[----:B------:R0:W-:Y:S03]  /*64780*/  STL.64 [R1+0x3828], R20 ;  /* 0x0038281401007387 */ /* 0x0001e60000100a00 */
[----:B0-----:R-:W3:Y:S04]  /*64790*/  LDL R20, [R1+0x10] ;  /* 0x0000100001147983 */ /* 0x001ee80000100800 */
[----:B------:R-:W3:Y:S01]  /*647a0*/  LDL R21, [R1+0x14] ;  /* 0x0000140001157983 */ /* 0x000ee20000100800 */
[----:B------:R-:W-:Y:S02]  /*647b0*/  STL.64 [R1+0x8e0], R12 ;  /* 0x0008e00c01007387 */ /* 0x000fe40000100a00 */
[----:B------:R0:W-:Y:S02]  /*647c0*/  STL.64 [R1+0x8e8], R14 ;  /* 0x0008e80e01007387 */ /* 0x0001e40000100a00 */
[----:B0-----:R-:W4:Y:S01]  /*647d0*/  LDL.LU.64 R14, [R1+0x39f8] ;  /* 0x0039f800010e7983 */ /* 0x001f220000300a00 */
[----:B------:R-:W4:Y:S02]  /*647e0*/  LDL.LU.64 R12, [R1+0x39f0] ;  /* 0x0039f000010c7983 */ /* 0x000f240000300a00 */
[----:B------:R-:W4:Y:S02]  /*647f0*/  LDL.LU.64 R8, [R1+0x39e8] ;  /* 0x0039e80001087983 */ /* 0x000f240000300a00 */
[----:B------:R-:W-:Y:S01]  /*64800*/  STL [R1+0x38d8], R28 ;  /* 0x0038d81c01007387 */ /* 0x000fe20000100800 */
[----:B------:R-:W-:Y:S01]  /*64810*/  STL [R1+0x38d4], R29 ;  /* 0x0038d41d01007387 */ /* 0x000fe20000100800 */
[C---:B----4-:R-:W-:Y:S03]  /*64820*/  HMMA.16816.F32 R8, R16.reuse, R8, R12 ;  /* 0x000000081008723c */ /* 0x050fe6000000180c */
[----:B------:R-:W4:Y:S01]  /*64830*/  LDL.LU.64 R14, [R1+0x39e0] ;  /* 0x0039e000010e7983 */ /* 0x000f220000300a00 */
[----:B------:R-:W4:Y:S11]  /*64840*/  LDL.LU.64 R12, [R1+0x39d8] ;  /* 0x0039d800010c7983 */ /* 0x000f360000300a00 */
[----:B------:R-:W-:Y:S08]  /*64850*/  @!UPT UIADD3 URZ, URZ, URZ, URZ ;  /* 0x0000003f3f3ff290 */ /* 0x000ff0000fffe03f */
[----:B------:R0:W-:Y:S01]  /*64860*/  STL.64 [R1+0x8d0], R8 ;  /* 0x0008d00801007387 */ /* 0x0001e20000100a00 */
[----:B------:R-:W-:Y:S03]  /*64870*/  STL.64 [R1+0x8d8], R10 ;  /* 0x0008d80a01007387 */ /* 0x000fe60000100a00 */
[----:B0-----:R-:W4:Y:S02]  /*64880*/  LDL.LU.64 R8, [R1+0x39d0] ;  /* 0x0039d00001087983 */ /* 0x001f240000300a00 */
[C---:B----4-:R-:W-:Y:S01]  /*64890*/  HMMA.16816.F32 R12, R16.reuse, R8, R12 ;  /* 0x00000008100c723c */ /* 0x050fe2000000180c */
[----:B------:R-:W-:Y:S02]  /*648a0*/  IMAD.MOV.U32 R28, RZ, RZ, R8 ;  /* 0x000000ffff1c7224 */ /* 0x000fe400078e0008 */
[----:B------:R-:W-:Y:S11]  /*648b0*/  IMAD.MOV.U32 R29, RZ, RZ, R9 ;  /* 0x000000ffff1d7224 */ /* 0x000ff600078e0009 */
[----:B------:R-:W-:Y:S09]  /*648c0*/  @!UPT UIADD3 URZ, URZ, URZ, URZ ;  /* 0x0000003f3f3ff290 */ /* 0x000ff2000fffe03f */
[----:B------:R0:W-:Y:S01]  /*648d0*/  STL.64 [R1+0x8c0], R12 ;  /* 0x0008c00c01007387 */ /* 0x0001e20000100a00 */
[----:B------:R-:W-:Y:S03]  /*648e0*/  STL.64 [R1+0x8c8], R14 ;  /* 0x0008c80e01007387 */ /* 0x000fe60000100a00 */
[----:B0-----:R-:W4:Y:S01]  /*648f0*/  LDL.LU.64 R12, [R1+0x39c8] ;  /* 0x0039c800010c7983 */ /* 0x001f220000300a00 */
        /* <DEDUP_REMOVED lines=8> */
[C---:B--2---:R-:W-:Y:S01]  /*64980*/  HMMA.16816.F32 R4, R16.reuse, R4, R24 ;  /* 0x000000041004723c */ /* 0x044fe20000001818 */
[----:B-1----:R-:W-:Y:S02]  /*64990*/  IMAD.MOV.U32 R11, RZ, RZ, R12 ;  /* 0x000000ffff0b7224 */ /* 0x002fe400078e000c */
[----:B------:R-:W-:Y:S01]  /*649a0*/  IMAD.MOV.U32 R10, RZ, RZ, R13 ;  /* 0x000000ffff0a7224 */ /* 0x000fe200078e000d */
[----:B------:R-:W2:Y:S01]  /*649b0*/  LDL.LU R12, [R1+0x870] ;  /* 0x00087000010c7983 */ /* 0x000ea20000300800 */
[----:B------:R-:W2:Y:S02]  /*649c0*/  LDL.LU R13, [R1+0x874] ;  /* 0x00087400010d7983 */ /* 0x000ea40000300800 */
[----:B------:R-:W2:Y:S02]  /*649d0*/  LDL.LU R14, [R1+0x878] ;  /* 0x00087800010e7983 */ /* 0x000ea40000300800 */
[----:B------:R-:W2:Y:S01]  /*649e0*/  LDL.LU R15, [R1+0x87c] ;  /* 0x00087c00010f7983 */ /* 0x000ea20000300800 */
[----:B------:R-:W-:Y:S04]  /*649f0*/  STL.64 [R1+0x3960], R10 ;  /* 0x0039600a01007387 */ /* 0x000fe80000100a00 */
[----:B----4-:R0:W-:Y:S04]  /*64a00*/  STL.64 [R1+0x3958], R8 ;  /* 0x0039580801007387 */ /* 0x0101e80000100a00 */
[----:B0-----:R-:W4:Y:S01]  /*64a10*/  LDL.64 R8, [R1] ;  /* 0x0000000001087983 */ /* 0x001f220000100a00 */
[----:B------:R-:W2:Y:S02]  /*64a20*/  LDL.LU R27, [R1+0x39a8] ;  /* 0x0039a800011b7983 */ /* 0x000ea40000300800 */
[----:B------:R-:W2:Y:S02]  /*64a30*/  LDL.LU.64 R24, [R1+0x39a0] ;  /* 0x0039a00001187983 */ /* 0x000ea40000300a00 */
[----:B------:R-:W-:Y:S01]  /*64a40*/  STL.64 [R1+0x8a0], R4 ;  /* 0x0008a00401007387 */ /* 0x000fe20000100a00 */
[----:B------:R0:W-:Y:S04]  /*64a50*/  STL.64 [R1+0x8a8], R6 ;  /* 0x0008a80601007387 */ /* 0x0001e80000100a00 */
        /* <DEDUP_REMOVED lines=9> */
[----:B----4-:R-:W-:Y:S01]  /*64af0*/  IMAD.MOV.U32 R23, RZ, RZ, R9 ;  /* 0x000000ffff177224 */ /* 0x010fe200078e0009 */
[C---:B---3--:R-:W-:Y:S11]  /*64b00*/  HMMA.16816.F32 R4, R16.reuse, R8, R4 ;  /* 0x000000081004723c */ /* 0x048ff60000001804 */
[----:B------:R-:W-:Y:S11]  /*64b10*/  @!UPT UIADD3 URZ, URZ, URZ, URZ ;  /* 0x0000003f3f3ff290 */ /* 0x000ff6000fffe03f */
[----:B------:R-:W-:Y:S01]  /*64b20*/  @!UPT UIADD3 URZ, URZ, URZ, URZ ;  /* 0x0000003f3f3ff290 */ /* 0x000fe2000fffe03f */
[----:B------:R-:W-:Y:S01]  /*64b30*/  STL.64 [R1+0x880], R4 ;  /* 0x0008800401007387 */ /* 0x000fe20000100a00 */
[----:B------:R0:W-:Y:S03]  /*64b40*/  STL.64 [R1+0x888], R6 ;  /* 0x0008880601007387 */ /* 0x0001e60000100a00 */
[----:B0-----:R-:W3:Y:S01]  /*64b50*/  LDL.LU.64 R6, [R1+0x3978] ;  /* 0x0039780001067983 */ /* 0x001ee20000300a00 */
[----:B------:R-:W4:Y:S02]  /*64b60*/  LDL.LU.64 R4, [R1+0x3970] ;  /* 0x0039700001047983 */ /* 0x000f240000300a00 */
[----:B------:R-:W-:Y:S02]  /*64b70*/  STL [R1+0x38f8], R23 ;  /* 0x0038f81701007387 */ /* 0x000fe40000100800 */
[----:B------:R0:W-:Y:S02]  /*64b80*/  STL.64 [R1+0x38f0], R20 ;  /* 0x0038f01401007387 */ /* 0x0001e40000100a00 */
[----:B0-----:R-:W3:Y:S01]  /*64b90*/  LDL.LU R20, [R1+0x450] ;  /* 0x0004500001147983 */ /* 0x001ee20000300800 */
[----:B------:R-:W3:Y:S02]  /*64ba0*/  LDL.LU R21, [R1+0x454] ;  /* 0x0004540001157983 */ /* 0x000ee40000300800 */
[----:B------:R-:W3:Y:S02]  /*64bb0*/  LDL.LU R22, [R1+0x458] ;  /* 0x0004580001167983 */ /* 0x000ee40000300800 */
[----:B------:R-:W3:Y:S01]  /*64bc0*/  LDL.LU R23, [R1+0x45c] ;  /* 0x00045c0001177983 */ /* 0x000ee20000300800 */
[----:B--2---:R-:W-:Y:S01]  /*64bd0*/  HMMA.16816.F32 R12, R16, R24, R12 ;  /* 0x00000018100c723c */ /* 0x004fe2000000180c */
[----:B------:R-:W-:Y:S01]  /*64be0*/  IMAD.MOV.U32 R26, RZ, RZ, R8 ;  /* 0x000000ffff1a7224 */ /* 0x000fe200078e0008 */
[----:B---3--:R-:W-:Y:S01]  /*64bf0*/  STL.64 [R1+0x3908], R22 ;  /* 0x0039081601007387 */ /* 0x008fe20000100a00 */
[----:B------:R0:W-:Y:S02]  /*64c00*/  STL.64 [R1+0x3900], R20 ;  /* 0x0039001401007387 */ /* 0x0001e40000100a00 */
[----:B0-----:R-:W-:-:S02]  /*64c10*/  IMAD.MOV.U32 R20, RZ, RZ, R7 ;  /* 0x000000ffff147224 */ /* 0x001fc400078e0007 */
[----:B------:R-:W-:-:S05]  /*64c20*/  IMAD.MOV.U32 R21, RZ, RZ, R6 ;  /* 0x000000ffff157224 */ /* 0x000fca00078e0006 */
[----:B------:R4:W-:Y:S02]  /*64c30*/  STL.64 [R1+0x3918], R20 ;  /* 0x0039181401007387 */ /* 0x0009e40000100a00 */
[----:B----4-:R-:W-:Y:S02]  /*64c40*/  IMAD.MOV.U32 R21, RZ, RZ, R4 ;  /* 0x000000ffff157224 */ /* 0x010fe400078e0004 */
[----:B------:R-:W-:Y:S01]  /*64c50*/  IMAD.MOV.U32 R20, RZ, RZ, R5 ;  /* 0x000000ffff147224 */ /* 0x000fe200078e0005 */
[----:B------:R-:W2:Y:S01]  /*64c60*/  LDL.LU R4, [R1+0x490] ;  /* 0x0004900001047983 */ /* 0x000ea20000300800 */
        /* <DEDUP_REMOVED lines=9> */
[----:B------:R0:W-:Y:S02]  /*64d00*/  STL.64 [R1+0x870], R12 ;  /* 0x0008700c01007387 */ /* 0x0001e40000100a00 */
[----:B------:R-:W-:Y:S01]  /*64d10*/  STL.64 [R1+0x878], R14 ;  /* 0x0008780e01007387 */ /* 0x000fe20000100a00 */
[----:B0-----:R-:W3:Y:S01]  /*64d20*/  LDL.LU.64 R12, [R1+0x3968] ;  /* 0x00396800010c7983 */ /* 0x001ee20000300a00 */
[----:B------:R0:W-:Y:S02]  /*64d30*/  STL.64 [R1+0x3848], R24 ;  /* 0x0038481801007387 */ /* 0x0001e40000100a00 */
[----:B------:R1:W-:Y:S02]  /*64d40*/  STL [R1+0x38d0], R26 ;  /* 0x0038d01a01007387 */ /* 0x0003e40000100800 */
[----:B------:R0:W-:Y:S02]  /*64d50*/  STL [R1+0x38dc], R27 ;  /* 0x0038dc1b01007387 */ /* 0x0001e40000100800 */
[----:B0-----:R-:W2:Y:S01]  /*64d60*/  LDL.LU R24, [R1+0x440] ;  /* 0x0004400001187983 */ /* 0x001ea20000300800 */
[----:B------:R-:W2:Y:S02]  /*64d70*/  LDL.LU R25, [R1+0x444] ;  /* 0x0004440001197983 */ /* 0x000ea40000300800 */
[----:B-1----:R-:W2:Y:S02]  /*64d80*/  LDL.LU R26, [R1+0x448] ;  /* 0x00044800011a7983 */ /* 0x002ea40000300800 */
        /* <DEDUP_REMOVED lines=26> */
[----:B--2---:R-:W-:Y:S01]  /*64f30*/  HMMA.16816.F32 R16, R16, R8, R4 ;  /* 0x000000081010723c */ /* 0x004fe20000001804 */
[----:B------:R-:W2:Y:S01]  /*64f40*/  LDL.LU.64 R6, [R1+0x3950] ;  /* 0x0039500001067983 */ /* 0x000ea20000300a00 */
[----:B------:R-:W2:Y:S11]  /*64f50*/  LDL.LU.64 R4, [R1+0x3948] ;  /* 0x0039480001047983 */ /* 0x000eb60000300a00 */
[----:B------:R-:W-:Y:S10]  /*64f60*/  @!UPT UIADD3 URZ, URZ, URZ, URZ ;  /* 0x0000003f3f3ff290 */ /* 0x000ff4000fffe03f */
[----:B------:R0:W-:Y:S01]  /*64f70*/  STL.64 [R1+0x530], R16 ;  /* 0x0005301001007387 */ /* 0x0001e20000100a00 */
[----:B------:R-:W-:Y:S02]  /*64f80*/  STL.64 [R1+0x538], R18 ;  /* 0x0005381201007387 */ /* 0x000fe40000100a00 */
[----:B0-----:R-:W-:Y:S02]  /*64f90*/  IMAD.MOV.U32 R16, RZ, RZ, R2 ;  /* 0x000000ffff107224 */ /* 0x001fe400078e0002 */
[----:B------:R-:W-:Y:S02]  /*64fa0*/  IMAD.MOV.U32 R17, RZ, RZ, R0 ;  /* 0x000000ffff117224 */ /* 0x000fe400078e0000 */
[----:B----4-:R-:W-:Y:S02]  /*64fb0*/  IMAD.MOV.U32 R2, RZ, RZ, R20 ;  /* 0x000000ffff027224 */ /* 0x010fe400078e0014 */
        /* <DEDUP_REMOVED lines=11> */
[----:B------:R-:W2:Y:S11]  /*65070*/  LDL.LU.64 R24, [R1+0x3920] ;  /* 0x0039200001187983 */ /* 0x000eb60000300a00 */
[----:B------:R-:W-:Y:S10]  /*65080*/  @!UPT UIADD3 URZ, URZ, URZ, URZ ;  /* 0x0000003f3f3ff290 */ /* 0x000ff4000fffe03f */
[----:B------:R0:W-:Y:S04]  /*65090*/  STL.64 [R1+0x510], R20 ;  /* 0x0005101401007387 */ /* 0x0001e80000100a00 */
[----:B0-----:R-:W2:Y:S01]  /*650a0*/  LDL.LU.64 R20, [R1+0x3918] ;  /* 0x0039180001147983 */ /* 0x001ea20000300a00 */
[----:B------:R-:W-:Y:S02]  /*650b0*/  IMAD.MOV.U32 R14, RZ, RZ, R22 ;  /* 0x000000ffff0e7224 */ /* 0x000fe400078e0016 */
[----:B------:R-:W-:-:S05]  /*650c0*/  IMAD.MOV.U32 R15, RZ, RZ, R23 ;  /* 0x000000ffff0f7224 */ /* 0x000fca00078e0017 */
[----:B------:R-:W-:Y:S01]  /*650d0*/  STL [R1+0x3054], R15 ;  /* 0x0030540f01007387 */ /* 0x000fe20000100800 */
[----:B------:R0:W-:Y:S03]  /*650e0*/  STL [R1+0x3050], R14 ;  /* 0x0030500e01007387 */ /* 0x0001e60000100800 */
[----:B0-----:R-:W4:Y:S01]  /*650f0*/  LDL R14, [R1+0x9d0] ;  /* 0x0009d000010e7983 */ /* 0x001f220000100800 */
[C---:B--2---:R-:W-:Y:S03]  /*65100*/  HMMA.16816.F32 R20, R4.reuse, R20, R24 ;  /* 0x000000140414723c */ /* 0x044fe60000001818 */
        /* <DEDUP_REMOVED lines=14> */
[----:B------:R-:W-:Y:S01]  /*651f0*/  IMAD.MOV.U32 R3, RZ, RZ, R25 ;  /* 0x000000ffff037224 */ /* 0x000fe200078e0019 */
[----:B------:R-:W3:Y:S01]  /*65200*/  LDL.LU.64 R26, [R1+0x38e8] ;  /* 0x0038e800011a7983 */ /* 0x000ee20000300a00 */
[----:B------:R-:W3:Y:S02]  /*65210*/  LDL.LU.64 R24, [R1+0x38e0] ;  /* 0x0038e00001187983 */ /* 0x000ee40000300a00 */
[----:B------:R-:W-:Y:S01]  /*65220*/  STL [R1+0x3868], R22 ;  /* 0x0038681601007387 */ /* 0x000fe20000100800 */
[----:B--2---:R0:W-:Y:S04]  /*65230*/  STL.64 [R1+0x3860], R20 ;  /* 0x0038601401007387 */ /* 0x0041e80000100a00 */
[----:B0-----:R-:W2:Y:S01]  /*65240*/  LDL.64 R20, [R1+0x20] ;  /* 0x0000200001147983 */ /* 0x001ea20000100a00 */
[----:B---3--:R-:W-:Y:S03]  /*65250*/  HMMA.16816.F32 R16, R4, R16, R24 ;  /* 0x000000100410723c */ /* 0x008fe60000001818 */
[----:B--2---:R0:W-:Y:S02]  /*65260*/  STL.64 [R1+0x3870], R20 ;  /* 0x0038701401007387 */ /* 0x0041e40000100a00 */
[----:B0-----:R-:W-:-:S02]  /*65270*/  IMAD.MOV.U32 R20, RZ, RZ, R11 ;  /* 0x000000ffff147224 */ /* 0x001fc400078e000b */
[----:B------:R-:W-:-:S05]  /*65280*/  IMAD.MOV.U32 R21, RZ, RZ, R10 ;  /* 0x000000ffff157224 */ /* 0x000fca00078e000a */
[----:B------:R0:W-:Y:S01]  /*65290*/  STL.64 [R1+0x3888], R20 ;  /* 0x0038881401007387 */ /* 0x0001e20000100a00 */
[----:B------:R-:W2:Y:S10]  /*652a0*/  LDL.LU R27, [R1+0x38dc] ;  /* 0x0038dc00011b7983 */ /* 0x000eb40000300800 */
[----:B------:R1:W-:Y:S02]  /*652b0*/  STL.64 [R1+0x4e0], R16 ;  /* 0x0004e01001007387 */ /* 0x0003e40000100a00 */
[----:B------:R-:W-:-:S02]  /*652c0*/  IMAD.MOV.U32 R10, RZ, RZ, R18 ;  /* 0x000000ffff0a7224 */ /* 0x000fc400078e0012 */
[----:B------:R-:W-:Y:S02]  /*652d0*/  IMAD.MOV.U32 R11, RZ, RZ, R19 ;  /* 0x000000ffff0b7224 */ /* 0x000fe400078e0013 */
[----:B0-----:R-:W-:Y:S02]  /*652e0*/  IMAD.MOV.U32 R20, RZ, RZ, R28 ;  /* 0x000000ffff147224 */ /* 0x001fe400078e001c */
[----:B------:R-:W-:Y:S01]  /*652f0*/  IMAD.MOV.U32 R21, RZ, RZ, R29 ;  /* 0x000000ffff157224 */ /* 0x000fe200078e001d */
[----:B------:R-:W3:Y:S01]  /*65300*/  LDL.LU R28, [R1+0x38d8] ;  /* 0x0038d800011c7983 */ /* 0x000ee20000300800 */
[----:B------:R-:W3:Y:S02]  /*65310*/  LDL.LU R29, [R1+0x38d4] ;  /* 0x0038d400011d7983 */ /* 0x000ee40000300800 */
[----:B-1----:R-:W3:Y:S02]  /*65320*/  LDL R16, [R1+0x70] ;  /* 0x0000700001107983 */ /* 0x002ee40000100800 */
[----:B------:R-:W3:Y:S01]  /*65330*/  LDL.LU R24, [R1+0x430] ;  /* 0x0004300001187983 */ /* 0x000ee20000300800 */
[----:B------:R-:W3:Y:S01]  /*65340*/  LDL.LU R25, [R1+0x434] ;  /* 0x0004340001197983 */ /* 0x000ee20000300800 */
[----:B------:R-:W3:Y:S02]  /*65350*/  LDL.LU R26, [R1+0x438] ;  /* 0x00043800011a7983 */ /* 0x000ee40000300800 */
[----:B--2---:R-:W-:-:S02]  /*65360*/  IMAD.MOV.U32 R17, RZ, RZ, R27 ;  /* 0x000000ffff117224 */ /* 0x004fc400078e001b */
[----:B------:R-:W3:Y:S01]  /*65370*/  LDL.LU R27, [R1+0x43c] ;  /* 0x00043c00011b7983 */ /* 0x000ee20000300800 */
[----:B------:R-:W-:Y:S02]  /*65380*/  STL.64 [R1+0x38a0], R20 ;  /* 0x0038a01401007387 */ /* 0x000fe40000100a00 */
[----:B------:R-:W-:Y:S02]  /*65390*/  STL.64 [R1+0x3840], R10 ;  /* 0x0038400a01007387 */ /* 0x000fe40000100a00 */
[----:B------:R0:W-:Y:S02]  /*653a0*/  STL.64 [R1+0x3838], R8 ;  /* 0x0038380801007387 */ /* 0x0001e40000100a00 */
[----:B0-----:R-:W2:Y:S01]  /*653b0*/  LDL.LU R8, [R1+0x800] ;  /* 0x0008000001087983 */ /* 0x001ea20000300800 */
[----:B------:R-:W2:Y:S02]  /*653c0*/  LDL.LU R9, [R1+0x804] ;  /* 0x0008040001097983 */ /* 0x000ea40000300800 */
[----:B------:R-:W2:Y:S02]  /*653d0*/  LDL.LU R10, [R1+0x808] ;  /* 0x00080800010a7983 */ /* 0x000ea40000300800 */
[----:B------:R-:W2:Y:S01]  /*653e0*/  LDL.LU R11, [R1+0x80c] ;  /* 0x00080c00010b7983 */ /* 0x000ea20000300800 */
[----:B------:R-:W2:Y:S04]  /*653f0*/  LDL R20, [R1+0x50] ;  /* 0x0000500001147983 */ /* 0x000ea80000100800 */
[----:B------:R-:W2:Y:S04]  /*65400*/  LDL R21, [R1+0x54] ;  /* 0x0000540001157983 */ /* 0x000ea80000100800 */
[----:B--2---:R-:W-:Y:S01]  /*65410*/  STL.64 [R1+0x38b8], R20 ;  /* 0x0038b81401007387 */ /* 0x004fe20000100a00 */
        /* <DEDUP_REMOVED lines=19> */
[----:B------:R-:W-:Y:S01]  /*65550*/  IMAD.MOV.U32 R20, RZ, RZ, R29 ;  /* 0x000000ffff147224 */ /* 0x000fe200078e001d */
[----:B--2---:R-:W-:Y:S01]  /*65560*/  STL.64 [R1+0x38c8], R10 ;  /* 0x0038c80a01007387 */ /* 0x004fe20000100a00 */
[----:B------:R0:W-:Y:S03]  /*65570*/  STL.64 [R1+0x38c0], R8 ;  /* 0x0038c00801007387 */ /* 0x0001e60000100a00 */
[----:B0-----:R-:W2:Y:S01]  /*65580*/  LDL.LU R8, [R1+0x850] ;  /* 0x0008500001087983 */ /* 0x001ea20000300800 */
[----:B------:R-:W2:Y:S02]  /*65590*/  LDL.LU R9, [R1+0x854] ;  /* 0x0008540001097983 */ /* 0x000ea40000300800 */
[----:B------:R-:W2:Y:S02]  /*655a0*/  LDL.LU R10, [R1+0x858] ;  /* 0x00085800010a7983 */ /* 0x000ea40000300800 */
[----:B------:R-:W2:Y:S01]  /*655b0*/  LDL.LU R11, [R1+0x85c] ;  /* 0x00085c00010b7983 */ /* 0x000ea20000300800 */
[----:B------:R-:W3:Y:S11]  /*655c0*/  LDL.LU R26, [R1+0x38d0] ;  /* 0x0038d000011a7983 */ /* 0x000ef60000300800 */
[----:B------:R-:W-:Y:S02]  /*655d0*/  STL.64 [R1+0x4d0], R16 ;  /* 0x0004d01001007387 */ /* 0x000fe40000100a00 */
[----:B------:R-:W-:Y:S02]  /*655e0*/  STL [R1+0x4d8], R18 ;  /* 0x0004d81201007387 */ /* 0x000fe40000100800 */
[----:B------:R-:W-:-:S02]  /*655f0*/  IMAD.MOV.U32 R15, RZ, RZ, R19 ;  /* 0x000000ffff0f7224 */ /* 0x000fc400078e0013 */
[----:B----4-:R-:W0:Y:S01]  /*65600*/  LDSM.16.MT88.4 R16, [R14+0x18180] ;  /* 0x018180000e10783b */ /* 0x010e220000004200 */
[----:B------:R-:W-:Y:S02]  /*65610*/  IMAD.MOV.U32 R21, RZ, RZ, R28 ;  /* 0x000000ffff157224 */ /* 0x000fe400078e001c */
[----:B------:R-:W-:Y:S01]  /*65620*/  IMAD.MOV.U32 R25, RZ, RZ, R23 ;  /* 0x000000ffff197224 */ /* 0x000fe200078e0017 */
[----:B------:R-:W-:Y:S01]  /*65630*/  STL [R1+0x32b4], R15 ;  /* 0x0032b40f01007387 */ /* 0x000fe20000100800 */
[----:B------:R-:W-:Y:S02]  /*65640*/  STL [R1+0x3858], R14 ;  /* 0x0038580e01007387 */ /* 0x000fe40000100800 */
[----:B------:R1:W-:Y:S02]  /*65650*/  STL.64 [R1+0x3850], R12 ;  /* 0x0038500c01007387 */ /* 0x0003e40000100a00 */
[----:B-1----:R-:W4:Y:S01]  /*65660*/  LDL.LU R12, [R1+0x7f0] ;  /* 0x0007f000010c7983 */ /* 0x002f220000300800 */
[----:B------:R-:W4:Y:S02]  /*65670*/  LDL.LU R13, [R1+0x7f4] ;  /* 0x0007f400010d7983 */ /* 0x000f240000300800 */
[----:B------:R-:W4:Y:S02]  /*65680*/  LDL.LU R14, [R1+0x7f8] ;  /* 0x0007f800010e7983 */ /* 0x000f240000300800 */
[----:B------:R-:W4:Y:S01]  /*65690*/  LDL.LU R15, [R1+0x7fc] ;  /* 0x0007fc00010f7983 */ /* 0x000f220000300800 */
[----:B0-----:R-:W-:Y:S01]  /*656a0*/  STL.64 [R1+0x3728], R18 ;  /* 0x0037281201007387 */ /* 0x001fe20000100a00 */
[----:B------:R0:W-:Y:S03]  /*656b0*/  STL.64 [R1+0x3720], R16 ;  /* 0x0037201001007387 */ /* 0x0001e60000100a00 */
        /* <DEDUP_REMOVED lines=31> */
[----:B0-----:R-:W3:Y:S02]  /*658b0*/  LDL.LU.64 R20, [R1+0x3870] ;  /* 0x0038700001147983 */ /* 0x001ee40000300a00 */
[----:B---3--:R-:W-:Y:S11]  /*658c0*/  HMMA.16816.F32 R16, R4, R20, R16 ;  /* 0x000000140410723c */ /* 0x008ff60000001810 */
[----:B------:R-:W-:Y:S11]  /*658d0*/  @!UPT UIADD3 URZ, URZ, URZ, URZ ;  /* 0x0000003f3f3ff290 */ /* 0x000ff6000fffe03f */
[----:B------:R-:W-:Y:S01]  /*658e0*/  @!UPT UIADD3 URZ, URZ, URZ, URZ ;  /* 0x0000003f3f3ff290 */ /* 0x000fe2000fffe03f */
[----:B------:R0:W-:Y:S01]  /*658f0*/  STL.64 [R1+0x810], R16 ;  /* 0x0008101001007387 */ /* 0x0001e20000100a00 */
[----:B------:R-:W-:Y:S02]  /*65900*/  STL.64 [R1+0x818], R18 ;  /* 0x0008181201007387 */ /* 0x000fe40000100a00 */
[----:B-1----:R-:W3:Y:S02]  /*65910*/  LDL.LU R22, [R1+0x3868] ;  /* 0x0038680001167983 */ /* 0x002ee40000300800 */
[----:B0-----:R-:W-:Y:S02]  /*65920*/  IMAD.MOV.U32 R17, RZ, RZ, R20 ;  /* 0x000000ffff117224 */ /* 0x001fe400078e0014 */
[----:B------:R-:W-:Y:S02]  /*65930*/  IMAD.MOV.U32 R16, RZ, RZ, R21 ;  /* 0x000000ffff107224 */ /* 0x000fe400078e0015 */
[----:B------:R-:W2:Y:S03]  /*65940*/  LDL.LU.64 R20, [R1+0x3860] ;  /* 0x0038600001147983 */ /* 0x000ea60000300a00 */
[----:B------:R0:W-:Y:S02]  /*65950*/  STL.64 [R1+0x37c8], R16 ;  /* 0x0037c81001007387 */ /* 0x0001e40000100a00 */
[----:B0-----:R-:W2:Y:S04]  /*65960*/  LDL.64 R16, [R1+0x80] ;  /* 0x0000800001107983 */ /* 0x001ea80000100a00 */
[----:B--2---:R3:W-:Y:S02]  /*65970*/  STL.64 [R1+0x37d8], R16 ;  /* 0x0037d81001007387 */ /* 0x0047e40000100a00 */
[----:B---3--:R-:W-:-:S02]  /*65980*/  IMAD.MOV.U32 R16, RZ, RZ, R22 ;  /* 0x000000ffff107224 */ /* 0x008fc400078e0016 */
[----:B------:R-:W-:-:S05]  /*65990*/  IMAD.MOV.U32 R17, RZ, RZ, R3 ;  /* 0x000000ffff117224 */ /* 0x000fca00078e0003 */
[----:B------:R0:W-:Y:S04]  /*659a0*/  STL.64 [R1+0x37f0], R16 ;  /* 0x0037f01001007387 */ /* 0x0001e80000100a00 */
[----:B0-----:R-:W2:Y:S01]  /*659b0*/  LDL.64 R16, [R1+0xa0] ;  /* 0x0000a00001107983 */ /* 0x001ea20000100a00 */
[C---:B------:R-:W-:Y:S01]  /*659c0*/  HMMA.16816.F32 R8, R4.reuse, R20, R8 ;  /* 0x000000140408723c */ /* 0x040fe20000001808 */
[----:B------:R-:W-:Y:S02]  /*659d0*/  IMAD.MOV.U32 R24, RZ, RZ, R26 ;  /* 0x000000ffff187224 */ /* 0x000fe400078e001a */
[----:B--2---:R-:W-:Y:S01]  /*659e0*/  STL.64 [R1+0x3808], R16 ;  /* 0x0038081001007387 */ /* 0x004fe20000100a00 */
[----:B------:R-:W2:Y:S11]  /*659f0*/  LDL.LU R20, [R1+0x420] ;  /* 0x0004200001147983 */ /* 0x000eb60000300800 */
[----:B------:R-:W-:Y:S08]  /*65a00*/  @!UPT UIADD3 URZ, URZ, URZ, URZ ;  /* 0x0000003f3f3ff290 */ /* 0x000ff0000fffe03f */
[----:B------:R0:W-:Y:S02]  /*65a10*/  STL.64 [R1+0x800], R8 ;  /* 0x0008000801007387 */ /* 0x0001e40000100a00 */
[----:B------:R1:W-:Y:S01]  /*65a20*/  STL.64 [R1+0x808], R10 ;  /* 0x0008080a01007387 */ /* 0x0003e20000100a00 */
[----:B------:R-:W2:Y:S01]  /*65a30*/  LDL.LU R21, [R1+0x424] ;  /* 0x0004240001157983 */ /* 0x000ea20000300800 */
[----:B------:R-:W2:Y:S02]  /*65a40*/  LDL.LU R22, [R1+0x428] ;  /* 0x0004280001167983 */ /* 0x000ea40000300800 */
[----:B------:R-:W2:Y:S01]  /*65a50*/  LDL.LU R23, [R1+0x42c] ;  /* 0x00042c0001177983 */ /* 0x000ea20000300800 */
[----:B0-----:R-:W3:Y:S01]  /*65a60*/  LDL.LU R8, [R1+0x7d0] ;  /* 0x0007d00001087983 */ /* 0x001ee20000300800 */
[----:B------:R-:W3:Y:S02]  /*65a70*/  LDL.LU R9, [R1+0x7d4] ;  /* 0x0007d40001097983 */ /* 0x000ee40000300800 */
[----:B-1----:R-:W3:Y:S02]  /*65a80*/  LDL.LU R10, [R1+0x7d8] ;  /* 0x0007d800010a7983 */ /* 0x002ee40000300800 */
[----:B------:R-:W3:Y:S01]  /*65a90*/  LDL.LU R11, [R1+0x7dc] ;  /* 0x0007dc00010b7983 */ /* 0x000ee20000300800 */
[----:B------:R-:W2:Y:S01]  /*65aa0*/  LDL.64 R16, [R1+0xb0] ;  /* 0x0000b00001107983 */ /* 0x000ea20000100a00 */
[C---:B----4-:R-:W-:Y:S03]  /*65ab0*/  HMMA.16816.F32 R24, R4.reuse, R24, R12 ;  /* 0x000000180418723c */ /* 0x050fe6000000180c */
[----:B--2---:R0:W-:Y:S04]  /*65ac0*/  STL.64 [R1+0x3810], R16 ;  /* 0x0038101001007387 */ /* 0x0041e80000100a00 */
[----:B0-----:R-:W2:Y:S01]  /*65ad0*/  LDL.LU R16, [R1+0x7e0] ;  /* 0x0007e00001107983 */ /* 0x001ea20000300800 */
[----:B------:R-:W2:Y:S02]  /*65ae0*/  LDL.LU R17, [R1+0x7e4] ;  /* 0x0007e40001117983 */ /* 0x000ea40000300800 */
[----:B------:R-:W2:Y:S02]  /*65af0*/  LDL.LU R18, [R1+0x7e8] ;  /* 0x0007e80001127983 */ /* 0x000ea40000300800 */
[----:B------:R-:W2:Y:S01]  /*65b00*/  LDL.LU R19, [R1+0x7ec] ;  /* 0x0007ec0001137983 */ /* 0x000ea20000300800 */
[----:B------:R-:W4:Y:S01]  /*65b10*/  LDL.LU R14, [R1+0x3858] ;  /* 0x00385800010e7983 */ /* 0x000f220000300800 */
[----:B------:R-:W3:Y:S09]  /*65b20*/  LDL.LU.64 R12, [R1+0x3850] ;  /* 0x00385000010c7983 */ /* 0x000ef20000300a00 */
[----:B------:R0:W-:Y:S02]  /*65b30*/  STL.64 [R1+0x7f0], R24 ;  /* 0x0007f01801007387 */ /* 0x0001e40000100a00 */
[----:B------:R-:W-:Y:S01]  /*65b40*/  STL.64 [R1+0x7f8], R26 ;  /* 0x0007f81a01007387 */ /* 0x000fe20000100a00 */
[----:B0-----:R-:W2:Y:S02]  /*65b50*/  LDL.LU.64 R24, [R1+0x3848] ;  /* 0x0038480001187983 */ /* 0x001ea40000300a00 */
[C---:B--2---:R-:W-:Y:S11]  /*65b60*/  HMMA.16816.F32 R16, R4.reuse, R24, R16 ;  /* 0x000000180410723c */ /* 0x044ff60000001810 */
[----:B------:R-:W-:Y:S11]  /*65b70*/  @!UPT UIADD3 URZ, URZ, URZ, URZ ;  /* 0x0000003f3f3ff290 */ /* 0x000ff6000fffe03f */
[----:B------:R-:W-:Y:S01]  /*65b80*/  @!UPT UIADD3 URZ, URZ, URZ, URZ ;  /* 0x0000003f3f3ff290 */ /* 0x000fe2000fffe03f */
[----:B------:R-:W-:Y:S01]  /*65b90*/  STL.64 [R1+0x7e0], R16 ;  /* 0x0007e01001007387 */ /* 0x000fe20000100a00 */
        /* <DEDUP_REMOVED lines=31> */
[----:B------:R-:W-:-:S02]  /*65d90*/  IMAD.MOV.U32 R16, RZ, RZ, R2 ;  /* 0x000000ffff107224 */ /* 0x000fc400078e0002 */
[----:B------:R-:W-:Y:S01]  /*65da0*/  IMAD.MOV.U32 R17, RZ, RZ, R0 ;  /* 0x000000ffff117224 */ /* 0x000fe200078e0000 */
[----:B--2---:R-:W-:Y:S01]  /*65db0*/  HMMA.16816.F32 R4, R4, R8, R20 ;  /* 0x000000080404723c */ /* 0x004fe20000001814 */
        /* <DEDUP_REMOVED lines=9> */
[----:B---3--:R-:W-:Y:S01]  /*65e50*/  STL.64 [R1+0x3738], R10 ;  /* 0x0037380a01007387 */ /* 0x008fe20000100a00 */
        /* <DEDUP_REMOVED lines=10> */
[----:B------:R-:W-:Y:S03]  /*65f00*/  STL.64 [R1+0x4b8], R18 ;  /* 0x0004b81201007387 */ /* 0x000fe60000100a00 */
[----:B0-----:R-:W3:Y:S02]  /*65f10*/  LDL.LU.64 R16, [R1+0x3810] ;  /* 0x0038100001107983 */ /* 0x001ee40000300a00 */
[C---:B---3--:R-:W-:Y:S01]  /*65f20*/  HMMA.16816.F32 R8, R20.reuse, R16, R8 ;  /* 0x000000101408723c */ /* 0x048fe20000001808 */
[----:B------:R-:W-:Y:S11]  /*65f30*/  IMAD.MOV.U32 R3, RZ, RZ, R17 ;  /* 0x000000ffff037224 */ /* 0x000ff600078e0011 */
[----:B------:R-:W-:Y:S11]  /*65f40*/  @!UPT UIADD3 URZ, URZ, URZ, URZ ;  /* 0x0000003f3f3ff290 */ /* 0x000ff6000fffe03f */
[----:B------:R0:W-:Y:S01]  /*65f50*/  STL.64 [R1+0x4a0], R8 ;  /* 0x0004a00801007387 */ /* 0x0001e20000100a00 */
[----:B------:R1:W-:Y:S02]  /*65f60*/  STL.64 [R1+0x4a8], R10 ;  /* 0x0004a80a01007387 */ /* 0x0003e40000100a00 */
[----:B0-----:R-:W-:Y:S02]  /*65f70*/  IMAD.MOV.U32 R8, RZ, RZ, R16 ;  /* 0x000000ffff087224 */ /* 0x001fe400078e0010 */
        /* <DEDUP_REMOVED lines=21> */
[----:B------:R0:W-:Y:S01]  /*660d0*/  STL.64 [R1+0x470], R24 ;  /* 0x0004701801007387 */ /* 0x0001e20000100a00 */
[----:B------:R-:W-:Y:S03]  /*660e0*/  STL.64 [R1+0x478], R26 ;  /* 0x0004781a01007387 */ /* 0x000fe60000100a00 */
[----:B0-----:R-:W4:Y:S01]  /*660f0*/  LDL.LU.64 R24, [R1+0x37d0] ;  /* 0x0037d00001187983 */ /* 0x001f220000300a00 */
[----:B------:R-:W2:Y:S02]  /*66100*/  LDL.LU.64 R16, [R1+0x37c8] ;  /* 0x0037c80001107983 */ /* 0x000ea40000300a00 */
[----:B------:R-:W-:Y:S02]  /*66110*/  STL.64 [R1+0x3748], R10 ;  /* 0x0037480a01007387 */ /* 0x000fe40000100a00 */
[----:B------:R0:W-:Y:S02]  /*66120*/  STL.64 [R1+0x3740], R8 ;  /* 0x0037400801007387 */ /* 0x0001e40000100a00 */
[----:B0-----:R-:W3:Y:S01]  /*66130*/  LDL.64 R8, [R1] ;  /* 0x0000000001087983 */ /* 0x001ee20000100a00 */
[----:B----4-:R-:W-:Y:S01]  /*66140*/  HMMA.16816.F32 R4, R20, R24, R4 ;  /* 0x000000181404723c */ /* 0x010fe20000001804 */
[----:B------:R-:W-:-:S02]  /*66150*/  IMAD.MOV.U32 R2, RZ, RZ, R24 ;  /* 0x000000ffff027224 */ /* 0x000fc400078e0018 */
[----:B------:R-:W-:Y:S01]  /*66160*/  IMAD.MOV.U32 R0, RZ, RZ, R25 ;  /* 0x000000ffff007224 */ /* 0x000fe200078e0019 */
[----:B---3--:R-:W-:Y:S11]  /*66170*/  STL.64 [R1+0x3760], R8 ;  /* 0x0037600801007387 */ /* 0x008ff60000100a00 */
[----:B------:R-:W-:Y:S08]  /*66180*/  @!UPT UIADD3 URZ, URZ, URZ, URZ ;  /* 0x0000003f3f3ff290 */ /* 0x000ff0000fffe03f */
[----:B------:R-:W-:Y:S01]  /*66190*/  STL.64 [R1+0x460], R4 ;  /* 0x0004600401007387 */ /* 0x000fe20000100a00 */
[----:B------:R-:W-:Y:S02]  /*661a0*/  STL.64 [R1+0x468], R6 ;  /* 0x0004680601007387 */ /* 0x000fe40000100a00 */
[----:B------:R-:W3:Y:S02]  /*661b0*/  LDL.LU R24, [R1+0x770] ;  /* 0x0007700001187983 */ /* 0x000ee40000300800 */
[----:B------:R-:W3:Y:S01]  /*661c0*/  LDL.LU R25, [R1+0x774] ;  /* 0x0007740001197983 */ /* 0x000ee20000300800 */
[----:B------:R-:W4:Y:S01]  /*661d0*/  LDL.LU R26, [R1+0x778] ;  /* 0x00077800011a7983 */ /* 0x000f220000300800 */
[----:B------:R-:W4:Y:S03]  /*661e0*/  LDL.LU R27, [R1+0x77c] ;  /* 0x00077c00011b7983 */ /* 0x000f260000300800 */
[----:B------:R-:W0:Y:S04]  /*661f0*/  LDSM.16.MT88.4 R4, [R14+0x18200] ;  /* 0x018200000e04783b */ /* 0x000e280000004200 */
[----:B----4-:R-:W-:Y:S01]  /*66200*/  STL.64 [R1+0x3778], R26 ;  /* 0x0037781a01007387 */ /* 0x010fe20000100a00 */
[----:B---3--:R2:W-:Y:S02]  /*66210*/  STL.64 [R1+0x3770], R24 ;  /* 0x0037701801007387 */ /* 0x0085e40000100a00 */
[----:B--2---:R-:W-:-:S02]  /*66220*/  IMAD.MOV.U32 R24, RZ, RZ, R17 ;  /* 0x000000ffff187224 */ /* 0x004fc400078e0011 */
[----:B------:R-:W-:-:S05]  /*66230*/  IMAD.MOV.U32 R25, RZ, RZ, R16 ;  /* 0x000000ffff197224 */ /* 0x000fca00078e0010 */
[----:B------:R1:W-:Y:S04]  /*66240*/  STL.64 [R1+0x3788], R24 ;  /* 0x0037881801007387 */ /* 0x0003e80000100a00 */
[----:B-1----:R-:W2:Y:S04]  /*66250*/  LDL.64 R24, [R1+0x30] ;  /* 0x0000300001187983 */ /* 0x002ea80000100a00 */
[----:B--2---:R1:W-:Y:S04]  /*66260*/  STL.64 [R1+0x37a0], R24 ;  /* 0x0037a01801007387 */ /* 0x0043e80000100a00 */
[----:B-1----:R-:W2:Y:S04]  /*66270*/  LDL.64 R24, [R1+0x40] ;  /* 0x0000400001187983 */ /* 0x002ea80000100a00 */
[----:B--2---:R-:W-:Y:S01]  /*66280*/  STL.64 [R1+0x37b8], R24 ;  /* 0x0037b81801007387 */ /* 0x004fe20000100a00 */
[----:B------:R-:W2:Y:S03]  /*66290*/  LDL.64 R8, [R1+0x10] ;  /* 0x0000100001087983 */ /* 0x000ea60000100a00 */
[----:B--2---:R1:W-:Y:S04]  /*662a0*/  STL.64 [R1+0x3780], R8 ;  /* 0x0037800801007387 */ /* 0x0043e80000100a00 */
[----:B-1----:R-:W2:Y:S01]  /*662b0*/  LDL.LU R8, [R1+0x780] ;  /* 0x0007800001087983 */ /* 0x002ea20000300800 */
[----:B------:R-:W2:Y:S02]  /*662c0*/  LDL.LU R9, [R1+0x784] ;  /* 0x0007840001097983 */ /* 0x000ea40000300800 */
[----:B------:R-:W3:Y:S02]  /*662d0*/  LDL.LU R10, [R1+0x788] ;  /* 0x00078800010a7983 */ /* 0x000ee40000300800 */
[----:B------:R-:W3:Y:S01]  /*662e0*/  LDL.LU R11, [R1+0x78c] ;  /* 0x00078c00010b7983 */ /* 0x000ee20000300800 */
[----:B------:R-:W4:Y:S04]  /*662f0*/  LDL.64 R24, [R1+0x50] ;  /* 0x0000500001187983 */ /* 0x000f280000100a00 */
[----:B----4-:R1:W-:Y:S04]  /*66300*/  STL.64 [R1+0x37c0], R24 ;  /* 0x0037c01801007387 */ /* 0x0103e80000100a00 */
[----:B-1----:R-:W4:Y:S01]  /*66310*/  LDL.64 R24, [R1+0x60] ;  /* 0x0000600001187983 */ /* 0x002f220000100a00 */
[----:B---3--:R-:W-:Y:S02]  /*66320*/  STL.64 [R1+0x3798], R10 ;  /* 0x0037980a01007387 */ /* 0x008fe40000100a00 */
[----:B--2---:R1:W-:Y:S02]  /*66330*/  STL.64 [R1+0x3790], R8 ;  /* 0x0037900801007387 */ /* 0x0043e40000100a00 */
[----:B-1----:R-:W2:Y:S01]  /*66340*/  LDL.LU R8, [R1+0x790] ;  /* 0x0007900001087983 */ /* 0x002ea20000300800 */
[----:B------:R-:W2:Y:S02]  /*66350*/  LDL.LU R9, [R1+0x794] ;  /* 0x0007940001097983 */ /* 0x000ea40000300800 */
[----:B------:R-:W3:Y:S02]  /*66360*/  LDL.LU R10, [R1+0x798] ;  /* 0x00079800010a7983 */ /* 0x000ee40000300800 */
[----:B------:R-:W3:Y:S02]  /*66370*/  LDL.LU R11, [R1+0x79c] ;  /* 0x00079c00010b7983 */ /* 0x000ee40000300800 */
[----:B---3--:R-:W-:Y:S01]  /*66380*/  STL.64 [R1+0x37b0], R10 ;  /* 0x0037b00a01007387 */ /* 0x008fe20000100a00 */
[----:B--2---:R1:W-:Y:S03]  /*66390*/  STL.64 [R1+0x37a8], R8 ;  /* 0x0037a80801007387 */ /* 0x0043e60000100a00 */
[----:B-1----:R-:W2:Y:S01]  /*663a0*/  LDL.LU R8, [R1+0x7a0] ;  /* 0x0007a00001087983 */ /* 0x002ea20000300800 */
        /* <DEDUP_REMOVED lines=9> */
[----:B-1----:R-:W2:Y:S01]  /*66440*/  LDL.LU R16, [R1+0x760] ;  /* 0x0007600001107983 */ /* 0x002ea20000300800 */
[----:B------:R-:W2:Y:S02]  /*66450*/  LDL.LU R17, [R1+0x764] ;  /* 0x0007640001117983 */ /* 0x000ea40000300800 */
[----:B------:R-:W2:Y:S02]  /*66460*/  LDL.LU R18, [R1+0x768] ;  /* 0x0007680001127983 */ /* 0x000ea40000300800 */
[----:B------:R-:W2:Y:S01]  /*66470*/  LDL.LU R19, [R1+0x76c] ;  /* 0x00076c0001137983 */ /* 0x000ea20000300800 */
[----:B------:R-:W-:Y:S01]  /*66480*/  STL [R1+0x3698], R14 ;  /* 0x0036980e01007387 */ /* 0x000fe20000100800 */
[----:B0-----:R-:W-:Y:S02]  /*66490*/  STL.64 [R1+0x35d0], R6 ;  /* 0x0035d00601007387 */ /* 0x001fe40000100a00 */
[----:B------:R0:W-:Y:S02]  /*664a0*/  STL.64 [R1+0x35c8], R4 ;  /* 0x0035c80401007387 */ /* 0x0001e40000100a00 */
[----:B0-----:R-:W4:Y:S01]  /*664b0*/  LDL.LU R4, [R1+0x7c0] ;  /* 0x0007c00001047983 */ /* 0x001f220000300800 */
[----:B------:R-:W4:Y:S02]  /*664c0*/  LDL.LU R5, [R1+0x7c4] ;  /* 0x0007c40001057983 */ /* 0x000f240000300800 */
[----:B------:R-:W4:Y:S02]  /*664d0*/  LDL.LU R6, [R1+0x7c8] ;  /* 0x0007c80001067983 */ /* 0x000f240000300800 */
[----:B------:R-:W4:Y:S02]  /*664e0*/  LDL.LU R7, [R1+0x7cc] ;  /* 0x0007cc0001077983 */ /* 0x000f240000300800 */
[C---:B----4-:R-:W-:Y:S11]  /*664f0*/  HMMA.16816.F32 R4, R20.reuse, R24, R4 ;  /* 0x000000181404723c */ /* 0x050ff60000001804 */
[----:B------:R-:W-:Y:S11]  /*66500*/  @!UPT UIADD3 URZ, URZ, URZ, URZ ;  /* 0x0000003f3f3ff290 */ /* 0x000ff6000fffe03f */
[----:B------:R-:W-:Y:S01]  /*66510*/  @!UPT UIADD3 URZ, URZ, URZ, URZ ;  /* 0x0000003f3f3ff290 */ /* 0x000fe2000fffe03f */
[----:B------:R0:W-:Y:S01]  /*66520*/  STL.64 [R1+0x7c0], R4 ;  /* 0x0007c00401007387 */ /* 0x0001e20000100a00 */
[----:B------:R-:W-:Y:S02]  /*66530*/  STL.64 [R1+0x7c8], R6 ;  /* 0x0007c80601007387 */ /* 0x000fe40000100a00 */
[----:B0-----:R-:W-:Y:S02]  /*66540*/  IMAD.MOV.U32 R4, RZ, RZ, R25 ;  /* 0x000000ffff047224 */ /* 0x001fe400078e0019 */
[----:B------:R-:W-:Y:S02]  /*66550*/  IMAD.MOV.U32 R5, RZ, RZ, R24 ;  /* 0x000000ffff057224 */ /* 0x000fe400078e0018 */
[----:B------:R-:W3:Y:S01]  /*66560*/  LDL.LU.64 R24, [R1+0x37c0] ;  /* 0x0037c00001187983 */ /* 0x000ee20000300a00 */
[----:B------:R0:W-:Y:S02]  /*66570*/  STL [R1+0x36a0], R4 ;  /* 0x0036a00401007387 */ /* 0x0001e40000100800 */
[----:B------:R1:W-:Y:S01]  /*66580*/  STL [R1+0x369c], R5 ;  /* 0x00369c0501007387 */ /* 0x0003e20000100800 */
[----:B0-----:R-:W3:Y:S01]  /*66590*/  LDL.LU R4, [R1+0x7b0] ;  /* 0x0007b00001047983 */ /* 0x001ee20000300800 */
[----:B-1----:R-:W3:Y:S02]  /*665a0*/  LDL.LU R5, [R1+0x7b4] ;  /* 0x0007b40001057983 */ /* 0x002ee40000300800 */
[----:B------:R-:W3:Y:S02]  /*665b0*/  LDL.LU R6, [R1+0x7b8] ;  /* 0x0007b80001067983 */ /* 0x000ee40000300800 */
[----:B------:R-:W3:Y:S02]  /*665c0*/  LDL.LU R7, [R1+0x7bc] ;  /* 0x0007bc0001077983 */ /* 0x000ee40000300800 */
        /* <DEDUP_REMOVED lines=8> */
[----:B------:R-:W-:Y:S01]  /*66650*/  STL [R1+0x36a4], R7 ;  /* 0x0036a40701007387 */ /* 0x000fe20000100800 */
        /* <DEDUP_REMOVED lines=18> */
[C---:B---3--:R-:W-:Y:S01]  /*66780*/  HMMA.16816.F32 R24, R20.reuse, R24, R8 ;  /* 0x000000181418723c */ /* 0x048fe20000001808 */
[----:B------:R-:W3:Y:S11]  /*66790*/  LDL.LU.64 R8, [R1+0x3780] ;  /* 0x0037800001087983 */ /* 0x000ef60000300a00 */
[----:B------:R-:W-:Y:S11]  /*667a0*/  @!UPT UIADD3 URZ, URZ, URZ, URZ ;  /* 0x0000003f3f3ff290 */ /* 0x000ff6000fffe03f */
        /* <DEDUP_REMOVED lines=12> */
[----:B------:R-:W2:Y:S02]  /*66870*/  LDL.LU.64 R8, [R1+0x3760] ;  /* 0x0037600001087983 */ /* 0x000ea40000300a00 */
[----:B--2---:R-:W-:Y:S11]  /*66880*/  HMMA.16816.F32 R16, R20, R8, R16 ;  /* 0x000000081410723c */ /* 0x004ff60000001810 */
[----:B------:R-:W-:Y:S11]  /*66890*/  @!UPT UIADD3 URZ, URZ, URZ, URZ ;  /* 0x0000003f3f3ff290 */ /* 0x000ff6000fffe03f */
[----:B------:R-:W-:Y:S01]  /*668a0*/  @!UPT UIADD3 URZ, URZ, URZ, URZ ;  /* 0x0000003f3f3ff290 */ /* 0x000fe2000fffe03f */
[----:B------:R-:W-:Y:S01]  /*668b0*/  STL.64 [R1+0x760], R16 ;  /* 0x0007601001007387 */ /* 0x000fe20000100a00 */
[----:B------:R0:W-:Y:S03]  /*668c0*/  STL.64 [R1+0x768], R18 ;  /* 0x0007681201007387 */ /* 0x0001e60000100a00 */
[----:B0-----:R-:W3:Y:S01]  /*668d0*/  LDL.LU.64 R18, [R1+0x3758] ;  /* 0x0037580001127983 */ /* 0x001ee20000300a00 */
[----:B------:R-:W3:Y:S02]  /*668e0*/  LDL.LU.64 R16, [R1+0x3750] ;  /* 0x0037500001107983 */ /* 0x000ee40000300a00 */
[----:B------:R-:W2:Y:S02]  /*668f0*/  LDL.LU.64 R10, [R1+0x3748] ;  /* 0x00374800010a7983 */ /* 0x000ea40000300a00 */
[----:B------:R-:W-:Y:S02]  /*66900*/  IMAD.MOV.U32 R7, RZ, RZ, R8 ;  /* 0x000000ffff077224 */ /* 0x000fe400078e0008 */
[----:B------:R-:W-:-:S02]  /*66910*/  IMAD.MOV.U32 R4, RZ, RZ, R9 ;  /* 0x000000ffff047224 */ /* 0x000fc400078e0009 */
[----:B------:R-:W4:Y:S01]  /*66920*/  LDL.LU.64 R8, [R1+0x3740] ;  /* 0x0037400001087983 */ /* 0x000f220000300a00 */
[----:B------:R-:W-:Y:S02]  /*66930*/  STL.64 [R1+0x36b0], R6 ;  /* 0x0036b00601007387 */ /* 0x000fe40000100a00 */
[----:B------:R0:W-:Y:S02]  /*66940*/  STL.64 [R1+0x36a8], R4 ;  /* 0x0036a80401007387 */ /* 0x0001e40000100a00 */
[----:B0-----:R-:W-:Y:S02]  /*66950*/  IMAD.MOV.U32 R4, RZ, RZ, R15 ;  /* 0x000000ffff047224 */ /* 0x001fe400078e000f */
[----:B--2---:R-:W-:-:S05]  /*66960*/  IMAD.MOV.U32 R5, RZ, RZ, R11 ;  /* 0x000000ffff057224 */ /* 0x004fca00078e000b */
[----:B------:R0:W-:Y:S04]  /*66970*/  STL.64 [R1+0x36c0], R4 ;  /* 0x0036c00401007387 */ /* 0x0001e80000100a00 */
[----:B0-----:R-:W2:Y:S01]  /*66980*/  LDL.64 R4, [R1+0x90] ;  /* 0x0000900001047983 */ /* 0x001ea20000100a00 */
[----:B---3--:R-:W-:Y:S03]  /*66990*/  HMMA.16816.F32 R16, R20, R24, R16 ;  /* 0x000000181410723c */ /* 0x008fe60000001810 */
[----:B--2---:R0:W-:Y:S02]  /*669a0*/  STL.64 [R1+0x36d8], R4 ;  /* 0x0036d80401007387 */ /* 0x0041e40000100a00 */
[----:B0-----:R-:W-:-:S02]  /*669b0*/  IMAD.MOV.U32 R4, RZ, RZ, R10 ;  /* 0x000000ffff047224 */ /* 0x001fc400078e000a */
[----:B----4-:R-:W-:-:S05]  /*669c0*/  IMAD.MOV.U32 R5, RZ, RZ, R9 ;  /* 0x000000ffff057224 */ /* 0x010fca00078e0009 */
[----:B------:R-:W-:Y:S11]  /*669d0*/  STL.64 [R1+0x36f0], R4 ;  /* 0x0036f00401007387 */ /* 0x000ff60000100a00 */
[----:B------:R0:W-:Y:S02]  /*669e0*/  STL.64 [R1+0x750], R16 ;  /* 0x0007501001007387 */ /* 0x0001e40000100a00 */
[----:B------:R1:W-:Y:S01]  /*669f0*/  STL.64 [R1+0x758], R18 ;  /* 0x0007581201007387 */ /* 0x0003e20000100a00 */
[----:B0-----:R-:W2:Y:S01]  /*66a00*/  LDL.LU R16, [R1+0x3b0] ;  /* 0x0003b00001107983 */ /* 0x001ea20000300800 */
[----:B------:R-:W2:Y:S02]  /*66a10*/  LDL.LU R17, [R1+0x3b4] ;  /* 0x0003b40001117983 */ /* 0x000ea40000300800 */
[----:B-1----:R-:W2:Y:S02]  /*66a20*/  LDL.LU R18, [R1+0x3b8] ;  /* 0x0003b80001127983 */ /* 0x002ea40000300800 */
[----:B------:R-:W-:-:S02]  /*66a30*/  IMAD.MOV.U32 R4, RZ, RZ, R8 ;  /* 0x000000ffff047224 */ /* 0x000fc400078e0008 */
[----:B------:R-:W-:Y:S01]  /*66a40*/  IMAD.MOV.U32 R5, RZ, RZ, R3 ;  /* 0x000000ffff057224 */ /* 0x000fe200078e0003 */
[----:B------:R-:W2:Y:S01]  /*66a50*/  LDL.LU R19, [R1+0x3bc] ;  /* 0x0003bc0001137983 */ /* 0x000ea20000300800 */
[----:B------:R-:W3:Y:S02]  /*66a60*/  LDL.LU R8, [R1+0x740] ;  /* 0x0007400001087983 */ /* 0x000ee40000300800 */
[----:B------:R-:W3:Y:S02]  /*66a70*/  LDL.LU R9, [R1+0x744] ;  /* 0x0007440001097983 */ /* 0x000ee40000300800 */
[----:B------:R-:W3:Y:S01]  /*66a80*/  LDL.LU R10, [R1+0x748] ;  /* 0x00074800010a7983 */ /* 0x000ee20000300800 */
[----:B------:R-:W3:Y:S01]  /*66a90*/  LDL.LU R11, [R1+0x74c] ;  /* 0x00074c00010b7983 */ /* 0x000ee20000300800 */
[----:B------:R0:W-:Y:S03]  /*66aa0*/  STL.64 [R1+0x3708], R4 ;  /* 0x0037080401007387 */ /* 0x0001e60000100a00 */
[----:B0-----:R-:W4:Y:S01]  /*66ab0*/  LDL.64 R4, [R1+0xc0] ;  /* 0x0000c00001047983 */ /* 0x001f220000100a00 */
        /* <DEDUP_REMOVED lines=39> */
[----:B------:R-:W-:Y:S01]  /*66d30*/  STL.64 [R1+0x450], R20 ;  /* 0x0004501401007387 */ /* 0x000fe20000100a00 */
[----:B------:R-:W-:Y:S02]  /*66d40*/  STL.64 [R1+0x458], R22 ;  /* 0x0004581601007387 */ /* 0x000fe40000100a00 */
[----:B---3--:R-:W-:Y:S02]  /*66d50*/  STL.64 [R1+0x35e0], R10 ;  /* 0x0035e00a01007387 */ /* 0x008fe40000100a00 */
        /* <DEDUP_REMOVED lines=41> */
[----:B------:R-:W2:Y:S11]  /*66ff0*/  LDL.LU.64 R26, [R1+0x36b8] ;  /* 0x0036b800011a7983 */ /* 0x000eb60000300a00 */
[----:B------:R-:W-:Y:S11]  /*67000*/  @!UPT UIADD3 URZ, URZ, URZ, URZ ;  /* 0x0000003f3f3ff290 */ /* 0x000ff6000fffe03f */
[----:B------:R-:W-:Y:S01]  /*67010*/  STL.64 [R1+0x400], R4 ;  /* 0x0004000401007387 */ /* 0x000fe20000100a00 */
[----:B------:R0:W-:Y:S03]  /*67020*/  STL.64 [R1+0x408], R6 ;  /* 0x0004080601007387 */ /* 0x0001e60000100a00 */
[----:B0-----:R-:W4:Y:S01]  /*67030*/  LDL.LU.64 R6, [R1+0x36b0] ;  /* 0x0036b00001067983 */ /* 0x001f220000300a00 */
[----:B------:R-:W2:Y:S01]  /*67040*/  LDL.LU.64 R4, [R1+0x36a8] ;  /* 0x0036a80001047983 */ /* 0x000ea20000300a00 */
[----:B---3--:R-:W-:Y:S01]  /*67050*/  HMMA.16816.F32 R20, R16, R20, R8 ;  /* 0x000000141014723c */ /* 0x008fe20000001808 */
[----:B----4-:R-:W-:Y:S02]  /*67060*/  IMAD.MOV.U32 R24, RZ, RZ, R7 ;  /* 0x000000ffff187224 */ /* 0x010fe400078e0007 */
[----:B--2---:R-:W-:Y:S01]  /*67070*/  IMAD.MOV.U32 R25, RZ, RZ, R4 ;  /* 0x000000ffff197224 */ /* 0x004fe200078e0004 */
[----:B------:R-:W2:Y:S01]  /*67080*/  LDL.LU R7, [R1+0x36a4] ;  /* 0x0036a40001077983 */ /* 0x000ea20000300800 */
[----:B------:R-:W3:Y:S03]  /*67090*/  LDL.LU R4, [R1+0x36a0] ;  /* 0x0036a00001047983 */ /* 0x000ee60000300800 */
[----:B------:R0:W-:Y:S01]  /*670a0*/  STL.64 [R1+0x3610], R24 ;  /* 0x0036101801007387 */ /* 0x0001e20000100a00 */
[----:B------:R-:W4:Y:S11]  /*670b0*/  LDL.LU R8, [R1+0x6e0] ;  /* 0x0006e00001087983 */ /* 0x000f360000300800 */
[----:B------:R-:W-:Y:S03]  /*670c0*/  @!UPT UIADD3 URZ, URZ, URZ, URZ ;  /* 0x0000003f3f3ff290 */ /* 0x000fe6000fffe03f */
[----:B------:R-:W-:Y:S02]  /*670d0*/  STL.64 [R1+0x3f0], R20 ;  /* 0x0003f01401007387 */ /* 0x000fe40000100a00 */
[----:B------:R-:W-:Y:S01]  /*670e0*/  STL.64 [R1+0x3f8], R22 ;  /* 0x0003f81601007387 */ /* 0x000fe20000100a00 */
[----:B------:R-:W4:Y:S01]  /*670f0*/  LDL.LU R9, [R1+0x6e4] ;  /* 0x0006e40001097983 */ /* 0x000f220000300800 */
[----:B------:R-:W2:Y:S02]  /*67100*/  LDL.LU R10, [R1+0x6e8] ;  /* 0x0006e800010a7983 */ /* 0x000ea40000300800 */
[----:B------:R-:W2:Y:S02]  /*67110*/  LDL.LU R11, [R1+0x6ec] ;  /* 0x0006ec00010b7983 */ /* 0x000ea40000300800 */
[----:B0-----:R-:W-:Y:S02]  /*67120*/  IMAD.MOV.U32 R24, RZ, RZ, R27 ;  /* 0x000000ffff187224 */ /* 0x001fe400078e001b */
[----:B------:R-:W-:-:S05]  /*67130*/  IMAD.MOV.U32 R25, RZ, RZ, R26 ;  /* 0x000000ffff197224 */ /* 0x000fca00078e001a */
[----:B------:R0:W-:Y:S04]  /*67140*/  STL.64 [R1+0x3628], R24 ;  /* 0x0036281801007387 */ /* 0x0001e80000100a00 */
[----:B0-----:R-:W2:Y:S01]  /*67150*/  LDL.LU R24, [R1+0x720] ;  /* 0x0007200001187983 */ /* 0x001ea20000300800 */
[----:B------:R-:W2:Y:S02]  /*67160*/  LDL.LU R25, [R1+0x724] ;  /* 0x0007240001197983 */ /* 0x000ea40000300800 */
[----:B------:R-:W2:Y:S02]  /*67170*/  LDL.LU R26, [R1+0x728] ;  /* 0x00072800011a7983 */ /* 0x000ea40000300800 */
[----:B------:R-:W2:Y:S02]  /*67180*/  LDL.LU R27, [R1+0x72c] ;  /* 0x00072c00011b7983 */ /* 0x000ea40000300800 */
[----:B--2---:R-:W-:Y:S01]  /*67190*/  STL.64 [R1+0x3638], R26 ;  /* 0x0036381a01007387 */ /* 0x004fe20000100a00 */
[----:B------:R0:W-:Y:S02]  /*671a0*/  STL.64 [R1+0x3630], R24 ;  /* 0x0036301801007387 */ /* 0x0001e40000100a00 */
[----:B0-----:R-:W-:-:S02]  /*671b0*/  IMAD.MOV.U32 R24, RZ, RZ, R5 ;  /* 0x000000ffff187224 */ /* 0x001fc400078e0005 */
[----:B------:R-:W-:Y:S01]  /*671c0*/  IMAD.MOV.U32 R25, RZ, RZ, R14 ;  /* 0x000000ffff197224 */ /* 0x000fe200078e000e */
[----:B------:R-:W2:Y:S01]  /*671d0*/  LDL.LU R5, [R1+0x369c] ;  /* 0x00369c0001057983 */ /* 0x000ea20000300800 */
[----:B------:R-:W2:Y:S03]  /*671e0*/  LDL.LU R14, [R1+0x3698] ;  /* 0x00369800010e7983 */ /* 0x000ea60000300800 */
[----:B------:R0:W-:Y:S02]  /*671f0*/  STL.64 [R1+0x3650], R24 ;  /* 0x0036501801007387 */ /* 0x0001e40000100a00 */
[----:B0-----:R-:W-:Y:S02]  /*67200*/  IMAD.MOV.U32 R24, RZ, RZ, R29 ;  /* 0x000000ffff187224 */ /* 0x001fe400078e001d */
[----:B------:R-:W-:-:S05]  /*67210*/  IMAD.MOV.U32 R25, RZ, RZ, R28 ;  /* 0x000000ffff197224 */ /* 0x000fca00078e001c */
[----:B------:R-:W-:Y:S01]  /*67220*/  STL.64 [R1+0x3668], R24 ;  /* 0x0036681801007387 */ /* 0x000fe20000100a00 */
[----:B------:R-:W-:Y:S02]  /*67230*/  STL.64 [R1+0x35f0], R10 ;  /* 0x0035f00a01007387 */ /* 0x000fe40000100a00 */
[----:B----4-:R0:W-:Y:S02]  /*67240*/  STL.64 [R1+0x35e8], R8 ;  /* 0x0035e80801007387 */ /* 0x0101e40000100a00 */
[----:B0-----:R-:W4:Y:S01]  /*67250*/  LDL.LU R8, [R1+0x6f0] ;  /* 0x0006f00001087983 */ /* 0x001f220000300800 */
[----:B------:R-:W4:Y:S02]  /*67260*/  LDL.LU R9, [R1+0x6f4] ;  /* 0x0006f40001097983 */ /* 0x000f240000300800 */
[----:B------:R-:W3:Y:S02]  /*67270*/  LDL.LU R10, [R1+0x6f8] ;  /* 0x0006f800010a7983 */ /* 0x000ee40000300800 */
[----:B------:R-:W3:Y:S02]  /*67280*/  LDL.LU R11, [R1+0x6fc] ;  /* 0x0006fc00010b7983 */ /* 0x000ee40000300800 */
[----:B------:R-:W-:-:S02]  /*67290*/  IMAD.MOV.U32 R24, RZ, RZ, R7 ;  /* 0x000000ffff187224 */ /* 0x000fc400078e0007 */
[----:B------:R-:W-:-:S05]  /*672a0*/  IMAD.MOV.U32 R25, RZ, RZ, R6 ;  /* 0x000000ffff197224 */ /* 0x000fca00078e0006 */
[----:B------:R-:W-:Y:S04]  /*672b0*/  STL.64 [R1+0x3680], R24 ;  /* 0x0036801801007387 */ /* 0x000fe80000100a00 */
[----:B--2---:R-:W0:Y:S04]  /*672c0*/  LDSM.16.MT88.4 R20, [R14+0x18280] ;  /* 0x018280000e14783b */ /* 0x004e280000004200 */
[----:B---3--:R-:W-:Y:S01]  /*672d0*/  STL.64 [R1+0x3608], R10 ;  /* 0x0036080a01007387 */ /* 0x008fe20000100a00 */
[----:B----4-:R1:W-:Y:S03]  /*672e0*/  STL.64 [R1+0x3600], R8 ;  /* 0x0036000801007387 */ /* 0x0103e60000100a00 */
        /* <DEDUP_REMOVED lines=28> */
[----:B------:R-:W-:-:S02]  /*674b0*/  IMAD.MOV.U32 R24, RZ, RZ, R5 ;  /* 0x000000ffff187224 */ /* 0x000fc400078e0005 */
[----:B------:R-:W-:Y:S01]  /*674c0*/  IMAD.MOV.U32 R25, RZ, RZ, R4 ;  /* 0x000000ffff197224 */ /* 0x000fe200078e0004 */
        /* <DEDUP_REMOVED lines=8> */
[----:B------:R-:W3:Y:S02]  /*67550*/  LDL.LU R6, [R1+0x348] ;  /* 0x0003480001067983 */ /* 0x000ee40000300800 */
[----:B------:R-:W3:Y:S01]  /*67560*/  LDL.LU R7, [R1+0x34c] ;  /* 0x00034c0001077983 */ /* 0x000ee20000300800 */
[----:B0-----:R-:W-:Y:S01]  /*67570*/  STL.64 [R1+0x34d0], R22 ;  /* 0x0034d01601007387 */ /* 0x001fe20000100a00 */
[----:B------:R0:W-:Y:S03]  /*67580*/  STL.64 [R1+0x34c8], R20 ;  /* 0x0034c81401007387 */ /* 0x0001e60000100a00 */
[----:B0-----:R-:W4:Y:S01]  /*67590*/  LDL.64 R20, [R1+0x20] ;  /* 0x0000200001147983 */ /* 0x001f220000100a00 */
        /* <DEDUP_REMOVED lines=33> */
[----:B------:R-:W-:Y:S03]  /*677b0*/  STL.64 [R1+0x3a8], R26 ;  /* 0x0003a81a01007387 */ /* 0x000fe60000100a00 */
[----:B0-----:R-:W2:Y:S01]  /*677c0*/  LDL.LU.64 R24, [R1+0x3628] ;  /* 0x0036280001187983 */ /* 0x001ea20000300a00 */
[----:B------:R0:W-:Y:S03]  /*677d0*/  STL.64 [R1+0x3528], R20 ;  /* 0x0035281401007387 */ /* 0x0001e60000100a00 */
[----:B0-----:R-:W4:Y:S01]  /*677e0*/  LDL.64 R20, [R1+0xa0] ;  /* 0x0000a00001147983 */ /* 0x001f220000100a00 */
[C---:B--2---:R-:W-:Y:S03]  /*677f0*/  HMMA.16816.F32 R24, R16.reuse, R24, R8 ;  /* 0x000000181018723c */ /* 0x044fe60000001808 */
[----:B----4-:R-:W-:Y:S01]  /*67800*/  STL.64 [R1+0x35b0], R20 ;  /* 0x0035b01401007387 */ /* 0x010fe20000100a00 */
[----:B------:R-:W2:Y:S02]  /*67810*/  LDL.LU.64 R10, [R1+0x3620] ;  /* 0x00362000010a7983 */ /* 0x000ea40000300a00 */
[----:B------:R-:W2:Y:S11]  /*67820*/  LDL.LU.64 R8, [R1+0x3618] ;  /* 0x0036180001087983 */ /* 0x000eb60000300a00 */
[----:B------:R-:W-:Y:S06]  /*67830*/  @!UPT UIADD3 URZ, URZ, URZ, URZ ;  /* 0x0000003f3f3ff290 */ /* 0x000fec000fffe03f */
        /* <DEDUP_REMOVED lines=13> */
[----:B------:R-:W-:Y:S01]  /*67910*/  STL.64 [R1+0x370], R8 ;  /* 0x0003700801007387 */ /* 0x000fe20000100a00 */
[----:B------:R0:W-:Y:S03]  /*67920*/  STL.64 [R1+0x378], R10 ;  /* 0x0003780a01007387 */ /* 0x0001e60000100a00 */
[----:B0-----:R-:W2:Y:S01]  /*67930*/  LDL.LU.64 R10, [R1+0x35f0] ;  /* 0x0035f000010a7983 */ /* 0x001ea20000300a00 */
[----:B------:R-:W2:Y:S02]  /*67940*/  LDL.LU.64 R8, [R1+0x35e8] ;  /* 0x0035e80001087983 */ /* 0x000ea40000300a00 */
[----:B------:R0:W-:Y:S02]  /*67950*/  STL [R1+0x34fc], R24 ;  /* 0x0034fc1801007387 */ /* 0x0001e40000100800 */
[----:B------:R1:W-:Y:S01]  /*67960*/  STL [R1+0x34f8], R25 ;  /* 0x0034f81901007387 */ /* 0x0003e20000100800 */
        /* <DEDUP_REMOVED lines=16> */
[----:B------:R-:W-:Y:S02]  /*67a70*/  STL [R1+0x3578], R14 ;  /* 0x0035780e01007387 */ /* 0x000fe40000100800 */
[----:B------:R-:W-:Y:S02]  /*67a80*/  STL.64 [R1+0x3570], R12 ;  /* 0x0035700c01007387 */ /* 0x000fe40000100a00 */
[----:B------:R-:W-:-:S02]  /*67a90*/  IMAD.MOV.U32 R20, RZ, RZ, R2 ;  /* 0x000000ffff147224 */ /* 0x000fc400078e0002 */
[----:B------:R-:W-:Y:S01]  /*67aa0*/  IMAD.MOV.U32 R21, RZ, RZ, R0 ;  /* 0x000000ffff157224 */ /* 0x000fe200078e0000 */
        /* <DEDUP_REMOVED lines=12> */
[----:B0-----:R-:W3:Y:S01]  /*67b70*/  LDL.64 R8, [R1+0xb0] ;  /* 0x0000b00001087983 */ /* 0x001ee20000100a00 */
[C---:B--2---:R-:W-:Y:S03]  /*67b80*/  HMMA.16816.F32 R20, R4.reuse, R20, R24 ;  /* 0x000000140414723c */ /* 0x044fe60000001818 */
[----:B------:R-:W3:Y:S01]  /*67b90*/  LDL.LU.64 R26, [R1+0x35c0] ;  /* 0x0035c000011a7983 */ /* 0x000ee20000300a00 */
[----:B------:R-:W3:Y:S11]  /*67ba0*/  LDL.LU.64 R24, [R1+0x35b8] ;  /* 0x0035b80001187983 */ /* 0x000ef60000300a00 */
[----:B------:R-:W-:Y:S08]  /*67bb0*/  @!UPT UIADD3 URZ, URZ, URZ, URZ ;  /* 0x0000003f3f3ff290 */ /* 0x000ff0000fffe03f */
[----:B------:R0:W-:Y:S01]  /*67bc0*/  STL.64 [R1+0x350], R20 ;  /* 0x0003501401007387 */ /* 0x0001e20000100a00 */
[----:B------:R-:W-:Y:S03]  /*67bd0*/  STL.64 [R1+0x358], R22 ;  /* 0x0003581601007387 */ /* 0x000fe60000100a00 */
[----:B0-----:R-:W4:Y:S01]  /*67be0*/  LDL.LU.64 R20, [R1+0x35b0] ;  /* 0x0035b00001147983 */ /* 0x001f220000300a00 */
[C---:B---3--:R-:W-:Y:S11]  /*67bf0*/  HMMA.16816.F32 R24, R4.reuse, R8, R24 ;  /* 0x000000080418723c */ /* 0x048ff60000001818 */
[----:B------:R-:W-:Y:S11]  /*67c00*/  @!UPT UIADD3 URZ, URZ, URZ, URZ ;  /* 0x0000003f3f3ff290 */ /* 0x000ff6000fffe03f */
[----:B------:R-:W-:Y:S01]  /*67c10*/  @!UPT UIADD3 URZ, URZ, URZ, URZ ;  /* 0x0000003f3f3ff290 */ /* 0x000fe2000fffe03f */
[----:B------:R0:W-:Y:S02]  /*67c20*/  STL.64 [R1+0x340], R24 ;  /* 0x0003401801007387 */ /* 0x0001e40000100a00 */
[----:B0-----:R-:W-:Y:S02]  /*67c30*/  IMAD.MOV.U32 R24, RZ, RZ, R8 ;  /* 0x000000ffff187224 */ /* 0x001fe400078e0008 */
[----:B------:R-:W-:Y:S02]  /*67c40*/  IMAD.MOV.U32 R25, RZ, RZ, R9 ;  /* 0x000000ffff197224 */ /* 0x000fe400078e0009 */
[----:B----4-:R-:W-:Y:S01]  /*67c50*/  HMMA.16816.F32 R8, R4, R20, R16 ;  /* 0x000000140408723c */ /* 0x010fe20000001810 */
[----:B------:R-:W-:Y:S02]  /*67c60*/  STL.64 [R1+0x348], R26 ;  /* 0x0003481a01007387 */ /* 0x000fe40000100a00 */
[----:B------:R0:W-:Y:S02]  /*67c70*/  STL.64 [R1+0x3590], R24 ;  /* 0x0035901801007387 */ /* 0x0001e40000100a00 */
[----:B------:R-:W-:-:S02]  /*67c80*/  IMAD.MOV.U32 R2, RZ, RZ, R20 ;  /* 0x000000ffff027224 */ /* 0x000fc400078e0014 */
[----:B------:R-:W-:Y:S11]  /*67c90*/  IMAD.MOV.U32 R0, RZ, RZ, R21 ;  /* 0x000000ffff007224 */ /* 0x000ff600078e0015 */
[----:B------:R-:W-:Y:S05]  /*67ca0*/  @!UPT UIADD3 URZ, URZ, URZ, URZ ;  /* 0x0000003f3f3ff290 */ /* 0x000fea000fffe03f */
[----:B------:R-:W-:Y:S01]  /*67cb0*/  STL.64 [R1+0x330], R8 ;  /* 0x0003300801007387 */ /* 0x000fe20000100a00 */
[----:B------:R-:W-:Y:S02]  /*67cc0*/  STL.64 [R1+0x338], R10 ;  /* 0x0003380a01007387 */ /* 0x000fe40000100a00 */
[----:B------:R-:W2:Y:S02]  /*67cd0*/  LDL.LU R20, [R1+0x6a0] ;  /* 0x0006a00001147983 */ /* 0x000ea40000300800 */
[----:B------:R-:W2:Y:S01]  /*67ce0*/  LDL.LU R21, [R1+0x6a4] ;  /* 0x0006a40001157983 */ /* 0x000ea20000300800 */
[----:B------:R-:W3:Y:S01]  /*67cf0*/  LDL.LU R22, [R1+0x6a8] ;  /* 0x0006a80001167983 */ /* 0x000ee20000300800 */
[----:B------:R-:W3:Y:S02]  /*67d00*/  LDL.LU R23, [R1+0x6ac] ;  /* 0x0006ac0001177983 */ /* 0x000ee40000300800 */
[----:B0-----:R-:W4:Y:S02]  /*67d10*/  LDL.LU R24, [R1+0x2f0] ;  /* 0x0002f00001187983 */ /* 0x001f240000300800 */
[----:B------:R-:W4:Y:S01]  /*67d20*/  LDL.LU R25, [R1+0x2f4] ;  /* 0x0002f40001197983 */ /* 0x000f220000300800 */
[----:B------:R-:W2:Y:S01]  /*67d30*/  LDL.LU R26, [R1+0x2f8] ;  /* 0x0002f800011a7983 */ /* 0x000ea20000300800 */
[----:B------:R-:W2:Y:S03]  /*67d40*/  LDL.LU R27, [R1+0x2fc] ;  /* 0x0002fc00011b7983 */ /* 0x000ea60000300800 */
[----:B--2---:R-:W-:Y:S01]  /*67d50*/  STL.64 [R1+0x35a0], R26 ;  /* 0x0035a01a01007387 */ /* 0x004fe20000100a00 */
[----:B----4-:R0:W-:Y:S02]  /*67d60*/  STL.64 [R1+0x3598], R24 ;  /* 0x0035981801007387 */ /* 0x0101e40000100a00 */
[----:B------:R-:W2:Y:S02]  /*67d70*/  LDL.LU R12, [R1+0x2e0] ;  /* 0x0002e000010c7983 */ /* 0x000ea40000300800 */
[----:B------:R-:W2:Y:S01]  /*67d80*/  LDL.LU R13, [R1+0x2e4] ;  /* 0x0002e400010d7983 */ /* 0x000ea20000300800 */
[----:B------:R-:W4:Y:S01]  /*67d90*/  LDL.LU R14, [R1+0x2e8] ;  /* 0x0002e800010e7983 */ /* 0x000f220000300800 */
[----:B0-----:R-:W-:-:S03]  /*67da0*/  IMAD.MOV.U32 R24, RZ, RZ, R15 ;  /* 0x000000ffff187224 */ /* 0x001fc600078e000f */
[----:B------:R-:W4:Y:S04]  /*67db0*/  LDL.LU R15, [R1+0x2ec] ;  /* 0x0002ec00010f7983 */ /* 0x000f280000300800 */
[----:B----4-:R-:W-:Y:S01]  /*67dc0*/  STL.64 [R1+0x3588], R14 ;  /* 0x0035880e01007387 */ /* 0x010fe20000100a00 */
[----:B--2---:R0:W-:Y:S03]  /*67dd0*/  STL.64 [R1+0x3580], R12 ;  /* 0x0035800c01007387 */ /* 0x0041e60000100a00 */
        /* <DEDUP_REMOVED lines=9> */
[----:B0-----:R-:W3:Y:S04]  /*67e70*/  LDL.64 R20, [R1+0x40] ;  /* 0x0000400001147983 */ /* 0x001ee80000100a00 */
[----:B---3--:R0:W-:Y:S04]  /*67e80*/  STL.64 [R1+0x3550], R20 ;  /* 0x0035501401007387 */ /* 0x0081e80000100a00 */
[----:B0-----:R-:W3:Y:S04]  /*67e90*/  LDL.64 R20, [R1+0x50] ;  /* 0x0000500001147983 */ /* 0x001ee80000100a00 */
[----:B---3--:R0:W-:Y:S04]  /*67ea0*/  STL.64 [R1+0x3568], R20 ;  /* 0x0035681401007387 */ /* 0x0081e80000100a00 */
[----:B0-----:R-:W3:Y:S01]  /*67eb0*/  LDL.64 R20, [R1+0x60] ;  /* 0x0000600001147983 */ /* 0x001ee20000100a00 */
[----:B------:R-:W3:Y:S02]  /*67ec0*/  LDL.LU R8, [R1+0x690] ;  /* 0x0006900001087983 */ /* 0x000ee40000300800 */
[----:B------:R-:W3:Y:S02]  /*67ed0*/  LDL.LU R9, [R1+0x694] ;  /* 0x0006940001097983 */ /* 0x000ee40000300800 */
[----:B------:R-:W3:Y:S01]  /*67ee0*/  LDL.LU R10, [R1+0x698] ;  /* 0x00069800010a7983 */ /* 0x000ee20000300800 */
[----:B------:R-:W3:Y:S01]  /*67ef0*/  LDL.LU R11, [R1+0x69c] ;  /* 0x00069c00010b7983 */ /* 0x000ee20000300800 */
[----:B------:R-:W-:-:S07]  /*67f00*/  IMAD.MOV.U32 R25, RZ, RZ, R3 ;  /* 0x000000ffff197224 */ /* 0x000fce00078e0003 */
[C---:B--2---:R-:W-:Y:S01]  /*67f10*/  HMMA.16816.F32 R24, R4.reuse, R24, R12 ;  /* 0x000000180418723c */ /* 0x044fe2000000180c */
[----:B---3--:R-:W-:Y:S01]  /*67f20*/  STL.64 [R1+0x3548], R10 ;  /* 0x0035480a01007387 */ /* 0x008fe20000100a00 */
        /* <DEDUP_REMOVED lines=24> */
[----:B------:R-:W4:Y:S01]  /*680b0*/  LDL.LU.64 R14, [R1+0x3588] ;  /* 0x00358800010e7983 */ /* 0x000f220000300a00 */
[----:B------:R-:W4:Y:S02]  /*680c0*/  LDL.LU.64 R12, [R1+0x3580] ;  /* 0x00358000010c7983 */ /* 0x000f240000300a00 */
[----:B------:R-:W-:Y:S01]  /*680d0*/  STL.64 [R1+0x3508], R26 ;  /* 0x0035081a01007387 */ /* 0x000fe20000100a00 */
[C---:B----4-:R-:W-:Y:S01]  /*680e0*/  HMMA.16816.F32 R12, R4.reuse, R16, R12 ;  /* 0x00000010040c723c */ /* 0x050fe2000000180c */
[----:B---3--:R0:W-:Y:S04]  /*680f0*/  STL.64 [R1+0x3500], R24 ;  /* 0x0035001801007387 */ /* 0x0081e80000100a00 */
[----:B0-----:R-:W3:Y:S11]  /*68100*/  LDL.64 R24, [R1+0x30] ;  /* 0x0000300001187983 */ /* 0x001ef60000100a00 */
[----:B------:R-:W-:Y:S07]  /*68110*/  @!UPT UIADD3 URZ, URZ, URZ, URZ ;  /* 0x0000003f3f3ff290 */ /* 0x000fee000fffe03f */
[----:B------:R-:W-:Y:S01]  /*68120*/  STL.64 [R1+0x300], R12 ;  /* 0x0003000c01007387 */ /* 0x000fe20000100a00 */
[----:B------:R0:W-:Y:S03]  /*68130*/  STL.64 [R1+0x308], R14 ;  /* 0x0003080e01007387 */ /* 0x0001e60000100a00 */
[----:B0-----:R-:W4:Y:S01]  /*68140*/  LDL.LU R14, [R1+0x3578] ;  /* 0x00357800010e7983 */ /* 0x001f220000300800 */
[----:B------:R-:W-:Y:S02]  /*68150*/  IMAD.MOV.U32 R15, RZ, RZ, R16 ;  /* 0x000000ffff0f7224 */ /* 0x000fe400078e0010 */
[----:B------:R-:W-:Y:S02]  /*68160*/  IMAD.MOV.U32 R3, RZ, RZ, R17 ;  /* 0x000000ffff037224 */ /* 0x000fe400078e0011 */
[----:B------:R-:W2:Y:S03]  /*68170*/  LDL.LU.64 R12, [R1+0x3570] ;  /* 0x00357000010c7983 */ /* 0x000ea60000300a00 */
[----:B------:R-:W-:Y:S01]  /*68180*/  STL [R1+0x3464], R3 ;  /* 0x0034640301007387 */ /* 0x000fe20000100800 */
[----:B------:R-:W-:Y:S03]  /*68190*/  STL [R1+0x3460], R15 ;  /* 0x0034600f01007387 */ /* 0x000fe60000100800 */
[----:B----4-:R-:W0:Y:S04]  /*681a0*/  LDSM.16.MT88.4 R16, [R14+0x18300] ;  /* 0x018300000e10783b */ /* 0x010e280000004200 */
[----:B------:R-:W-:Y:S04]  /*681b0*/  STL [R1+0x3468], R14 ;  /* 0x0034680e01007387 */ /* 0x000fe80000100800 */
[----:B0-----:R-:W-:Y:S01]  /*681c0*/  STL.64 [R1+0x3398], R18 ;  /* 0x0033981201007387 */ /* 0x001fe20000100a00 */
[----:B------:R0:W-:Y:S03]  /*681d0*/  STL.64 [R1+0x3390], R16 ;  /* 0x0033901001007387 */ /* 0x0001e60000100a00 */
        /* <DEDUP_REMOVED lines=8> */
[----:B------:R1:W-:Y:S02]  /*68260*/  STL.64 [R1+0x2f8], R18 ;  /* 0x0002f81201007387 */ /* 0x0003e40000100a00 */
[----:B0-----:R-:W-:Y:S02]  /*68270*/  IMAD.MOV.U32 R17, RZ, RZ, R20 ;  /* 0x000000ffff117224 */ /* 0x001fe400078e0014 */
[----:B------:R-:W-:Y:S02]  /*68280*/  IMAD.MOV.U32 R16, RZ, RZ, R21 ;  /* 0x000000ffff107224 */ /* 0x000fe400078e0015 */
[----:B------:R-:W2:Y:S01]  /*68290*/  LDL.LU.64 R20, [R1+0x3568] ;  /* 0x0035680001147983 */ /* 0x000ea20000300a00 */
[----:B------:R-:W-:Y:S01]  /*682a0*/  STL [R1+0x346c], R17 ;  /* 0x00346c1101007387 */ /* 0x000fe20000100800 */
        /* <DEDUP_REMOVED lines=17> */
[----:B------:R-:W4:Y:S02]  /*683c0*/  LDL.LU.64 R22, [R1+0x3538] ;  /* 0x0035380001167983 */ /* 0x000f240000300a00 */
[----:B------:R-:W4:Y:S02]  /*683d0*/  LDL.LU.64 R20, [R1+0x3530] ;  /* 0x0035300001147983 */ /* 0x000f240000300a00 */
[----:B---3--:R-:W-:-:S02]  /*683e0*/  IMAD.MOV.U32 R3, RZ, RZ, R24 ;  /* 0x000000ffff037224 */ /* 0x008fc400078e0018 */
[----:B------:R-:W-:Y:S01]  /*683f0*/  IMAD.MOV.U32 R15, RZ, RZ, R25 ;  /* 0x000000ffff0f7224 */ /* 0x000fe200078e0019 */
[C---:B----4-:R-:W-:Y:S11]  /*68400*/  HMMA.16816.F32 R20, R4.reuse, R24, R20 ;  /* 0x000000180414723c */ /* 0x050ff60000001814 */
[----:B------:R-:W-:Y:S11]  /*68410*/  @!UPT UIADD3 URZ, URZ, URZ, URZ ;  /* 0x0000003f3f3ff290 */ /* 0x000ff6000fffe03f */
[----:B------:R-:W-:Y:S01]  /*68420*/  @!UPT UIADD3 URZ, URZ, URZ, URZ ;  /* 0x0000003f3f3ff290 */ /* 0x000fe2000fffe03f */
[----:B------:R0:W-:Y:S01]  /*68430*/  STL.64 [R1+0x700], R20 ;  /* 0x0007001401007387 */ /* 0x0001e20000100a00 */
[----:B------:R-:W-:Y:S03]  /*68440*/  STL.64 [R1+0x708], R22 ;  /* 0x0007081601007387 */ /* 0x000fe60000100a00 */
[----:B0-----:R-:W2:Y:S01]  /*68450*/  LDL.LU.64 R20, [R1+0x3528] ;  /* 0x0035280001147983 */ /* 0x001ea20000300a00 */
[----:B------:R-:W3:Y:S01]  /*68460*/  LDL.64 R24, [R1] ;  /* 0x0000000001187983 */ /* 0x000ee20000100a00 */
[----:B--2---:R-:W-:Y:S01]  /*68470*/  HMMA.16816.F32 R8, R4, R20, R8 ;  /* 0x000000140408723c */ /* 0x004fe20000001808 */
[----:B------:R-:W-:Y:S01]  /*68480*/  IMAD.MOV.U32 R14, RZ, RZ, R21 ;  /* 0x000000ffff0e7224 */ /* 0x000fe200078e0015 */
[----:B---3--:R0:W-:Y:S11]  /*68490*/  STL.64 [R1+0x3520], R24 ;  /* 0x0035201801007387 */ /* 0x0081f60000100a00 */
[----:B------:R-:W-:Y:S10]  /*684a0*/  @!UPT UIADD3 URZ, URZ, URZ, URZ ;  /* 0x0000003f3f3ff290 */ /* 0x000ff4000fffe03f */
[----:B------:R-:W-:Y:S01]  /*684b0*/  STL.64 [R1+0x6f0], R8 ;  /* 0x0006f00801007387 */ /* 0x000fe20000100a00 */
[----:B------:R-:W-:Y:S02]  /*684c0*/  STL.64 [R1+0x6f8], R10 ;  /* 0x0006f80a01007387 */ /* 0x000fe40000100a00 */
[----:B0-----:R-:W2:Y:S02]  /*684d0*/  LDL.64 R24, [R1+0x10] ;  /* 0x0000100001187983 */ /* 0x001ea40000100a00 */
[----:B------:R-:W-:Y:S01]  /*684e0*/  STL.64 [R1+0x34f0], R14 ;  /* 0x0034f00e01007387 */ /* 0x000fe20000100a00 */
[----:B------:R0:W-:Y:S04]  /*684f0*/  STL.64 [R1+0x34e8], R12 ;  /* 0x0034e80c01007387 */ /* 0x0001e80000100a00 */
        /* <DEDUP_REMOVED lines=11> */
[----:B------:R-:W4:Y:S01]  /*685b0*/  LDL.LU R8, [R1+0x650] ;  /* 0x0006500001087983 */ /* 0x000f220000300800 */
[----:B------:R-:W4:Y:S02]  /*685c0*/  LDL.LU R9, [R1+0x654] ;  /* 0x0006540001097983 */ /* 0x000f240000300800 */
[----:B------:R-:W4:Y:S02]  /*685d0*/  LDL.LU R10, [R1+0x658] ;  /* 0x00065800010a7983 */ /* 0x000f240000300800 */
[----:B------:R-:W4:Y:S01]  /*685e0*/  LDL.LU R11, [R1+0x65c] ;  /* 0x00065c00010b7983 */ /* 0x000f220000300800 */
[----:B------:R-:W-:Y:S01]  /*685f0*/  STL.64 [R1+0x3478], R18 ;  /* 0x0034781201007387 */ /* 0x000fe20000100a00 */
[----:B------:R0:W-:Y:S03]  /*68600*/  STL.64 [R1+0x3470], R16 ;  /* 0x0034701001007387 */ /* 0x0001e60000100a00 */
[----:B0-----:R-:W2:Y:S01]  /*68610*/  LDL.LU R16, [R1+0x290] ;  /* 0x0002900001107983 */ /* 0x001ea20000300800 */
[----:B------:R-:W2:Y:S02]  /*68620*/  LDL.LU R17, [R1+0x294] ;  /* 0x0002940001117983 */ /* 0x000ea40000300800 */
[----:B------:R-:W2:Y:S02]  /*68630*/  LDL.LU R18, [R1+0x298] ;  /* 0x0002980001127983 */ /* 0x000ea40000300800 */
[----:B------:R-:W2:Y:S02]  /*68640*/  LDL.LU R19, [R1+0x29c] ;  /* 0x00029c0001137983 */ /* 0x000ea40000300800 */
[----:B--2---:R-:W-:Y:S01]  /*68650*/  STL.64 [R1+0x3488], R18 ;  /* 0x0034881201007387 */ /* 0x004fe20000100a00 */
[----:B------:R0:W-:Y:S02]  /*68660*/  STL.64 [R1+0x3480], R16 ;  /* 0x0034801001007387 */ /* 0x0001e40000100a00 */
[----:B------:R-:W2:Y:S02]  /*68670*/  LDL.LU R20, [R1+0x2d0] ;  /* 0x0002d00001147983 */ /* 0x000ea40000300800 */
[----:B------:R-:W2:Y:S01]  /*68680*/  LDL.LU R21, [R1+0x2d4] ;  /* 0x0002d40001157983 */ /* 0x000ea20000300800 */
[----:B------:R-:W2:Y:S01]  /*68690*/  LDL.LU R22, [R1+0x2d8] ;  /* 0x0002d80001167983 */ /* 0x000ea20000300800 */
[----:B------:R-:W2:Y:S02]  /*686a0*/  LDL.LU R23, [R1+0x2dc] ;  /* 0x0002dc0001177983 */ /* 0x000ea40000300800 */
[----:B0-----:R-:W-:-:S02]  /*686b0*/  IMAD.MOV.U32 R16, RZ, RZ, R2 ;  /* 0x000000ffff107224 */ /* 0x001fc400078e0002 */
[----:B------:R-:W-:-:S05]  /*686c0*/  IMAD.MOV.U32 R17, RZ, RZ, R0 ;  /* 0x000000ffff117224 */ /* 0x000fca00078e0000 */
[----:B------:R0:W-:Y:S04]  /*686d0*/  STL.64 [R1+0x34a0], R16 ;  /* 0x0034a01001007387 */ /* 0x0001e80000100a00 */
[----:B0-----:R-:W2:Y:S01]  /*686e0*/  LDL.LU R16, [R1+0x680] ;  /* 0x0006800001107983 */ /* 0x001ea20000300800 */
[----:B------:R-:W2:Y:S02]  /*686f0*/  LDL.LU R17, [R1+0x684] ;  /* 0x0006840001117983 */ /* 0x000ea40000300800 */
[----:B------:R-:W2:Y:S02]  /*68700*/  LDL.LU R18, [R1+0x688] ;  /* 0x0006880001127983 */ /* 0x000ea40000300800 */
[----:B------:R-:W2:Y:S02]  /*68710*/  LDL.LU R19, [R1+0x68c] ;  /* 0x00068c0001137983 */ /* 0x000ea40000300800 */
[C---:B--2---:R-:W-:Y:S11]  /*68720*/  HMMA.16816.F32 R16, R4.reuse, R24, R16 ;  /* 0x000000180410723c */ /* 0x044ff60000001810 */
[----:B------:R-:W-:Y:S11]  /*68730*/  @!UPT UIADD3 URZ, URZ, URZ, URZ ;  /* 0x0000003f3f3ff290 */ /* 0x000ff6000fffe03f */
[----:B------:R-:W-:Y:S01]  /*68740*/  @!UPT UIADD3 URZ, URZ, URZ, URZ ;  /* 0x0000003f3f3ff290 */ /* 0x000fe2000fffe03f */
[----:B------:R-:W-:Y:S01]  /*68750*/  STL.64 [R1+0x6e0], R16 ;  /* 0x0006e01001007387 */ /* 0x000fe20000100a00 */
[----:B------:R0:W-:Y:S02]  /*68760*/  STL.64 [R1+0x6e8], R18 ;  /* 0x0006e81201007387 */ /* 0x0001e40000100a00 */
[----:B0-----:R-:W-:Y:S02]  /*68770*/  IMAD.MOV.U32 R19, RZ, RZ, R24 ;  /* 0x000000ffff137224 */ /* 0x001fe400078e0018 */
[----:B------:R-:W-:Y:S02]  /*68780*/  IMAD.MOV.U32 R18, RZ, RZ, R25 ;  /* 0x000000ffff127224 */ /* 0x000fe400078e0019 */
[----:B------:R-:W3:Y:S02]  /*68790*/  LDL.LU.64 R24, [R1+0x3520] ;  /* 0x0035200001187983 */ /* 0x000ee40000300a00 */
[----:B---3--:R-:W-:Y:S01]  /*687a0*/  HMMA.16816.F32 R12, R4, R24, R12 ;  /* 0x00000018040c723c */ /* 0x008fe2000000180c */
        /* <DEDUP_REMOVED lines=9> */
[----:B--2---:R-:W-:-:S02]  /*68840*/  IMAD.MOV.U32 R16, RZ, RZ, R24 ;  /* 0x000000ffff107224 */ /* 0x004fc400078e0018 */
[----:B------:R-:W-:Y:S01]  /*68850*/  IMAD.MOV.U32 R17, RZ, RZ, R25 ;  /* 0x000000ffff117224 */ /* 0x000fe200078e0019 */
[----:B------:R-:W2:Y:S01]  /*68860*/  LDL.LU R24, [R1+0x34fc] ;  /* 0x0034fc0001187983 */ /* 0x000ea20000300800 */
[----:B------:R-:W2:Y:S02]  /*68870*/  LDL.LU R25, [R1+0x34f8] ;  /* 0x0034f80001197983 */ /* 0x000ea40000300800 */
[----:B------:R-:W-:Y:S01]  /*68880*/  STL.64 [R1+0x34c0], R18 ;  /* 0x0034c01201007387 */ /* 0x000fe20000100a00 */
[----:B------:R0:W-:Y:S04]  /*68890*/  STL.64 [R1+0x34b8], R16 ;  /* 0x0034b81001007387 */ /* 0x0001e80000100a00 */
        /* <DEDUP_REMOVED lines=10> */
[----:B------:R-:W4:Y:S02]  /*68940*/  LDL.LU.64 R12, [R1+0x34e8] ;  /* 0x0034e800010c7983 */ /* 0x000f240000300a00 */
[----:B------:R0:W-:Y:S02]  /*68950*/  STL.64 [R1+0x33c0], R24 ;  /* 0x0033c01801007387 */ /* 0x0001e40000100a00 */
[----:B0-----:R-:W2:Y:S04]  /*68960*/  LDL R24, [R1+0xc0] ;  /* 0x0000c00001187983 */ /* 0x001ea80000100800 */
[----:B------:R-:W2:Y:S01]  /*68970*/  LDL R25, [R1+0xc4] ;  /* 0x0000c40001197983 */ /* 0x000ea20000100800 */
[C---:B----4-:R-:W-:Y:S11]  /*68980*/  HMMA.16816.F32 R8, R4.reuse, R12, R8 ;  /* 0x0000000c0408723c */ /* 0x050ff60000001808 */
[----:B------:R-:W-:Y:S11]  /*68990*/  @!UPT UIADD3 URZ, URZ, URZ, URZ ;  /* 0x0000003f3f3ff290 */ /* 0x000ff6000fffe03f */
[----:B------:R-:W-:Y:S01]  /*689a0*/  @!UPT UIADD3 URZ, URZ, URZ, URZ ;  /* 0x0000003f3f3ff290 */ /* 0x000fe2000fffe03f */
[----:B------:R-:W-:Y:S01]  /*689b0*/  STL.64 [R1+0x6b0], R8 ;  /* 0x0006b00801007387 */ /* 0x000fe20000100a00 */
[----:B------:R0:W-:Y:S03]  /*689c0*/  STL.64 [R1+0x6b8], R10 ;  /* 0x0006b80a01007387 */ /* 0x0001e60000100a00 */
[----:B0-----:R-:W4:Y:S01]  /*689d0*/  LDL.LU.64 R10, [R1+0x34e0] ;  /* 0x0034e000010a7983 */ /* 0x001f220000300a00 */
[----:B------:R-:W3:Y:S02]  /*689e0*/  LDL.LU.64 R8, [R1+0x34d8] ;  /* 0x0034d80001087983 */ /* 0x000ee40000300a00 */
[----:B--2---:R-:W-:Y:S02]  /*689f0*/  STL.64 [R1+0x3498], R14 ;  /* 0x0034980e01007387 */ /* 0x004fe40000100a00 */
[----:B------:R0:W-:Y:S02]  /*68a00*/  STL.64 [R1+0x3490], R12 ;  /* 0x0034900c01007387 */ /* 0x0001e40000100a00 */
        /* <DEDUP_REMOVED lines=11> */
[----:B------:R-:W3:Y:S01]  /*68ac0*/  LDL.LU.64 R22, [R1+0x34d0] ;  /* 0x0034d00001167983 */ /* 0x000ee20000300a00 */
[----:B------:R-:W3:Y:S11]  /*68ad0*/  LDL.LU.64 R20, [R1+0x34c8] ;  /* 0x0034c80001147983 */ /* 0x000ef60000300a00 */
[----:B------:R0:W-:Y:S02]  /*68ae0*/  STL.64 [R1+0x2e0], R4 ;  /* 0x0002e00401007387 */ /* 0x0001e40000100a00 */
[----:B0-----:R-:W-:-:S02]  /*68af0*/  IMAD.MOV.U32 R4, RZ, RZ, R27 ;  /* 0x000000ffff047224 */ /* 0x001fc400078e001b */
[----:B------:R-:W-:Y:S01]  /*68b00*/  IMAD.MOV.U32 R5, RZ, RZ, R26 ;  /* 0x000000ffff057224 */ /* 0x000fe200078e001a */
[----:B------:R-:W-:Y:S01]  /*68b10*/  STL.64 [R1+0x2e8], R6 ;  /* 0x0002e80601007387 */ /* 0x000fe20000100a00 */
[----:B----4-:R-:W-:Y:S02]  /*68b20*/  STL.64 [R1+0x33a8], R10 ;  /* 0x0033a80a01007387 */ /* 0x010fe40000100a00 */
[----:B------:R0:W-:Y:S02]  /*68b30*/  STL.64 [R1+0x33a0], R8 ;  /* 0x0033a00801007387 */ /* 0x0001e40000100a00 */
[----:B0-----:R-:W4:Y:S01]  /*68b40*/  LDL.LU R8, [R1+0x280] ;  /* 0x0002800001087983 */ /* 0x001f220000300800 */
[----:B------:R-:W4:Y:S02]  /*68b50*/  LDL.LU R9, [R1+0x284] ;  /* 0x0002840001097983 */ /* 0x000f240000300800 */
[----:B------:R-:W4:Y:S02]  /*68b60*/  LDL.LU R10, [R1+0x288] ;  /* 0x00028800010a7983 */ /* 0x000f240000300800 */
[----:B------:R-:W4:Y:S01]  /*68b70*/  LDL.LU R11, [R1+0x28c] ;  /* 0x00028c00010b7983 */ /* 0x000f220000300800 */
[----:B---3--:R-:W-:Y:S01]  /*68b80*/  HMMA.16816.F32 R24, R20, R24, R16 ;  /* 0x000000181418723c */ /* 0x008fe20000001810 */
[----:B------:R-:W3:Y:S01]  /*68b90*/  LDL.LU.64 R18, [R1+0x34c0] ;  /* 0x0034c00001127983 */ /* 0x000ee20000300a00 */
        /* <DEDUP_REMOVED lines=9> */
[----:B------:R3:W-:Y:S02]  /*68c30*/  STL.64 [R1+0x33c8], R24 ;  /* 0x0033c81801007387 */ /* 0x0007e40000100a00 */
[----:B---3--:R-:W-:-:S02]  /*68c40*/  IMAD.MOV.U32 R24, RZ, RZ, R19 ;  /* 0x000000ffff187224 */ /* 0x008fc400078e0013 */
[----:B------:R-:W-:Y:S02]  /*68c50*/  IMAD.MOV.U32 R25, RZ, RZ, R18 ;  /* 0x000000ffff197224 */ /* 0x000fe400078e0012 */
[C---:B------:R-:W-:Y:S03]  /*68c60*/  HMMA.16816.F32 R16, R20.reuse, R16, R12 ;  /* 0x000000101410723c */ /* 0x040fe6000000180c */
[----:B------:R0:W-:Y:S04]  /*68c70*/  STL.64 [R1+0x33e8], R24 ;  /* 0x0033e81801007387 */ /* 0x0001e80000100a00 */
[----:B0-----:R-:W2:Y:S04]  /*68c80*/  LDL R24, [R1+0x90] ;  /* 0x0000900001187983 */ /* 0x001ea80000100800 */
[----:B------:R-:W2:Y:S01]  /*68c90*/  LDL R25, [R1+0x94] ;  /* 0x0000940001197983 */ /* 0x000ea20000100800 */
[----:B------:R-:W3:Y:S02]  /*68ca0*/  LDL.LU.64 R14, [R1+0x34b0] ;  /* 0x0034b000010e7983 */ /* 0x000ee40000300a00 */
[----:B------:R-:W3:Y:S09]  /*68cb0*/  LDL.LU.64 R12, [R1+0x34a8] ;  /* 0x0034a800010c7983 */ /* 0x000ef20000300a00 */
[----:B------:R0:W-:Y:S01]  /*68cc0*/  STL.64 [R1+0x690], R16 ;  /* 0x0006901001007387 */ /* 0x0001e20000100a00 */
[----:B------:R3:W-:Y:S03]  /*68cd0*/  STL.64 [R1+0x698], R18 ;  /* 0x0006981201007387 */ /* 0x0007e60000100a00 */
        /* <DEDUP_REMOVED lines=8> */
[----:B------:R-:W2:Y:S01]  /*68d60*/  LDL.LU.64 R16, [R1+0x3480] ;  /* 0x0034800001107983 */ /* 0x000ea20000300a00 */
[C---:B----4-:R-:W-:Y:S08]  /*68d70*/  HMMA.16816.F32 R4, R20.reuse, R4, R8 ;  /* 0x000000041404723c */ /* 0x050ff00000001808 */
[----:B--2---:R-:W-:Y:S01]  /*68d80*/  HMMA.16816.F32 R24, R20, R24, R16 ;  /* 0x000000181418723c */ /* 0x004fe20000001810 */
[----:B------:R-:W2:Y:S01]  /*68d90*/  LDL.LU.64 R18, [R1+0x3478] ;  /* 0x0034780001127983 */ /* 0x000ea20000300a00 */
[----:B------:R-:W4:Y:S11]  /*68da0*/  LDL.LU.64 R16, [R1+0x3470] ;  /* 0x0034700001107983 */ /* 0x000f360000300a00 */
[----:B------:R-:W-:Y:S10]  /*68db0*/  @!UPT UIADD3 URZ, URZ, URZ, URZ ;  /* 0x0000003f3f3ff290 */ /* 0x000ff4000fffe03f */
[----:B------:R3:W-:Y:S01]  /*68dc0*/  STL.64 [R1+0x670], R24 ;  /* 0x0006701801007387 */ /* 0x0007e20000100a00 */
[----:B------:R-:W-:Y:S02]  /*68dd0*/  STL.64 [R1+0x678], R26 ;  /* 0x0006781a01007387 */ /* 0x000fe40000100a00 */
[----:B---3--:R-:W-:Y:S02]  /*68de0*/  IMAD.MOV.U32 R25, RZ, RZ, R14 ;  /* 0x000000ffff197224 */ /* 0x008fe400078e000e */
[----:B----4-:R-:W-:Y:S02]  /*68df0*/  IMAD.MOV.U32 R24, RZ, RZ, R17 ;  /* 0x000000ffff187224 */ /* 0x010fe400078e0011 */
[----:B------:R-:W3:Y:S01]  /*68e00*/  LDL.LU R17, [R1+0x346c] ;  /* 0x00346c0001117983 */ /* 0x000ee20000300800 */
[----:B------:R-:W-:Y:S02]  /*68e10*/  STL.64 [R1+0x660], R4 ;  /* 0x0006600401007387 */ /* 0x000fe40000100a00 */
[----:B------:R-:W-:Y:S02]  /*68e20*/  STL.64 [R1+0x668], R6 ;  /* 0x0006680601007387 */ /* 0x000fe40000100a00 */
[----:B------:R-:W4:Y:S01]  /*68e30*/  LDL.LU R14, [R1+0x3468] ;  /* 0x00346800010e7983 */ /* 0x000f220000300800 */
[----:B------:R0:W-:Y:S01]  /*68e40*/  STL.64 [R1+0x3400], R24 ;  /* 0x0034001801007387 */ /* 0x0001e20000100a00 */
[----:B------:R-:W2:Y:S02]  /*68e50*/  LDL.LU R8, [R1+0x5c0] ;  /* 0x0005c00001087983 */ /* 0x000ea40000300800 */
[----:B------:R-:W2:Y:S02]  /*68e60*/  LDL.LU R9, [R1+0x5c4] ;  /* 0x0005c40001097983 */ /* 0x000ea40000300800 */
[----:B------:R-:W2:Y:S01]  /*68e70*/  LDL.LU R10, [R1+0x5c8] ;  /* 0x0005c800010a7983 */ /* 0x000ea20000300800 */
[----:B------:R-:W2:Y:S01]  /*68e80*/  LDL.LU R11, [R1+0x5cc] ;  /* 0x0005cc00010b7983 */ /* 0x000ea20000300800 */
[----:B0-----:R-:W-:-:S02]  /*68e90*/  IMAD.MOV.U32 R24, RZ, RZ, R3 ;  /* 0x000000ffff187224 */ /* 0x001fc400078e0003 */
        /* <DEDUP_REMOVED lines=51> */
[----:B------:R-:W-:Y:S02]  /*691d0*/  IMAD.MOV.U32 R25, RZ, RZ, R16 ;  /* 0x000000ffff197224 */ /* 0x000fe400078e0010 */
[----:B------:R-:W-:Y:S02]  /*691e0*/  IMAD.MOV.U32 R16, RZ, RZ, R15 ;  /* 0x000000ffff107224 */ /* 0x000fe400078e000f */
[----:B------:R-:W-:-:S07]  /*691f0*/  IMAD.MOV.U32 R17, RZ, RZ, R3 ;  /* 0x000000ffff117224 */ /* 0x000fce00078e0003 */
[C---:B------:R-:W-:Y:S01]  /*69200*/  HMMA.16816.F32 R4, R20.reuse, R16, R4 ;  /* 0x000000101404723c */ /* 0x040fe20000001804 */
[----:B--2---:R-:W-:Y:S01]  /*69210*/  STL.64 [R1+0x3458], R10 ;  /* 0x0034580a01007387 */ /* 0x004fe20000100a00 */
[----:B------:R0:W-:Y:S03]  /*69220*/  STL.64 [R1+0x3450], R8 ;  /* 0x0034500801007387 */ /* 0x0001e60000100a00 */
[----:B0-----:R-:W2:Y:S01]  /*69230*/  LDL.LU R8, [R1+0x640] ;  /* 0x0006400001087983 */ /* 0x001ea20000300800 */
[----:B------:R-:W2:Y:S02]  /*69240*/  LDL.LU R9, [R1+0x644] ;  /* 0x0006440001097983 */ /* 0x000ea40000300800 */
[----:B------:R-:W2:Y:S02]  /*69250*/  LDL.LU R10, [R1+0x648] ;  /* 0x00064800010a7983 */ /* 0x000ea40000300800 */
[----:B------:R-:W2:Y:S01]  /*69260*/  LDL.LU R11, [R1+0x64c] ;  /* 0x00064c00010b7983 */ /* 0x000ea20000300800 */
[----:B------:R-:W3:Y:S11]  /*69270*/  LDL.LU R16, [R1+0x260] ;  /* 0x0002600001107983 */ /* 0x000ef60000300800 */
[----:B------:R-:W-:Y:S01]  /*69280*/  @!UPT UIADD3 URZ, URZ, URZ, URZ ;  /* 0x0000003f3f3ff290 */ /* 0x000fe2000fffe03f */
[----:B------:R-:W-:Y:S02]  /*69290*/  STL.64 [R1+0x650], R4 ;  /* 0x0006500401007387 */ /* 0x000fe40000100a00 */
[----:B------:R-:W-:Y:S02]  /*692a0*/  STL.64 [R1+0x658], R6 ;  /* 0x0006580601007387 */ /* 0x000fe40000100a00 */
[----:B----4-:R-:W0:Y:S04]  /*692b0*/  LDSM.16.MT88.4 R4, [R14+0x18380] ;  /* 0x018380000e04783b */ /* 0x010e280000004200 */
[----:B------:R-:W3:Y:S01]  /*692c0*/  LDL.LU R17, [R1+0x264] ;  /* 0x0002640001117983 */ /* 0x000ee20000300800 */
[----:B------:R-:W3:Y:S02]  /*692d0*/  LDL.LU R18, [R1+0x268] ;  /* 0x0002680001127983 */ /* 0x000ee40000300800 */
[----:B------:R-:W3:Y:S01]  /*692e0*/  LDL.LU R19, [R1+0x26c] ;  /* 0x00026c0001137983 */ /* 0x000ee20000300800 */
[----:B0-----:R-:W-:Y:S01]  /*692f0*/  STL.64 [R1+0x3290], R6 ;  /* 0x0032900601007387 */ /* 0x001fe20000100a00 */
        /* <DEDUP_REMOVED lines=51> */
[----:B0-----:R-:W4:Y:S01]  /*69630*/  LDL.LU R4, [R1+0x250] ;  /* 0x0002500001047983 */ /* 0x001f220000300800 */
[----:B------:R-:W4:Y:S02]  /*69640*/  LDL.LU R5, [R1+0x254] ;  /* 0x0002540001057983 */ /* 0x000f240000300800 */
[----:B-1----:R-:W4:Y:S02]  /*69650*/  LDL.LU R6, [R1+0x258] ;  /* 0x0002580001067983 */ /* 0x002f240000300800 */
[----:B------:R-:W4:Y:S01]  /*69660*/  LDL.LU R7, [R1+0x25c] ;  /* 0x00025c0001077983 */ /* 0x000f220000300800 */
        /* <DEDUP_REMOVED lines=8> */
[----:B0-----:R-:W2:Y:S04]  /*696f0*/  LDL.LU.64 R24, [R1+0x70] ;  /* 0x0000700001187983 */ /* 0x001ea80000300a00 */
[----:B--2---:R0:W-:Y:S04]  /*69700*/  STL.64 [R1+0x3368], R24 ;  /* 0x0033681801007387 */ /* 0x0041e80000100a00 */
[----:B0-----:R-:W2:Y:S04]  /*69710*/  LDL.LU.64 R24, [R1+0x90] ;  /* 0x0000900001187983 */ /* 0x001ea80000300a00 */
[----:B--2---:R0:W-:Y:S04]  /*69720*/  STL.64 [R1+0x3378], R24 ;  /* 0x0033781801007387 */ /* 0x0041e80000100a00 */
[----:B0-----:R-:W2:Y:S01]  /*69730*/  LDL.LU.64 R24, [R1+0xa0] ;  /* 0x0000a00001187983 */ /* 0x001ea20000300a00 */
[C---:B------:R-:W-:Y:S03]  /*69740*/  HMMA.16816.F32 R8, R20.reuse, R12, R8 ;  /* 0x0000000c1408723c */ /* 0x040fe60000001808 */
[----:B--2---:R0:W-:Y:S04]  /*69750*/  STL.64 [R1+0x3380], R24 ;  /* 0x0033801801007387 */ /* 0x0041e80000100a00 */
[----:B0-----:R-:W2:Y:S04]  /*69760*/  LDL.LU.64 R24, [R1+0xb0] ;  /* 0x0000b00001187983 */ /* 0x001ea80000300a00 */
[----:B--2---:R0:W-:Y:S04]  /*69770*/  STL.64 [R1+0x3388], R24 ;  /* 0x0033881801007387 */ /* 0x0041e80000100a00 */
[----:B0-----:R-:W4:Y:S08]  /*69780*/  LDL.LU.64 R24, [R1+0xc0] ;  /* 0x0000c00001187983 */ /* 0x001f300000300a00 */
[----:B------:R-:W-:Y:S02]  /*69790*/  STL.64 [R1+0x5c0], R8 ;  /* 0x0005c00801007387 */ /* 0x000fe40000100a00 */
[----:B------:R0:W-:Y:S02]  /*697a0*/  STL.64 [R1+0x5c8], R10 ;  /* 0x0005c80a01007387 */ /* 0x0001e40000100a00 */
[----:B0-----:R-:W2:Y:S01]  /*697b0*/  LDL.LU.64 R10, [R1+0x33a8] ;  /* 0x0033a800010a7983 */ /* 0x001ea20000300a00 */
[----:B------:R-:W3:Y:S02]  /*697c0*/  LDL.LU.64 R8, [R1+0x33a0] ;  /* 0x0033a00001087983 */ /* 0x000ee40000300a00 */
[----:B------:R0:W-:Y:S02]  /*697d0*/  STL [R1+0x32bc], R12 ;  /* 0x0032bc0c01007387 */ /* 0x0001e40000100800 */
[----:B------:R1:W-:Y:S01]  /*697e0*/  STL [R1+0x32b8], R13 ;  /* 0x0032b80d01007387 */ /* 0x0003e20000100800 */
[----:B------:R1:W-:Y:S04]  /*697f0*/  STL [R1+0x3370], R14 ;  /* 0x0033700e01007387 */ /* 0x0003e80000100800 */
[----:B0-----:R-:W2:Y:S01]  /*69800*/  LDL.LU R12, [R1+0x220] ;  /* 0x00022000010c7983 */ /* 0x001ea20000300800 */
[----:B-1----:R-:W2:Y:S02]  /*69810*/  LDL.LU R13, [R1+0x224] ;  /* 0x00022400010d7983 */ /* 0x002ea40000300800 */
[----:B------:R-:W2:Y:S01]  /*69820*/  LDL.LU R14, [R1+0x228] ;  /* 0x00022800010e7983 */ /* 0x000ea20000300800 */
[----:B------:R-:W2:Y:S01]  /*69830*/  LDL.LU R15, [R1+0x22c] ;  /* 0x00022c00010f7983 */ /* 0x000ea20000300800 */
[----:B---3--:R-:W-:Y:S03]  /*69840*/  HMMA.16816.F32 R20, R20, R8, R16 ;  /* 0x000000081414723c */ /* 0x008fe60000001810 */
[----:B------:R-:W4:Y:S01]  /*69850*/  LDL.LU.64 R18, [R1+0x3398] ;  /* 0x0033980001127983 */ /* 0x000f220000300a00 */
[----:B------:R-:W4:Y:S11]  /*69860*/  LDL.LU.64 R16, [R1+0x3390] ;  /* 0x0033900001107983 */ /* 0x000f360000300a00 */
[----:B------:R-:W-:Y:S08]  /*69870*/  @!UPT UIADD3 URZ, URZ, URZ, URZ ;  /* 0x0000003f3f3ff290 */ /* 0x000ff0000fffe03f */
[----:B------:R0:W-:Y:S01]  /*69880*/  STL.64 [R1+0x2d0], R20 ;  /* 0x0002d01401007387 */ /* 0x0001e20000100a00 */
[----:B------:R1:W-:Y:S03]  /*69890*/  STL.64 [R1+0x2d8], R22 ;  /* 0x0002d81601007387 */ /* 0x0003e60000100a00 */
[----:B0-----:R-:W3:Y:S01]  /*698a0*/  LDL.LU R20, [R1+0x200] ;  /* 0x0002000001147983 */ /* 0x001ee20000300800 */
[----:B------:R-:W3:Y:S02]  /*698b0*/  LDL.LU R21, [R1+0x204] ;  /* 0x0002040001157983 */ /* 0x000ee40000300800 */
[----:B-1----:R-:W3:Y:S02]  /*698c0*/  LDL.LU R22, [R1+0x208] ;  /* 0x0002080001167983 */ /* 0x002ee40000300800 */
[----:B------:R-:W3:Y:S01]  /*698d0*/  LDL.LU R23, [R1+0x20c] ;  /* 0x00020c0001177983 */ /* 0x000ee20000300800 */
[----:B--2---:R-:W-:Y:S01]  /*698e0*/  STL.64 [R1+0x32a0], R10 ;  /* 0x0032a00a01007387 */ /* 0x004fe20000100a00 */
[----:B------:R0:W-:Y:S03]  /*698f0*/  STL.64 [R1+0x3298], R8 ;  /* 0x0032980801007387 */ /* 0x0001e60000100a00 */
[----:B0-----:R-:W2:Y:S01]  /*69900*/  LDL.LU R8, [R1+0x230] ;  /* 0x0002300001087983 */ /* 0x001ea20000300800 */
[----:B------:R-:W2:Y:S02]  /*69910*/  LDL.LU R9, [R1+0x234] ;  /* 0x0002340001097983 */ /* 0x000ea40000300800 */
[----:B------:R-:W2:Y:S02]  /*69920*/  LDL.LU R10, [R1+0x238] ;  /* 0x00023800010a7983 */ /* 0x000ea40000300800 */
[----:B------:R-:W2:Y:S01]  /*69930*/  LDL.LU R11, [R1+0x23c] ;  /* 0x00023c00010b7983 */ /* 0x000ea20000300800 */
        /* <DEDUP_REMOVED lines=8> */
[----:B------:R0:W-:Y:S02]  /*699c0*/  STL [R1+0x32c4], R4 ;  /* 0x0032c40401007387 */ /* 0x0001e40000100800 */
[----:B------:R1:W-:Y:S01]  /*699d0*/  STL [R1+0x32c0], R5 ;  /* 0x0032c00501007387 */ /* 0x0003e20000100800 */
[----:B0-----:R-:W4:Y:S01]  /*699e0*/  LDL.LU R4, [R1+0x240] ;  /* 0x0002400001047983 */ /* 0x001f220000300800 */
[----:B-1----:R-:W4:Y:S02]  /*699f0*/  LDL.LU R5, [R1+0x244] ;  /* 0x0002440001057983 */ /* 0x002f240000300800 */
        /* <DEDUP_REMOVED lines=10> */
[----:B------:R-:W-:Y:S02]  /*69aa0*/  STL [R1+0x32cc], R6 ;  /* 0x0032cc0601007387 */ /* 0x000fe40000100800 */
[----:B------:R-:W-:Y:S02]  /*69ab0*/  STL [R1+0x32c8], R7 ;  /* 0x0032c80701007387 */ /* 0x000fe40000100800 */
[----:B------:R-:W4:Y:S01]  /*69ac0*/  LDL.LU.64 R4, [R1+0x80] ;  /* 0x0000800001047983 */ /* 0x000f220000300a00 */
[C---:B--2---:R-:W-:Y:S11]  /*69ad0*/  HMMA.16816.F32 R8, R16.reuse, R24, R8 ;  /* 0x000000181008723c */ /* 0x044ff60000001808 */
        /* <DEDUP_REMOVED lines=13> */
[----:B0-----:R-:W2:Y:S01]  /*69bb0*/  LDL.LU R14, [R1+0x3370] ;  /* 0x00337000010e7983 */ /* 0x001ea20000300800 */
[----:B------:R-:W3:Y:S02]  /*69bc0*/  LDL.LU.64 R24, [R1+0x3368] ;  /* 0x0033680001187983 */ /* 0x000ee40000300a00 */
[----:B------:R-:W-:Y:S02]  /*69bd0*/  STL.64 [R1+0x32d8], R10 ;  /* 0x0032d80a01007387 */ /* 0x000fe40000100a00 */
[----:B------:R0:W-:Y:S02]  /*69be0*/  STL.64 [R1+0x32d0], R8 ;  /* 0x0032d00801007387 */ /* 0x0001e40000100a00 */
[----:B0-----:R-:W2:Y:S01]  /*69bf0*/  LDL.LU R8, [R1+0x210] ;  /* 0x0002100001087983 */ /* 0x001ea20000300800 */
[----:B------:R-:W2:Y:S02]  /*69c00*/  LDL.LU R9, [R1+0x214] ;  /* 0x0002140001097983 */ /* 0x000ea40000300800 */
[----:B------:R-:W2:Y:S02]  /*69c10*/  LDL.LU R10, [R1+0x218] ;  /* 0x00021800010a7983 */ /* 0x000ea40000300800 */
[----:B------:R-:W2:Y:S02]  /*69c20*/  LDL.LU R11, [R1+0x21c] ;  /* 0x00021c00010b7983 */ /* 0x000ea40000300800 */
[----:B----4-:R-:W-:-:S02]  /*69c30*/  IMAD.MOV.U32 R29, RZ, RZ, R4 ;  /* 0x000000ffff1d7224 */ /* 0x010fc400078e0004 */
[----:B------:R-:W-:Y:S01]  /*69c40*/  IMAD.MOV.U32 R3, RZ, RZ, R5 ;  /* 0x000000ffff037224 */ /* 0x000fe200078e0005 */
[C---:B--2---:R-:W-:Y:S08]  /*69c50*/  HMMA.16816.F32 R8, R16.reuse, R4, R8 ;  /* 0x000000041008723c */ /* 0x044ff00000001808 */
[----:B---3--:R-:W-:Y:S01]  /*69c60*/  HMMA.16816.F32 R4, R16, R24, R20 ;  /* 0x000000181004723c */ /* 0x008fe20000001814 */
[----:B------:R-:W-:-:S02]  /*69c70*/  IMAD.MOV.U32 R15, RZ, RZ, R24 ;  /* 0x000000ffff0f7224 */ /* 0x000fc400078e0018 */
[----:B------:R-:W-:Y:S11]  /*69c80*/  IMAD.MOV.U32 R28, RZ, RZ, R25 ;  /* 0x000000ffff1c7224 */ /* 0x000ff600078e0019 */
[----:B------:R-:W-:Y:S01]  /*69c90*/  @!UPT UIADD3 URZ, URZ, URZ, URZ ;  /* 0x0000003f3f3ff290 */ /* 0x000fe2000fffe03f */
[----:B------:R0:W-:Y:S01]  /*69ca0*/  STL.64 [R1+0x280], R8 ;  /* 0x0002800801007387 */ /* 0x0001e20000100a00 */
[----:B------:R1:W-:Y:S07]  /*69cb0*/  STL.64 [R1+0x288], R10 ;  /* 0x0002880a01007387 */ /* 0x0003ee0000100a00 */
[----:B------:R2:W-:Y:S02]  /*69cc0*/  STL.64 [R1+0x270], R4 ;  /* 0x0002700401007387 */ /* 0x0005e40000100a00 */
[----:B------:R3:W-:Y:S01]  /*69cd0*/  STL.64 [R1+0x278], R6 ;  /* 0x0002780601007387 */ /* 0x0007e20000100a00 */
[----:B------:R2:W-:Y:S04]  /*69ce0*/  STL.64 [R1+0x3360], R14 ;  /* 0x0033600e01007387 */ /* 0x0005e80000100a00 */
[----:B0-----:R-:W4:Y:S01]  /*69cf0*/  LDL.LU R8, [R1+0x960] ;  /* 0x0009600001087983 */ /* 0x001f220000300800 */
[----:B------:R-:W4:Y:S02]  /*69d00*/  LDL.LU R9, [R1+0x964] ;  /* 0x0009640001097983 */ /* 0x000f240000300800 */
[----:B-1----:R-:W4:Y:S02]  /*69d10*/  LDL.LU R10, [R1+0x968] ;  /* 0x00096800010a7983 */ /* 0x002f240000300800 */
[----:B------:R-:W4:Y:S01]  /*69d20*/  LDL.LU R11, [R1+0x96c] ;  /* 0x00096c00010b7983 */ /* 0x000f220000300800 */
[----:B------:R-:W4:Y:S01]  /*69d30*/  LDL.LU R24, [R1+0x980] ;  /* 0x0009800001187983 */ /* 0x000f220000300800 */
[----:B------:R-:W4:Y:S02]  /*69d40*/  LDL.LU R25, [R1+0x984] ;  /* 0x0009840001197983 */ /* 0x000f240000300800 */
[----:B------:R-:W4:Y:S02]  /*69d50*/  LDL.LU R26, [R1+0x988] ;  /* 0x00098800011a7983 */ /* 0x000f240000300800 */
[----:B------:R-:W4:Y:S01]  /*69d60*/  LDL.LU R27, [R1+0x98c] ;  /* 0x00098c00011b7983 */ /* 0x000f220000300800 */
[----:B--2---:R-:W2:Y:S01]  /*69d70*/  LDL.LU R4, [R1+0x9a0] ;  /* 0x0009a00001047983 */ /* 0x004ea20000300800 */
[----:B------:R-:W2:Y:S02]  /*69d80*/  LDL.LU R5, [R1+0x9a4] ;  /* 0x0009a40001057983 */ /* 0x000ea40000300800 */
[----:B---3--:R-:W3:Y:S02]  /*69d90*/  LDL.LU R6, [R1+0x9a8] ;  /* 0x0009a80001067983 */ /* 0x008ee40000300800 */
[----:B------:R-:W3:Y:S01]  /*69da0*/  LDL.LU R7, [R1+0x9ac] ;  /* 0x0009ac0001077983 */ /* 0x000ee20000300800 */
[----:B------:R-:W2:Y:S01]  /*69db0*/  LDL.LU R12, [R1+0x1f0] ;  /* 0x0001f000010c7983 */ /* 0x000ea20000300800 */
[----:B------:R-:W4:Y:S02]  /*69dc0*/  LDL.LU R13, [R1+0x1f4] ;  /* 0x0001f400010d7983 */ /* 0x000f240000300800 */
[----:B------:R-:W4:Y:S02]  /*69dd0*/  LDL.LU R14, [R1+0x1f8] ;  /* 0x0001f800010e7983 */ /* 0x000f240000300800 */
[----:B------:R-:W4:Y:S01]  /*69de0*/  LDL.LU R15, [R1+0x1fc] ;  /* 0x0001fc00010f7983 */ /* 0x000f220000300800 */
[----:B------:R-:W4:Y:S04]  /*69df0*/  LDL.LU.64 R20, [R1+0x60] ;  /* 0x0000600001147983 */ /* 0x000f280000300a00 */
[----:B---3--:R-:W-:Y:S01]  /*69e00*/  STL.64 [R1+0x3338], R6 ;  /* 0x0033380601007387 */ /* 0x008fe20000100a00 */
[----:B--2---:R0:W-:Y:S03]  /*69e10*/  STL.64 [R1+0x3330], R4 ;  /* 0x0033300401007387 */ /* 0x0041e60000100a00 */
[----:B0-----:R-:W2:Y:S04]  /*69e20*/  LDL.LU.64 R4, [R1+0x40] ;  /* 0x0000400001047983 */ /* 0x001ea80000300a00 */
[----:B--2---:R0:W-:Y:S04]  /*69e30*/  STL.64 [R1+0x3348], R4 ;  /* 0x0033480401007387 */ /* 0x0041e80000100a00 */
[----:B0-----:R-:W2:Y:S01]  /*69e40*/  LDL.LU.64 R4, [R1+0x50] ;  /* 0x0000500001047983 */ /* 0x001ea20000300a00 */
[----:B----4-:R-:W-:Y:S02]  /*69e50*/  STL.64 [R1+0x3318], R26 ;  /* 0x0033181a01007387 */ /* 0x010fe40000100a00 */
[----:B------:R0:W-:Y:S02]  /*69e60*/  STL.64 [R1+0x3310], R24 ;  /* 0x0033101801007387 */ /* 0x0001e40000100a00 */
[----:B0-----:R-:W3:Y:S04]  /*69e70*/  LDL.LU.64 R24, [R1+0x20] ;  /* 0x0000200001187983 */ /* 0x001ee80000300a00 */
[----:B---3--:R0:W-:Y:S04]  /*69e80*/  STL.64 [R1+0x3328], R24 ;  /* 0x0033281801007387 */ /* 0x0081e80000100a00 */
[----:B0-----:R-:W3:Y:S04]  /*69e90*/  LDL.LU.64 R24, [R1+0x30] ;  /* 0x0000300001187983 */ /* 0x001ee80000300a00 */
[----:B---3--:R0:W-:Y:S04]  /*69ea0*/  STL.64 [R1+0x3340], R24 ;  /* 0x0033401801007387 */ /* 0x0081e80000100a00 */
[----:B0-----:R-:W3:Y:S01]  /*69eb0*/  LDL.LU R24, [R1+0x9b0] ;  /* 0x0009b00001187983 */ /* 0x001ee20000300800 */
[----:B------:R-:W3:Y:S02]  /*69ec0*/  LDL.LU R25, [R1+0x9b4] ;  /* 0x0009b40001197983 */ /* 0x000ee40000300800 */
[----:B------:R-:W4:Y:S02]  /*69ed0*/  LDL.LU R26, [R1+0x9b8] ;  /* 0x0009b800011a7983 */ /* 0x000f240000300800 */
[----:B------:R-:W4:Y:S02]  /*69ee0*/  LDL.LU R27, [R1+0x9bc] ;  /* 0x0009bc00011b7983 */ /* 0x000f240000300800 */
[----:B----4-:R-:W-:Y:S01]  /*69ef0*/  STL.64 [R1+0x3358], R26 ;  /* 0x0033581a01007387 */ /* 0x010fe20000100a00 */
        /* <DEDUP_REMOVED lines=9> */
[----:B------:R-:W4:Y:S02]  /*69f90*/  LDL.LU R10, [R1+0x978] ;  /* 0x00097800010a7983 */ /* 0x000f240000300800 */
[----:B------:R-:W4:Y:S01]  /*69fa0*/  LDL.LU R11, [R1+0x97c] ;  /* 0x00097c00010b7983 */ /* 0x000f220000300800 */
[----:B------:R-:W-:Y:S01]  /*69fb0*/  HMMA.16816.F32 R12, R16, R20, R12 ;  /* 0x00000014100c723c */ /* 0x000fe2000000180c */
[----:B----4-:R-:W-:Y:S01]  /*69fc0*/  STL.64 [R1+0x3300], R10 ;  /* 0x0033000a01007387 */ /* 0x010fe20000100a00 */
[----:B---3--:R0:W-:Y:S03]  /*69fd0*/  STL.64 [R1+0x32f8], R8 ;  /* 0x0032f80801007387 */ /* 0x0081e60000100a00 */
[----:B0-----:R-:W3:Y:S04]  /*69fe0*/  LDL.LU.64 R8, [R1+0x10] ;  /* 0x0000100001087983 */ /* 0x001ee80000300a00 */
[----:B---3--:R0:W-:Y:S04]  /*69ff0*/  STL.64 [R1+0x3320], R8 ;  /* 0x0033200801007387 */ /* 0x0081e80000100a00 */
[----:B0-----:R-:W3:Y:S01]  /*6a000*/  LDL.LU R8, [R1+0x990] ;  /* 0x0009900001087983 */ /* 0x001ee20000300800 */
[----:B------:R-:W3:Y:S02]  /*6a010*/  LDL.LU R9, [R1+0x994] ;  /* 0x0009940001097983 */ /* 0x000ee40000300800 */
[----:B------:R-:W3:Y:S02]  /*6a020*/  LDL.LU R10, [R1+0x998] ;  /* 0x00099800010a7983 */ /* 0x000ee40000300800 */
[----:B------:R-:W3:Y:S05]  /*6a030*/  LDL.LU R11, [R1+0x99c] ;  /* 0x00099c00010b7983 */ /* 0x000eea0000300800 */
[----:B------:R-:W-:Y:S01]  /*6a040*/  STL.64 [R1+0x260], R12 ;  /* 0x0002600c01007387 */ /* 0x000fe20000100a00 */
[----:B------:R0:W-:Y:S03]  /*6a050*/  STL.64 [R1+0x268], R14 ;  /* 0x0002680e01007387 */ /* 0x0001e60000100a00 */
[----:B0-----:R-:W4:Y:S01]  /*6a060*/  LDL.LU.64 R14, [R1+0x3360] ;  /* 0x00336000010e7983 */ /* 0x001f220000300a00 */
[----:B------:R-:W-:-:S02]  /*6a070*/  IMAD.MOV.U32 R0, RZ, RZ, R20 ;  /* 0x000000ffff007224 */ /* 0x000fc400078e0014 */
[----:B------:R-:W-:Y:S02]  /*6a080*/  IMAD.MOV.U32 R2, RZ, RZ, R21 ;  /* 0x000000ffff027224 */ /* 0x000fe400078e0015 */
[----:B----4-:R-:W0:Y:S04]  /*6a090*/  LDSM.16.MT88.4 R20, [R14+0x1c000] ;  /* 0x01c000000e14783b */ /* 0x010e280000004200 */
[----:B0-----:R-:W-:Y:S01]  /*6a0a0*/  STL.64 [R1+0x3140], R22 ;  /* 0x0031401601007387 */ /* 0x001fe20000100a00 */
[----:B------:R0:W-:Y:S03]  /*6a0b0*/  STL.64 [R1+0x3138], R20 ;  /* 0x0031381401007387 */ /* 0x0001e60000100a00 */
[----:B0-----:R-:W4:Y:S01]  /*6a0c0*/  LDL.LU R20, [R1+0x5b0] ;  /* 0x0005b00001147983 */ /* 0x001f220000300800 */
[----:B------:R-:W4:Y:S02]  /*6a0d0*/  LDL.LU R21, [R1+0x5b4] ;  /* 0x0005b40001157983 */ /* 0x000f240000300800 */
[----:B------:R-:W3:Y:S02]  /*6a0e0*/  LDL.LU R22, [R1+0x5b8] ;  /* 0x0005b80001167983 */ /* 0x000ee40000300800 */
[----:B------:R-:W3:Y:S01]  /*6a0f0*/  LDL.LU R23, [R1+0x5bc] ;  /* 0x0005bc0001177983 */ /* 0x000ee20000300800 */
[C---:B--2---:R-:W-:Y:S01]  /*6a100*/  HMMA.16816.F32 R24, R16.reuse, R4, R24 ;  /* 0x000000041018723c */ /* 0x044fe20000001818 */
[----:B---3--:R-:W-:Y:S01]  /*6a110*/  STL.64 [R1+0x3150], R22 ;  /* 0x0031501601007387 */ /* 0x008fe20000100a00 */
[----:B----4-:R0:W-:Y:S03]  /*6a120*/  STL.64 [R1+0x3148], R20 ;  /* 0x0031481401007387 */ /* 0x0101e60000100a00 */
[----:B0-----:R-:W2:Y:S01]  /*6a130*/  LDL.LU R20, [R1] ;  /* 0x0000000001147983 */ /* 0x001ea20000300800 */
[----:B------:R-:W2:Y:S11]  /*6a140*/  LDL.LU R21, [R1+0x4] ;  /* 0x0000040001157983 */ /* 0x000eb60000300800 */
[----:B------:R-:W-:Y:S06]  /*6a150*/  @!UPT UIADD3 URZ, URZ, URZ, URZ ;  /* 0x0000003f3f3ff290 */ /* 0x000fec000fffe03f */
[----:B------:R-:W-:Y:S02]  /*6a160*/  STL.64 [R1+0x250], R24 ;  /* 0x0002501801007387 */ /* 0x000fe40000100a00 */
[----:B------:R0:W-:Y:S02]  /*6a170*/  STL.64 [R1+0x258], R26 ;  /* 0x0002581a01007387 */ /* 0x0001e40000100a00 */
[----:B------:R-:W-:Y:S02]  /*6a180*/  IMAD.MOV.U32 R23, RZ, RZ, R4 ;  /* 0x000000ffff177224 */ /* 0x000fe400078e0004 */
[----:B------:R-:W-:Y:S01]  /*6a190*/  IMAD.MOV.U32 R22, RZ, RZ, R5 ;  /* 0x000000ffff167224 */ /* 0x000fe200078e0005 */
[----:B0-----:R-:W3:Y:S01]  /*6a1a0*/  LDL.LU.64 R26, [R1+0x3358] ;  /* 0x00335800011a7983 */ /* 0x001ee20000300a00 */
[----:B------:R-:W3:Y:S02]  /*6a1b0*/  LDL.LU.64 R24, [R1+0x3350] ;  /* 0x0033500001187983 */ /* 0x000ee40000300a00 */
[----:B------:R-:W3:Y:S02]  /*6a1c0*/  LDL.LU.64 R4, [R1+0x3348] ;  /* 0x0033480001047983 */ /* 0x000ee40000300a00 */
[----:B---3--:R-:W-:Y:S01]  /*6a1d0*/  HMMA.16816.F32 R24, R16, R4, R24 ;  /* 0x000000041018723c */ /* 0x008fe20000001818 */
[----:B------:R-:W-:-:S02]  /*6a1e0*/  IMAD.MOV.U32 R12, RZ, RZ, R4 ;  /* 0x000000ffff0c7224 */ /* 0x000fc400078e0004 */
[----:B------:R-:W-:Y:S11]  /*6a1f0*/  IMAD.MOV.U32 R13, RZ, RZ, R5 ;  /* 0x000000ffff0d7224 */ /* 0x000ff600078e0005 */
[----:B------:R-:W-:Y:S09]  /*6a200*/  @!UPT UIADD3 URZ, URZ, URZ, URZ ;  /* 0x0000003f3f3ff290 */ /* 0x000ff2000fffe03f */
[----:B------:R0:W-:Y:S01]  /*6a210*/  STL.64 [R1+0x240], R24 ;  /* 0x0002401801007387 */ /* 0x0001e20000100a00 */
[----:B------:R-:W-:Y:S03]  /*6a220*/  STL.64 [R1+0x248], R26 ;  /* 0x0002481a01007387 */ /* 0x000fe60000100a00 */
[----:B0-----:R-:W3:Y:S01]  /*6a230*/  LDL.LU.64 R24, [R1+0x3340] ;  /* 0x0033400001187983 */ /* 0x001ee20000300a00 */
[----:B------:R-:W3:Y:S02]  /*6a240*/  LDL.LU.64 R6, [R1+0x3338] ;  /* 0x0033380001067983 */ /* 0x000ee40000300a00 */
        /* <DEDUP_REMOVED lines=43> */
[----:B---3--:R-:W-:Y:S11]  /*6a500*/  HMMA.16816.F32 R8, R16, R24, R8 ;  /* 0x000000181008723c */ /* 0x008ff60000001808 */
[----:B------:R-:W-:Y:S11]  /*6a510*/  @!UPT UIADD3 URZ, URZ, URZ, URZ ;  /* 0x0000003f3f3ff290 */ /* 0x000ff6000fffe03f */
[----:B------:R-:W-:Y:S01]  /*6a520*/  @!UPT UIADD3 URZ, URZ, URZ, URZ ;  /* 0x0000003f3f3ff290 */ /* 0x000fe2000fffe03f */
[----:B------:R-:W-:Y:S01]  /*6a530*/  STL.64 [R1+0x1f0], R8 ;  /* 0x0001f00801007387 */ /* 0x000fe20000100a00 */
[----:B------:R0:W-:Y:S03]  /*6a540*/  STL.64 [R1+0x1f8], R10 ;  /* 0x0001f80a01007387 */ /* 0x0001e60000100a00 */
[----:B0-----:R-:W3:Y:S01]  /*6a550*/  LDL.LU.64 R10, [R1+0x32d8] ;  /* 0x0032d800010a7983 */ /* 0x001ee20000300a00 */
[----:B------:R-:W4:Y:S02]  /*6a560*/  LDL.LU.64 R8, [R1+0x32d0] ;  /* 0x0032d00001087983 */ /* 0x000f240000300a00 */
[----:B------:R-:W3:Y:S02]  /*6a570*/  LDL.LU R6, [R1+0x32cc] ;  /* 0x0032cc0001067983 */ /* 0x000ee40000300800 */
[----:B------:R-:W3:Y:S01]  /*6a580*/  LDL.LU R7, [R1+0x32c8] ;  /* 0x0032c80001077983 */ /* 0x000ee20000300800 */
[----:B------:R-:W-:Y:S01]  /*6a590*/  STL.64 [R1+0x3198], R20 ;  /* 0x0031981401007387 */ /* 0x000fe20000100a00 */
[----:B--2---:R-:W-:Y:S02]  /*6a5a0*/  STL.64 [R1+0x3160], R26 ;  /* 0x0031601a01007387 */ /* 0x004fe40000100a00 */
[----:B------:R0:W-:Y:S02]  /*6a5b0*/  STL.64 [R1+0x3158], R24 ;  /* 0x0031581801007387 */ /* 0x0001e40000100a00 */
        /* <DEDUP_REMOVED lines=10> */
[----:B------:R-:W-:Y:S01]  /*6a660*/  IMAD.MOV.U32 R21, RZ, RZ, R13 ;  /* 0x000000ffff157224 */ /* 0x000fe200078e000d */
[----:B------:R-:W3:Y:S01]  /*6a670*/  LDL.LU R12, [R1+0x32bc] ;  /* 0x0032bc00010c7983 */ /* 0x000ee20000300800 */
[----:B------:R-:W3:Y:S03]  /*6a680*/  LDL.LU R13, [R1+0x32b8] ;  /* 0x0032b800010d7983 */ /* 0x000ee60000300800 */
[----:B------:R0:W-:Y:S02]  /*6a690*/  STL.64 [R1+0x31c8], R20 ;  /* 0x0031c81401007387 */ /* 0x0001e40000100a00 */
[----:B0-----:R-:W-:-:S02]  /*6a6a0*/  IMAD.MOV.U32 R20, RZ, RZ, R23 ;  /* 0x000000ffff147224 */ /* 0x001fc400078e0017 */
[----:B------:R-:W-:Y:S01]  /*6a6b0*/  IMAD.MOV.U32 R21, RZ, RZ, R22 ;  /* 0x000000ffff157224 */ /* 0x000fe200078e0016 */
[----:B--2---:R-:W-:Y:S01]  /*6a6c0*/  STL.64 [R1+0x3178], R26 ;  /* 0x0031781a01007387 */ /* 0x004fe20000100a00 */
[----:B------:R0:W-:Y:S03]  /*6a6d0*/  STL.64 [R1+0x3170], R24 ;  /* 0x0031701801007387 */ /* 0x0001e60000100a00 */
[----:B0-----:R-:W2:Y:S01]  /*6a6e0*/  LDL.LU R24, [R1+0x110] ;  /* 0x0001100001187983 */ /* 0x001ea20000300800 */
[----:B------:R-:W2:Y:S02]  /*6a6f0*/  LDL.LU R25, [R1+0x114] ;  /* 0x0001140001197983 */ /* 0x000ea40000300800 */
        /* <DEDUP_REMOVED lines=31> */
[----:B---3--:R-:W-:-:S02]  /*6a8f0*/  IMAD.MOV.U32 R20, RZ, RZ, R11 ;  /* 0x000000ffff147224 */ /* 0x008fc400078e000b */
[----:B------:R-:W-:-:S05]  /*6a900*/  IMAD.MOV.U32 R21, RZ, RZ, R10 ;  /* 0x000000ffff157224 */ /* 0x000fca00078e000a */
[----:B------:R-:W-:Y:S04]  /*6a910*/  STL.64 [R1+0x3238], R20 ;  /* 0x0032381401007387 */ /* 0x000fe80000100a00 */
[----:B--2---:R-:W-:Y:S01]  /*6a920*/  STL.64 [R1+0x31c0], R26 ;  /* 0x0031c01a01007387 */ /* 0x004fe20000100a00 */
[----:B------:R0:W-:Y:S03]  /*6a930*/  STL.64 [R1+0x31b8], R24 ;  /* 0x0031b81801007387 */ /* 0x0001e60000100a00 */
[----:B0-----:R-:W2:Y:S01]  /*6a940*/  LDL.LU R24, [R1+0x140] ;  /* 0x0001400001187983 */ /* 0x001ea20000300800 */
[----:B------:R-:W2:Y:S02]  /*6a950*/  LDL.LU R25, [R1+0x144] ;  /* 0x0001440001197983 */ /* 0x000ea40000300800 */
[----:B------:R-:W3:Y:S02]  /*6a960*/  LDL.LU R26, [R1+0x148] ;  /* 0x00014800011a7983 */ /* 0x000ee40000300800 */
[----:B------:R-:W3:Y:S02]  /*6a970*/  LDL.LU R27, [R1+0x14c] ;  /* 0x00014c00011b7983 */ /* 0x000ee40000300800 */
[----:B----4-:R-:W-:-:S02]  /*6a980*/  IMAD.MOV.U32 R20, RZ, RZ, R9 ;  /* 0x000000ffff147224 */ /* 0x010fc400078e0009 */
        /* <DEDUP_REMOVED lines=62> */
[----:B----4-:R-:W-:Y:S01]  /*6ad70*/  HMMA.16816.F32 R16, R16, R8, R4 ;  /* 0x000000081010723c */ /* 0x010fe20000001804 */
[----:B------:R-:W2:Y:S01]  /*6ad80*/  LDL.LU.64 R6, [R1+0x3290] ;  /* 0x0032900001067983 */ /* 0x000ea20000300a00 */
[----:B------:R-:W2:Y:S11]  /*6ad90*/  LDL.LU.64 R4, [R1+0x3288] ;  /* 0x0032880001047983 */ /* 0x000eb60000300a00 */
[----:B------:R-:W-:Y:S10]  /*6ada0*/  @!UPT UIADD3 URZ, URZ, URZ, URZ ;  /* 0x0000003f3f3ff290 */ /* 0x000ff4000fffe03f */
[----:B------:R0:W-:Y:S01]  /*6adb0*/  STL.64 [R1+0x1d0], R16 ;  /* 0x0001d01001007387 */ /* 0x0001e20000100a00 */
[----:B------:R-:W-:Y:S02]  /*6adc0*/  STL.64 [R1+0x1d8], R18 ;  /* 0x0001d81201007387 */ /* 0x000fe40000100a00 */
[----:B0-----:R-:W-:Y:S02]  /*6add0*/  IMAD.MOV.U32 R16, RZ, RZ, R0 ;  /* 0x000000ffff107224 */ /* 0x001fe400078e0000 */
[----:B------:R-:W-:Y:S01]  /*6ade0*/  IMAD.MOV.U32 R17, RZ, RZ, R2 ;  /* 0x000000ffff117224 */ /* 0x000fe200078e0002 */
[----:B------:R-:W4:Y:S01]  /*6adf0*/  LDL.LU R0, [R1+0x3284] ;  /* 0x0032840001007983 */ /* 0x000f220000300800 */
[----:B------:R-:W3:Y:S01]  /*6ae00*/  LDL.LU R2, [R1+0x3280] ;  /* 0x0032800001027983 */ /* 0x000ee20000300800 */
        /* <DEDUP_REMOVED lines=43> */
[C---:B--2---:R-:W-:Y:S01]  /*6b0c0*/  HMMA.16816.F32 R16, R4.reuse, R16, R20 ;  /* 0x000000100410723c */ /* 0x044fe20000001814 */
[----:B------:R-:W2:Y:S11]  /*6b0d0*/  LDL.LU.64 R20, [R1+0x31e0] ;  /* 0x0031e00001147983 */ /* 0x000eb60000300a00 */
[----:B------:R-:W-:Y:S11]  /*6b0e0*/  @!UPT UIADD3 URZ, URZ, URZ, URZ ;  /* 0x0000003f3f3ff290 */ /* 0x000ff6000fffe03f */
[----:B------:R-:W-:Y:S01]  /*6b0f0*/  STL.64 [R1+0x160], R16 ;  /* 0x0001601001007387 */ /* 0x000fe20000100a00 */
[----:B------:R-:W-:Y:S02]  /*6b100*/  STL.64 [R1+0x168], R18 ;  /* 0x0001681201007387 */ /* 0x000fe40000100a00 */
[----:B------:R-:W0:Y:S02]  /*6b110*/  LDSM.16.MT88.4 R16, [R14+0x1c080] ;  /* 0x01c080000e10783b */ /* 0x000e240000004200 */
[----:B0-----:R-:W-:Y:S02]  /*6b120*/  STL.64 [R1+0x3028], R18 ;  /* 0x0030281201007387 */ /* 0x001fe40000100a00 */
[----:B------:R0:W-:Y:S02]  /*6b130*/  STL.64 [R1+0x3020], R16 ;  /* 0x0030201001007387 */ /* 0x0001e40000100a00 */
[----:B0-----:R-:W3:Y:S01]  /*6b140*/  LDL.LU R16, [R1+0x5a0] ;  /* 0x0005a00001107983 */ /* 0x001ee20000300800 */
        /* <DEDUP_REMOVED lines=42> */
[----:B0-----:R-:W2:Y:S01]  /*6b3f0*/  LDL.LU.64 R22, [R1+0x3150] ;  /* 0x0031500001167983 */ /* 0x001ea20000300a00 */
[----:B------:R-:W2:Y:S02]  /*6b400*/  LDL.LU.64 R20, [R1+0x3148] ;  /* 0x0031480001147983 */ /* 0x000ea40000300a00 */
[----:B---3--:R-:W-:Y:S02]  /*6b410*/  IMAD.MOV.U32 R18, RZ, RZ, R2 ;  /* 0x000000ffff127224 */ /* 0x008fe400078e0002 */
[----:B----4-:R-:W-:-:S07]  /*6b420*/  IMAD.MOV.U32 R19, RZ, RZ, R0 ;  /* 0x000000ffff137224 */ /* 0x010fce00078e0000 */
[C---:B------:R-:W-:Y:S08]  /*6b430*/  HMMA.16816.F32 R16, R4.reuse, R12, R16 ;  /* 0x0000000c0410723c */ /* 0x040ff00000001810 */
        /* <DEDUP_REMOVED lines=8> */
[----:B------:R-:W-:Y:S01]  /*6b4c0*/  STL.64 [R1+0xe0], R16 ;  /* 0x0000e01001007387 */ /* 0x000fe20000100a00 */
[----:B0-----:R-:W3:Y:S04]  /*6b4d0*/  LDL.64 R26, [R1+0x78] ;  /* 0x00007800011a7983 */ /* 0x001ee80000100a00 */
[----:B---3--:R0:W-:Y:S01]  /*6b4e0*/  STL.64 [R1+0x30e0], R26 ;  /* 0x0030e01a01007387 */ /* 0x0081e20000100a00 */
[----:B------:R-:W3:Y:S02]  /*6b4f0*/  LDL.LU R24, [R1+0x560] ;  /* 0x0005600001187983 */ /* 0x000ee40000300800 */
[----:B------:R-:W3:Y:S01]  /*6b500*/  LDL.LU R25, [R1+0x564] ;  /* 0x0005640001197983 */ /* 0x000ee20000300800 */
[----:B0-----:R-:W4:Y:S01]  /*6b510*/  LDL.LU R26, [R1+0x568] ;  /* 0x00056800011a7983 */ /* 0x001f220000300800 */
[----:B------:R-:W-:-:S02]  /*6b520*/  IMAD.MOV.U32 R27, RZ, RZ, R3 ;  /* 0x000000ffff1b7224 */ /* 0x000fc400078e0003 */
[----:B------:R-:W2:Y:S03]  /*6b530*/  LDL.LU R3, [R1+0x3130] ;  /* 0x0031300001037983 */ /* 0x000ea60000300800 */
[----:B----4-:R0:W-:Y:S01]  /*6b540*/  STL.64 [R1+0x30f0], R26 ;  /* 0x0030f01a01007387 */ /* 0x0101e20000100a00 */
[----:B---3--:R-:W-:Y:S03]  /*6b550*/  STL.64 [R1+0x30e8], R24 ;  /* 0x0030e81801007387 */ /* 0x008fe60000100a00 */
[----:B0-----:R-:W3:Y:S04]  /*6b560*/  LDL R26, [R1+0xa8] ;  /* 0x0000a800011a7983 */ /* 0x001ee80000100800 */
[----:B------:R-:W3:Y:S01]  /*6b570*/  LDL R27, [R1+0xac] ;  /* 0x0000ac00011b7983 */ /* 0x000ee20000100800 */
[----:B------:R-:W4:Y:S02]  /*6b580*/  LDL.LU R16, [R1+0x590] ;  /* 0x0005900001107983 */ /* 0x000f240000300800 */
[----:B------:R-:W-:-:S02]  /*6b590*/  IMAD.MOV.U32 R0, RZ, RZ, R18 ;  /* 0x000000ffff007224 */ /* 0x000fc400078e0012 */
[----:B------:R-:W4:Y:S02]  /*6b5a0*/  LDL.LU R17, [R1+0x594] ;  /* 0x0005940001117983 */ /* 0x000f240000300800 */
[----:B------:R-:W-:Y:S01]  /*6b5b0*/  IMAD.MOV.U32 R2, RZ, RZ, R19 ;  /* 0x000000ffff027224 */ /* 0x000fe200078e0013 */
[----:B------:R-:W4:Y:S01]  /*6b5c0*/  LDL.LU R18, [R1+0x598] ;  /* 0x0005980001127983 */ /* 0x000f220000300800 */
[----:B------:R-:W4:Y:S03]  /*6b5d0*/  LDL.LU R19, [R1+0x59c] ;  /* 0x00059c0001137983 */ /* 0x000f260000300800 */
[----:B---3--:R0:W-:Y:S04]  /*6b5e0*/  STL.64 [R1+0x3100], R26 ;  /* 0x0031001a01007387 */ /* 0x0081e80000100a00 */
[----:B0-----:R-:W3:Y:S04]  /*6b5f0*/  LDL.64 R26, [R1+0xb8] ;  /* 0x0000b800011a7983 */ /* 0x001ee80000100a00 */
[----:B---3--:R0:W-:Y:S01]  /*6b600*/  STL.64 [R1+0x3118], R26 ;  /* 0x0031181a01007387 */ /* 0x0081e20000100a00 */
[----:B------:R-:W3:Y:S02]  /*6b610*/  LDL.LU R24, [R1+0xd0] ;  /* 0x0000d00001187983 */ /* 0x000ee40000300800 */
[----:B------:R-:W3:Y:S01]  /*6b620*/  LDL.LU R25, [R1+0xd4] ;  /* 0x0000d40001197983 */ /* 0x000ee20000300800 */
[----:B0-----:R-:W3:Y:S01]  /*6b630*/  LDL.LU R26, [R1+0xd8] ;  /* 0x0000d800011a7983 */ /* 0x001ee20000300800 */
[----:B------:R-:W3:Y:S02]  /*6b640*/  LDL.LU R27, [R1+0xdc] ;  /* 0x0000dc00011b7983 */ /* 0x000ee40000300800 */
[----:B------:R-:W2:Y:S02]  /*6b650*/  LDL R13, [R1+0x9d0] ;  /* 0x0009d000010d7983 */ /* 0x000ea40000100800 */
[----:B------:R-:W-:Y:S01]  /*6b660*/  STL [R1+0x30fc], R15 ;  /* 0x0030fc0f01007387 */ /* 0x000fe20000100800 */
[----:B--2---:R0:W-:Y:S01]  /*6b670*/  STL [R1+0x30f8], R13 ;  /* 0x0030f80d01007387 */ /* 0x0041e20000100800 */
[----:B------:R-:W2:Y:S03]  /*6b680*/  LDL.LU R12, [R1+0x570] ;  /* 0x00057000010c7983 */ /* 0x000ea60000300800 */
        /* <DEDUP_REMOVED lines=8> */
[----:B------:R-:W-:Y:S01]  /*6b710*/  IMAD.MOV.U32 R15, RZ, RZ, R3 ;  /* 0x000000ffff0f7224 */ /* 0x000fe200078e0003 */
[----:B---3--:R-:W-:Y:S04]  /*6b720*/  HMMA.16816.F32 R4, R4, R8, R24 ;  /* 0x000000080404723c */ /* 0x008fe80000001818 */
[----:B--2---:R0:W-:Y:S01]  /*6b730*/  STL.64 [R1+0x3128], R14 ;  /* 0x0031280e01007387 */ /* 0x0041e20000100a00 */
[----:B------:R-:W-:Y:S03]  /*6b740*/  STL.64 [R1+0x3120], R12 ;  /* 0x0031200c01007387 */ /* 0x000fe60000100a00 */
[----:B0-----:R-:W4:Y:S01]  /*6b750*/  LDL.64 R14, [R1+0xc8] ;  /* 0x0000c800010e7983 */ /* 0x001f220000100a00 */
[----:B------:R-:W-:Y:S02]  /*6b760*/  STL [R1+0x28dc], R2 ;  /* 0x0028dc0201007387 */ /* 0x000fe40000100800 */
[----:B------:R-:W-:Y:S11]  /*6b770*/  STL [R1+0x28d8], R0 ;  /* 0x0028d80001007387 */ /* 0x000ff60000100800 */
[----:B------:R-:W-:Y:S01]  /*6b780*/  @!UPT UIADD3 URZ, URZ, URZ, URZ ;  /* 0x0000003f3f3ff290 */ /* 0x000fe2000fffe03f */
[----:B------:R0:W-:Y:S01]  /*6b790*/  STL.64 [R1+0xd0], R4 ;  /* 0x0000d00401007387 */ /* 0x0001e20000100a00 */
[----:B------:R-:W-:Y:S01]  /*6b7a0*/  STL [R1+0xd8], R6 ;  /* 0x0000d80601007387 */ /* 0x000fe20000100800 */
[----:B------:R-:W-:-:S03]  /*6b7b0*/  IMAD.MOV.U32 R3, RZ, RZ, R7 ;  /* 0x000000ffff037224 */ /* 0x000fc600078e0007 */
[----:B0-----:R-:W2:Y:S01]  /*6b7c0*/  LDL.LU R4, [R1+0x540] ;  /* 0x0005400001047983 */ /* 0x001ea20000300800 */
[----:B------:R-:W2:Y:S02]  /*6b7d0*/  LDL.LU R5, [R1+0x544] ;  /* 0x0005440001057983 */ /* 0x000ea40000300800 */
[----:B------:R0:W-:Y:S02]  /*6b7e0*/  STL.64 [R1+0x30c8], R10 ;  /* 0x0030c80a01007387 */ /* 0x0001e40000100a00 */
[----:B0-----:R-:W3:Y:S01]  /*6b7f0*/  LDL.64 R10, [R1+0x88] ;  /* 0x00008800010a7983 */ /* 0x001ee20000100a00 */
[----:B------:R-:W-:Y:S01]  /*6b800*/  STL [R1+0x28f0], R3 ;  /* 0x0028f00301007387 */ /* 0x000fe20000100800 */
[----:B----4-:R-:W-:Y:S07]  /*6b810*/  HMMA.16816.F32 R24, R20, R14, R16 ;  /* 0x0000000e1418723c */ /* 0x010fee0000001810 */
[----:B------:R-:W-:-:S02]  /*6b820*/  IMAD.MOV.U32 R17, RZ, RZ, R14 ;  /* 0x000000ffff117224 */ /* 0x000fc400078e000e */
[----:B------:R-:W-:Y:S02]  /*6b830*/  IMAD.MOV.U32 R16, RZ, RZ, R15 ;  /* 0x000000ffff107224 */ /* 0x000fe400078e000f */
[----:B------:R-:W4:Y:S01]  /*6b840*/  LDL.LU.64 R14, [R1+0x3128] ;  /* 0x00312800010e7983 */ /* 0x000f220000300a00 */
[----:B------:R-:W4:Y:S11]  /*6b850*/  LDL.LU.64 R12, [R1+0x3120] ;  /* 0x00312000010c7983 */ /* 0x000f360000300a00 */
[----:B------:R-:W-:Y:S01]  /*6b860*/  STL.64 [R1+0xf90], R24 ;  /* 0x000f901801007387 */ /* 0x000fe20000100a00 */
[----:B------:R0:W-:Y:S03]  /*6b870*/  STL.64 [R1+0xf98], R26 ;  /* 0x000f981a01007387 */ /* 0x0001e60000100a00 */
[----:B0-----:R-:W4:Y:S01]  /*6b880*/  LDL.LU.64 R26, [R1+0x3118] ;  /* 0x00311800011a7983 */ /* 0x001f220000300a00 */
[----:B------:R-:W-:-:S02]  /*6b890*/  IMAD.MOV.U32 R7, RZ, RZ, R28 ;  /* 0x000000ffff077224 */ /* 0x000fc400078e001c */
[----:B------:R-:W-:Y:S02]  /*6b8a0*/  IMAD.MOV.U32 R6, RZ, RZ, R29 ;  /* 0x000000ffff067224 */ /* 0x000fe400078e001d */
[----:B------:R-:W-:Y:S02]  /*6b8b0*/  IMAD.MOV.U32 R28, RZ, RZ, R24 ;  /* 0x000000ffff1c7224 */ /* 0x000fe400078e0018 */
[----:B------:R-:W-:-:S03]  /*6b8c0*/  IMAD.MOV.U32 R29, RZ, RZ, R25 ;  /* 0x000000ffff1d7224 */ /* 0x000fc600078e0019 */
[----:B------:R-:W-:Y:S02]  /*6b8d0*/  STL [R1+0x25f0], R28 ;  /* 0x0025f01c01007387 */ /* 0x000fe40000100800 */
[----:B------:R-:W-:Y:S01]  /*6b8e0*/  STL [R1+0x25ec], R29 ;  /* 0x0025ec1d01007387 */ /* 0x000fe20000100800 */
[C---:B----4-:R-:W-:Y:S01]  /*6b8f0*/  HMMA.16816.F32 R12, R20.reuse, R26, R12 ;  /* 0x0000001a140c723c */ /* 0x050fe2000000180c */
[----:B------:R-:W-:Y:S02]  /*6b900*/  IMAD.MOV.U32 R19, RZ, RZ, R26 ;  /* 0x000000ffff137224 */ /* 0x000fe400078e001a */
[----:B------:R-:W-:Y:S11]  /*6b910*/  IMAD.MOV.U32 R18, RZ, RZ, R27 ;  /* 0x000000ffff127224 */ /* 0x000ff600078e001b */
[----:B------:R-:W-:Y:S09]  /*6b920*/  @!UPT UIADD3 URZ, URZ, URZ, URZ ;  /* 0x0000003f3f3ff290 */ /* 0x000ff2000fffe03f */
[----:B------:R-:W-:Y:S01]  /*6b930*/  STL.64 [R1+0xf80], R12 ;  /* 0x000f800c01007387 */ /* 0x000fe20000100a00 */
[----:B------:R0:W-:Y:S03]  /*6b940*/  STL.64 [R1+0xf88], R14 ;  /* 0x000f880e01007387 */ /* 0x0001e60000100a00 */
[----:B0-----:R-:W4:Y:S01]  /*6b950*/  LDL.LU.64 R14, [R1+0x3110] ;  /* 0x00311000010e7983 */ /* 0x001f220000300a00 */
[----:B------:R-:W4:Y:S02]  /*6b960*/  LDL.LU.64 R12, [R1+0x3108] ;  /* 0x00310800010c7983 */ /* 0x000f240000300a00 */
[----:B------:R-:W4:Y:S02]  /*6b970*/  LDL.LU.64 R26, [R1+0x3100] ;  /* 0x00310000011a7983 */ /* 0x000f240000300a00 */
[----:B------:R0:W-:Y:S01]  /*6b980*/  STL.64 [R1+0x3060], R18 ;  /* 0x0030601201007387 */ /* 0x0001e20000100a00 */
[----:B------:R-:W-:Y:S04]  /*6b990*/  STL.64 [R1+0x3058], R16 ;  /* 0x0030581001007387 */ /* 0x000fe80000100a00 */
[----:B0-----:R-:W2:Y:S01]  /*6b9a0*/  LDL.64 R18, [R1+0x8] ;  /* 0x0000080001127983 */ /* 0x001ea20000100a00 */
[C---:B----4-:R-:W-:Y:S03]  /*6b9b0*/  HMMA.16816.F32 R24, R20.reuse, R26, R12 ;  /* 0x0000001a1418723c */ /* 0x050fe6000000180c */
[----:B--2---:R0:W-:Y:S04]  /*6b9c0*/  STL.64 [R1+0x3078], R18 ;  /* 0x0030781201007387 */ /* 0x0041e80000100a00 */
[----:B0-----:R-:W2:Y:S04]  /*6b9d0*/  LDL R18, [R1+0x98] ;  /* 0x0000980001127983 */ /* 0x001ea80000100800 */
[----:B------:R-:W2:Y:S01]  /*6b9e0*/  LDL R19, [R1+0x9c] ;  /* 0x00009c0001137983 */ /* 0x000ea20000100800 */
[----:B------:R-:W4:Y:S02]  /*6b9f0*/  LDL.LU R15, [R1+0x30fc] ;  /* 0x0030fc00010f7983 */ /* 0x000f240000300800 */
[----:B------:R-:W2:Y:S09]  /*6ba00*/  LDL.LU R13, [R1+0x30f8] ;  /* 0x0030f800010d7983 */ /* 0x000eb20000300800 */
[----:B------:R-:W-:Y:S01]  /*6ba10*/  STL.64 [R1+0xf70], R24 ;  /* 0x000f701801007387 */ /* 0x000fe20000100a00 */
[----:B------:R0:W-:Y:S04]  /*6ba20*/  STL.64 [R1+0xf78], R26 ;  /* 0x000f781a01007387 */ /* 0x0001e80000100a00 */
[----:B0-----:R-:W2:Y:S01]  /*6ba30*/  LDL.LU.64 R26, [R1+0x30f0] ;  /* 0x0030f000011a7983 */ /* 0x001ea20000300a00 */
[----:B------:R-:W2:Y:S02]  /*6ba40*/  LDL.LU.64 R24, [R1+0x30e8] ;  /* 0x0030e80001187983 */ /* 0x000ea40000300a00 */
[C---:B--2---:R-:W-:Y:S01]  /*6ba50*/  HMMA.16816.F32 R16, R20.reuse, R18, R24 ;  /* 0x000000121410723c */ /* 0x044fe20000001818 */
[----:B------:R-:W2:Y:S11]  /*6ba60*/  LDL.LU.64 R26, [R1+0x30e0] ;  /* 0x0030e000011a7983 */ /* 0x000eb60000300a00 */
[----:B------:R-:W-:Y:S11]  /*6ba70*/  @!UPT UIADD3 URZ, URZ, URZ, URZ ;  /* 0x0000003f3f3ff290 */ /* 0x000ff6000fffe03f */
[----:B------:R-:W-:Y:S01]  /*6ba80*/  STL.64 [R1+0xf60], R16 ;  /* 0x000f601001007387 */ /* 0x000fe20000100a00 */
[----:B------:R0:W-:Y:S03]  /*6ba90*/  STL.64 [R1+0xf68], R18 ;  /* 0x000f681201007387 */ /* 0x0001e60000100a00 */
[----:B0-----:R-:W2:Y:S04]  /*6baa0*/  LDL.64 R18, [R1+0x18] ;  /* 0x0000180001127983 */ /* 0x001ea80000100a00 */
[----:B--2---:R0:W-:Y:S01]  /*6bab0*/  STL.64 [R1+0x3080], R18 ;  /* 0x0030801201007387 */ /* 0x0041e20000100a00 */
[----:B------:R-:W3:Y:S02]  /*6bac0*/  LDL.LU R16, [R1+0x550] ;  /* 0x0005500001107983 */ /* 0x000ee40000300800 */
[----:B------:R-:W3:Y:S01]  /*6bad0*/  LDL.LU R17, [R1+0x554] ;  /* 0x0005540001117983 */ /* 0x000ee20000300800 */
[----:B0-----:R-:W3:Y:S01]  /*6bae0*/  LDL.LU R18, [R1+0x558] ;  /* 0x0005580001127983 */ /* 0x001ee20000300800 */
[----:B------:R-:W3:Y:S02]  /*6baf0*/  LDL.LU R19, [R1+0x55c] ;  /* 0x00055c0001137983 */ /* 0x000ee40000300800 */
[C---:B---3--:R-:W-:Y:S11]  /*6bb00*/  HMMA.16816.F32 R16, R20.reuse, R10, R16 ;  /* 0x0000000a1410723c */ /* 0x048ff60000001810 */
[----:B------:R-:W-:Y:S11]  /*6bb10*/  @!UPT UIADD3 URZ, URZ, URZ, URZ ;  /* 0x0000003f3f3ff290 */ /* 0x000ff6000fffe03f */
[----:B------:R-:W-:Y:S01]  /*6bb20*/  @!UPT UIADD3 URZ, URZ, URZ, URZ ;  /* 0x0000003f3f3ff290 */ /* 0x000fe2000fffe03f */
[----:B------:R-:W-:Y:S01]  /*6bb30*/  STL.64 [R1+0xdc0], R16 ;  /* 0x000dc01001007387 */ /* 0x000fe20000100a00 */
[----:B------:R0:W-:Y:S03]  /*6bb40*/  STL.64 [R1+0xdc8], R18 ;  /* 0x000dc81201007387 */ /* 0x0001e60000100a00 */
[----:B0-----:R-:W2:Y:S04]  /*6bb50*/  LDL R18, [R1+0x28] ;  /* 0x0000280001127983 */ /* 0x001ea80000100800 */
[----:B------:R-:W2:Y:S01]  /*6bb60*/  LDL R19, [R1+0x2c] ;  /* 0x00002c0001137983 */ /* 0x000ea20000100800 */
[----:B------:R-:W-:Y:S01]  /*6bb70*/  HMMA.16816.F32 R4, R20, R26, R4 ;  /* 0x0000001a1404723c */ /* 0x000fe20000001804 */
[----:B------:R-:W-:-:S02]  /*6bb80*/  IMAD.MOV.U32 R28, RZ, RZ, R26 ;  /* 0x000000ffff1c7224 */ /* 0x000fc400078e001a */
[----:B------:R-:W-:Y:S02]  /*6bb90*/  IMAD.MOV.U32 R3, RZ, RZ, R27 ;  /* 0x000000ffff037224 */ /* 0x000fe400078e001b */
[----:B------:R-:W-:Y:S02]  /*6bba0*/  IMAD.MOV.U32 R14, RZ, RZ, R10 ;  /* 0x000000ffff0e7224 */ /* 0x000fe400078e000a */
[----:B------:R-:W-:Y:S01]  /*6bbb0*/  IMAD.MOV.U32 R12, RZ, RZ, R11 ;  /* 0x000000ffff0c7224 */ /* 0x000fe200078e000b */
[----:B--2---:R-:W-:Y:S11]  /*6bbc0*/  STL.64 [R1+0x3098], R18 ;  /* 0x0030981201007387 */ /* 0x004ff60000100a00 */
[----:B------:R-:W-:Y:S04]  /*6bbd0*/  @!UPT UIADD3 URZ, URZ, URZ, URZ ;  /* 0x0000003f3f3ff290 */ /* 0x000fe8000fffe03f */
[----:B------:R-:W-:Y:S02]  /*6bbe0*/  STL.64 [R1+0xd90], R4 ;  /* 0x000d900401007387 */ /* 0x000fe40000100a00 */
[----:B------:R-:W-:Y:S02]  /*6bbf0*/  STL.64 [R1+0xd98], R6 ;  /* 0x000d980601007387 */ /* 0x000fe40000100a00 */
[----:B------:R-:W2:Y:S01]  /*6bc00*/  LDL.LU R24, [R1+0x8b0] ;  /* 0x0008b00001187983 */ /* 0x000ea20000300800 */
[----:B------:R-:W2:Y:S01]  /*6bc10*/  LDL.LU R25, [R1+0x8b4] ;  /* 0x0008b40001197983 */ /* 0x000ea20000300800 */
[----:B------:R-:W3:Y:S02]  /*6bc20*/  LDL.LU R26, [R1+0x8b8] ;  /* 0x0008b800011a7983 */ /* 0x000ee40000300800 */
[----:B------:R-:W3:Y:S02]  /*6bc30*/  LDL.LU R27, [R1+0x8bc] ;  /* 0x0008bc00011b7983 */ /* 0x000ee40000300800 */
[----:B------:R-:W2:Y:S01]  /*6bc40*/  LDL.LU R8, [R1+0x8d0] ;  /* 0x0008d00001087983 */ /* 0x000ea20000300800 */
[----:B------:R-:W2:Y:S01]  /*6bc50*/  LDL.LU R9, [R1+0x8d4] ;  /* 0x0008d40001097983 */ /* 0x000ea20000300800 */
[----:B------:R-:W2:Y:S02]  /*6bc60*/  LDL.LU R10, [R1+0x8d8] ;  /* 0x0008d800010a7983 */ /* 0x000ea40000300800 */
[----:B------:R-:W2:Y:S01]  /*6bc70*/  LDL.LU R11, [R1+0x8dc] ;  /* 0x0008dc00010b7983 */ /* 0x000ea20000300800 */
[----:B------:R-:W0:Y:S04]  /*6bc80*/  LDSM.16.MT88.4 R4, [R13+0x1c100] ;  /* 0x01c100000d04783b */ /* 0x000e280000004200 */
[----:B--2---:R-:W-:Y:S01]  /*6bc90*/  STL.64 [R1+0x30d8], R10 ;  /* 0x0030d80a01007387 */ /* 0x004fe20000100a00 */
[----:B------:R1:W-:Y:S03]  /*6bca0*/  STL.64 [R1+0x30d0], R8 ;  /* 0x0030d00801007387 */ /* 0x0003e60000100a00 */
[----:B-1----:R-:W2:Y:S01]  /*6bcb0*/  LDL.LU R8, [R1+0x8e0] ;  /* 0x0008e00001087983 */ /* 0x002ea20000300800 */
[----:B------:R-:W2:Y:S02]  /*6bcc0*/  LDL.LU R9, [R1+0x8e4] ;  /* 0x0008e40001097983 */ /* 0x000ea40000300800 */
[----:B------:R-:W2:Y:S02]  /*6bcd0*/  LDL.LU R10, [R1+0x8e8] ;  /* 0x0008e800010a7983 */ /* 0x000ea40000300800 */
[----:B------:R-:W2:Y:S01]  /*6bce0*/  LDL.LU R11, [R1+0x8ec] ;  /* 0x0008ec00010b7983 */ /* 0x000ea20000300800 */
[----:B---3--:R1:W-:Y:S01]  /*6bcf0*/  STL.64 [R1+0x30b0], R26 ;  /* 0x0030b01a01007387 */ /* 0x0083e20000100a00 */
[----:B------:R-:W-:Y:S03]  /*6bd00*/  STL.64 [R1+0x30a8], R24 ;  /* 0x0030a81801007387 */ /* 0x000fe60000100a00 */
[----:B-1----:R-:W3:Y:S04]  /*6bd10*/  LDL.64 R26, [R1+0x48] ;  /* 0x00004800011a7983 */ /* 0x002ee80000100a00 */
[----:B---3--:R1:W-:Y:S01]  /*6bd20*/  STL.64 [R1+0x30c0], R26 ;  /* 0x0030c01a01007387 */ /* 0x0083e20000100a00 */
[----:B------:R-:W3:Y:S03]  /*6bd30*/  LDL.64 R18, [R1+0x38] ;  /* 0x0000380001127983 */ /* 0x000ee60000100a00 */
[----:B-1----:R-:W2:Y:S04]  /*6bd40*/  LDL.64 R26, [R1+0x58] ;  /* 0x00005800011a7983 */ /* 0x002ea80000100a00 */
[----:B---3--:R1:W-:Y:S01]  /*6bd50*/  STL.64 [R1+0x30b8], R18 ;  /* 0x0030b81201007387 */ /* 0x0083e20000100a00 */
[----:B------:R-:W3:Y:S02]  /*6bd60*/  LDL.LU R16, [R1+0x8c0] ;  /* 0x0008c00001107983 */ /* 0x000ee40000300800 */
[----:B------:R-:W3:Y:S01]  /*6bd70*/  LDL.LU R17, [R1+0x8c4] ;  /* 0x0008c40001117983 */ /* 0x000ee20000300800 */
[----:B-1----:R-:W3:Y:S01]  /*6bd80*/  LDL.LU R18, [R1+0x8c8] ;  /* 0x0008c80001127983 */ /* 0x002ee20000300800 */
[----:B------:R-:W3:Y:S02]  /*6bd90*/  LDL.LU R19, [R1+0x8cc] ;  /* 0x0008cc0001137983 */ /* 0x000ee40000300800 */
[----:B----4-:R-:W-:Y:S02]  /*6bda0*/  STL.64 [R1+0x3070], R14 ;  /* 0x0030700e01007387 */ /* 0x010fe40000100a00 */
[----:B------:R1:W-:Y:S02]  /*6bdb0*/  STL.64 [R1+0x3068], R12 ;  /* 0x0030680c01007387 */ /* 0x0003e40000100a00 */
[----:B-1----:R-:W4:Y:S01]  /*6bdc0*/  LDL.LU R12, [R1+0x880] ;  /* 0x00088000010c7983 */ /* 0x002f220000300800 */
[----:B------:R-:W4:Y:S02]  /*6bdd0*/  LDL.LU R13, [R1+0x884] ;  /* 0x00088400010d7983 */ /* 0x000f240000300800 */
[----:B------:R-:W2:Y:S02]  /*6bde0*/  LDL.LU R14, [R1+0x888] ;  /* 0x00088800010e7983 */ /* 0x000ea40000300800 */
[----:B------:R-:W2:Y:S02]  /*6bdf0*/  LDL.LU R15, [R1+0x88c] ;  /* 0x00088c00010f7983 */ /* 0x000ea40000300800 */
[----:B--2---:R-:W-:Y:S01]  /*6be00*/  STL.64 [R1+0x3090], R14 ;  /* 0x0030900e01007387 */ /* 0x004fe20000100a00 */
[----:B----4-:R1:W-:Y:S03]  /*6be10*/  STL.64 [R1+0x3088], R12 ;  /* 0x0030880c01007387 */ /* 0x0103e60000100a00 */
[----:B-1----:R-:W2:Y:S01]  /*6be20*/  LDL.LU R12, [R1+0x8a0] ;  /* 0x0008a000010c7983 */ /* 0x002ea20000300800 */
[----:B------:R-:W2:Y:S02]  /*6be30*/  LDL.LU R13, [R1+0x8a4] ;  /* 0x0008a400010d7983 */ /* 0x000ea40000300800 */
[----:B------:R-:W2:Y:S02]  /*6be40*/  LDL.LU R14, [R1+0x8a8] ;  /* 0x0008a800010e7983 */ /* 0x000ea40000300800 */
[----:B------:R-:W2:Y:S01]  /*6be50*/  LDL.LU R15, [R1+0x8ac] ;  /* 0x0008ac00010f7983 */ /* 0x000ea20000300800 */
[----:B0-----:R0:W-:Y:S01]  /*6be60*/  STL.64 [R1+0x2ee8], R6 ;  /* 0x002ee80601007387 */ /* 0x0011e20000100a00 */
[----:B------:R-:W-:Y:S03]  /*6be70*/  STL.64 [R1+0x2ee0], R4 ;  /* 0x002ee00401007387 */ /* 0x000fe60000100a00 */
[----:B0-----:R-:W4:Y:S04]  /*6be80*/  LDL R6, [R1+0x68] ;  /* 0x0000680001067983 */ /* 0x001f280000100800 */
[----:B------:R-:W4:Y:S02]  /*6be90*/  LDL R7, [R1+0x6c] ;  /* 0x00006c0001077983 */ /* 0x000f240000100800 */
[C---:B----4-:R-:W-:Y:S11]  /*6bea0*/  HMMA.16816.F32 R8, R20.reuse, R6, R8 ;  /* 0x000000061408723c */ /* 0x050ff60000001808 */
[----:B------:R-:W-:Y:S11]  /*6beb0*/  @!UPT UIADD3 URZ, URZ, URZ, URZ ;  /* 0x0000003f3f3ff290 */ /* 0x000ff6000fffe03f */
[----:B------:R-:W-:Y:S01]  /*6bec0*/  @!UPT UIADD3 URZ, URZ, URZ, URZ ;  /* 0x0000003f3f3ff290 */ /* 0x000fe2000fffe03f */
[----:B------:R-:W-:Y:S01]  /*6bed0*/  STL.64 [R1+0xdb0], R8 ;  /* 0x000db00801007387 */ /* 0x000fe20000100a00 */
[----:B------:R0:W-:Y:S03]  /*6bee0*/  STL.64 [R1+0xdb8], R10 ;  /* 0x000db80a01007387 */ /* 0x0001e60000100a00 */
[----:B0-----:R-:W4:Y:S01]  /*6bef0*/  LDL.LU.64 R10, [R1+0x30d8] ;  /* 0x0030d800010a7983 */ /* 0x001f220000300a00 */
[----:B------:R-:W4:Y:S02]  /*6bf00*/  LDL.LU.64 R8, [R1+0x30d0] ;  /* 0x0030d00001087983 */ /* 0x000f240000300a00 */
[----:B------:R0:W-:Y:S02]  /*6bf10*/  STL [R1+0x2f94], R6 ;  /* 0x002f940601007387 */ /* 0x0001e40000100800 */
[----:B------:R1:W-:Y:S01]  /*6bf20*/  STL [R1+0x2f90], R7 ;  /* 0x002f900701007387 */ /* 0x0003e20000100800 */
[----:B------:R-:W2:Y:S01]  /*6bf30*/  LDL.LU R4, [R1+0x890] ;  /* 0x0008900001047983 */ /* 0x000ea20000300800 */
[----:B------:R-:W2:Y:S03]  /*6bf40*/  LDL.LU R5, [R1+0x894] ;  /* 0x0008940001057983 */ /* 0x000ea60000300800 */
[----:B0-----:R-:W2:Y:S01]  /*6bf50*/  LDL.LU R6, [R1+0x898] ;  /* 0x0008980001067983 */ /* 0x001ea20000300800 */
[----:B-1----:R-:W2:Y:S01]  /*6bf60*/  LDL.LU R7, [R1+0x89c] ;  /* 0x00089c0001077983 */ /* 0x002ea20000300800 */
        /* <DEDUP_REMOVED lines=36> */
[----:B------:R-:W-:Y:S11]  /*6c1b0*/  IMAD.MOV.U32 R29, RZ, RZ, R19 ;  /* 0x000000ffff1d7224 */ /* 0x000ff600078e0013 */
[----:B------:R-:W-:Y:S11]  /*6c1c0*/  @!UPT UIADD3 URZ, URZ, URZ, URZ ;  /* 0x0000003f3f3ff290 */ /* 0x000ff6000fffe03f */
[----:B------:R-:W-:Y:S01]  /*6c1d0*/  STL.64 [R1+0xba0], R4 ;  /* 0x000ba00401007387 */ /* 0x000fe20000100a00 */
[----:B------:R0:W-:Y:S02]  /*6c1e0*/  STL.64 [R1+0xba8], R6 ;  /* 0x000ba80601007387 */ /* 0x0001e40000100a00 */
        /* <DEDUP_REMOVED lines=11> */
[----:B------:R-:W2:Y:S01]  /*6c2a0*/  LDL.LU.64 R16, [R1+0x3058] ;  /* 0x0030580001107983 */ /* 0x000ea20000300a00 */
[----:B----4-:R-:W-:Y:S01]  /*6c2b0*/  STL.64 [R1+0x3040], R10 ;  /* 0x0030400a01007387 */ /* 0x010fe20000100a00 */
[----:B------:R0:W-:Y:S03]  /*6c2c0*/  STL.64 [R1+0x3038], R8 ;  /* 0x0030380801007387 */ /* 0x0001e60000100a00 */
[----:B0-----:R-:W3:Y:S01]  /*6c2d0*/  LDL.LU R8, [R1+0x870] ;  /* 0x0008700001087983 */ /* 0x001ee20000300800 */
[----:B------:R-:W3:Y:S02]  /*6c2e0*/  LDL.LU R9, [R1+0x874] ;  /* 0x0008740001097983 */ /* 0x000ee40000300800 */
[----:B------:R-:W3:Y:S02]  /*6c2f0*/  LDL.LU R10, [R1+0x878] ;  /* 0x00087800010a7983 */ /* 0x000ee40000300800 */
[----:B------:R-:W3:Y:S01]  /*6c300*/  LDL.LU R11, [R1+0x87c] ;  /* 0x00087c00010b7983 */ /* 0x000ee20000300800 */
[----:B------:R0:W-:Y:S01]  /*6c310*/  STL.64 [R1+0x2fe8], R6 ;  /* 0x002fe80601007387 */ /* 0x0001e20000100a00 */
[----:B------:R-:W4:Y:S01]  /*6c320*/  LDL.LU R4, [R1+0x500] ;  /* 0x0005000001047983 */ /* 0x000f220000300800 */
[----:B---3--:R-:W-:Y:S11]  /*6c330*/  HMMA.16816.F32 R8, R20, R26, R8 ;  /* 0x0000001a1408723c */ /* 0x008ff60000001808 */
[----:B------:R-:W-:Y:S11]  /*6c340*/  @!UPT UIADD3 URZ, URZ, URZ, URZ ;  /* 0x0000003f3f3ff290 */ /* 0x000ff6000fffe03f */
[----:B------:R-:W-:Y:S01]  /*6c350*/  @!UPT UIADD3 URZ, URZ, URZ, URZ ;  /* 0x0000003f3f3ff290 */ /* 0x000fe2000fffe03f */
[----:B------:R1:W-:Y:S01]  /*6c360*/  STL.64 [R1+0x990], R8 ;  /* 0x0009900801007387 */ /* 0x0003e20000100a00 */
[----:B------:R3:W-:Y:S02]  /*6c370*/  STL.64 [R1+0x998], R10 ;  /* 0x0009980a01007387 */ /* 0x0007e40000100a00 */
[----:B------:R-:W4:Y:S02]  /*6c380*/  LDL.LU R5, [R1+0x504] ;  /* 0x0005040001057983 */ /* 0x000f240000300800 */
[----:B0-----:R-:W2:Y:S01]  /*6c390*/  LDL.LU R6, [R1+0x508] ;  /* 0x0005080001067983 */ /* 0x001ea20000300800 */
[----:B------:R-:W2:Y:S04]  /*6c3a0*/  LDL.LU R7, [R1+0x50c] ;  /* 0x00050c0001077983 */ /* 0x000ea80000300800 */
[----:B--2---:R0:W-:Y:S01]  /*6c3b0*/  STL.64 [R1+0x2ff8], R6 ;  /* 0x002ff80601007387 */ /* 0x0041e20000100a00 */
[----:B----4-:R-:W-:Y:S02]  /*6c3c0*/  STL.64 [R1+0x2ff0], R4 ;  /* 0x002ff00401007387 */ /* 0x010fe40000100a00 */
[----:B-1----:R-:W2:Y:S02]  /*6c3d0*/  LDL.LU R8, [R1+0x860] ;  /* 0x0008600001087983 */ /* 0x002ea40000300800 */
[----:B------:R-:W2:Y:S01]  /*6c3e0*/  LDL.LU R9, [R1+0x864] ;  /* 0x0008640001097983 */ /* 0x000ea20000300800 */
[----:B---3--:R-:W2:Y:S01]  /*6c3f0*/  LDL.LU R10, [R1+0x868] ;  /* 0x00086800010a7983 */ /* 0x008ea20000300800 */
[----:B------:R-:W2:Y:S02]  /*6c400*/  LDL.LU R11, [R1+0x86c] ;  /* 0x00086c00010b7983 */ /* 0x000ea40000300800 */
[----:B0-----:R-:W-:-:S02]  /*6c410*/  IMAD.MOV.U32 R6, RZ, RZ, R19 ;  /* 0x000000ffff067224 */ /* 0x001fc400078e0013 */
[----:B------:R-:W-:-:S05]  /*6c420*/  IMAD.MOV.U32 R7, RZ, RZ, R18 ;  /* 0x000000ffff077224 */ /* 0x000fca00078e0012 */
[----:B------:R-:W-:Y:S01]  /*6c430*/  STL.64 [R1+0x3008], R6 ;  /* 0x0030080601007387 */ /* 0x000fe20000100a00 */
[----:B------:R-:W-:Y:S02]  /*6c440*/  STL.64 [R1+0x2f08], R26 ;  /* 0x002f081a01007387 */ /* 0x000fe40000100a00 */
[----:B------:R0:W-:Y:S02]  /*6c450*/  STL.64 [R1+0x2fa0], R24 ;  /* 0x002fa01801007387 */ /* 0x0001e40000100a00 */
[----:B0-----:R-:W3:Y:S01]  /*6c460*/  LDL.LU R24, [R1+0x4d0] ;  /* 0x0004d00001187983 */ /* 0x001ee20000300800 */
[----:B------:R-:W3:Y:S02]  /*6c470*/  LDL.LU R25, [R1+0x4d4] ;  /* 0x0004d40001197983 */ /* 0x000ee40000300800 */
[----:B------:R-:W4:Y:S02]  /*6c480*/  LDL.LU R26, [R1+0x4d8] ;  /* 0x0004d800011a7983 */ /* 0x000f240000300800 */
[----:B------:R-:W-:-:S02]  /*6c490*/  IMAD.MOV.U32 R27, RZ, RZ, R15 ;  /* 0x000000ffff1b7224 */ /* 0x000fc400078e000f */
[----:B------:R-:W-:Y:S01]  /*6c4a0*/  IMAD.MOV.U32 R7, RZ, RZ, R16 ;  /* 0x000000ffff077224 */ /* 0x000fe200078e0010 */
[----:B------:R-:W2:Y:S01]  /*6c4b0*/  LDL.LU R15, [R1+0x3054] ;  /* 0x00305400010f7983 */ /* 0x000ea20000300800 */
[----:B------:R-:W-:Y:S02]  /*6c4c0*/  IMAD.MOV.U32 R6, RZ, RZ, R17 ;  /* 0x000000ffff067224 */ /* 0x000fe400078e0011 */
[----:B------:R-:W2:Y:S02]  /*6c4d0*/  LDL.LU R16, [R1+0x530] ;  /* 0x0005300001107983 */ /* 0x000ea40000300800 */
[----:B------:R-:W2:Y:S01]  /*6c4e0*/  LDL.LU R17, [R1+0x534] ;  /* 0x0005340001117983 */ /* 0x000ea20000300800 */
[----:B------:R-:W2:Y:S01]  /*6c4f0*/  LDL.LU R18, [R1+0x538] ;  /* 0x0005380001127983 */ /* 0x000ea20000300800 */
[----:B------:R-:W2:Y:S03]  /*6c500*/  LDL.LU R19, [R1+0x53c] ;  /* 0x00053c0001137983 */ /* 0x000ea60000300800 */
[----:B----4-:R0:W-:Y:S01]  /*6c510*/  STL.64 [R1+0x2fb0], R26 ;  /* 0x002fb01a01007387 */ /* 0x0101e20000100a00 */
[----:B---3--:R-:W-:Y:S02]  /*6c520*/  STL.64 [R1+0x2fa8], R24 ;  /* 0x002fa81801007387 */ /* 0x008fe40000100a00 */
[----:B0-----:R-:W-:-:S02]  /*6c530*/  IMAD.MOV.U32 R26, RZ, RZ, R14 ;  /* 0x000000ffff1a7224 */ /* 0x001fc400078e000e */
[----:B------:R-:W-:Y:S01]  /*6c540*/  IMAD.MOV.U32 R27, RZ, RZ, R12 ;  /* 0x000000ffff1b7224 */ /* 0x000fe200078e000c */
[----:B------:R-:W3:Y:S04]  /*6c550*/  LDL.LU R14, [R1+0x3050] ;  /* 0x00305000010e7983 */ /* 0x000ee80000300800 */
[----:B------:R0:W-:Y:S04]  /*6c560*/  STL.64 [R1+0x2fc8], R26 ;  /* 0x002fc81a01007387 */ /* 0x0001e80000100a00 */
[----:B0-----:R-:W4:Y:S04]  /*6c570*/  LDL.64 R26, [R1+0x98] ;  /* 0x00009800011a7983 */ /* 0x001f280000100a00 */
[----:B----4-:R0:W-:Y:S04]  /*6c580*/  STL.64 [R1+0x2fe0], R26 ;  /* 0x002fe01a01007387 */ /* 0x0101e80000100a00 */
[----:B0-----:R-:W4:Y:S04]  /*6c590*/  LDL.64 R26, [R1+0xa8] ;  /* 0x0000a800011a7983 */ /* 0x001f280000100a00 */
[----:B----4-:R3:W-:Y:S01]  /*6c5a0*/  STL.64 [R1+0x3000], R26 ;  /* 0x0030001a01007387 */ /* 0x0107e20000100a00 */
[----:B------:R-:W4:Y:S02]  /*6c5b0*/  LDL.LU R24, [R1+0x510] ;  /* 0x0005100001187983 */ /* 0x000f240000300800 */
[----:B------:R-:W4:Y:S02]  /*6c5c0*/  LDL.LU R25, [R1+0x514] ;  /* 0x0005140001197983 */ /* 0x000f240000300800 */
[----:B---3--:R-:W-:-:S02]  /*6c5d0*/  IMAD.MOV.U32 R26, RZ, RZ, R14 ;  /* 0x000000ffff1a7224 */ /* 0x008fc400078e000e */
[----:B--2---:R-:W-:Y:S01]  /*6c5e0*/  IMAD.MOV.U32 R27, RZ, RZ, R15 ;  /* 0x000000ffff1b7224 */ /* 0x004fe200078e000f */
[----:B------:R-:W2:Y:S01]  /*6c5f0*/  LDL.LU R14, [R1+0x304c] ;  /* 0x00304c00010e7983 */ /* 0x000ea20000300800 */
[----:B------:R-:W2:Y:S03]  /*6c600*/  LDL.LU R15, [R1+0x3048] ;  /* 0x00304800010f7983 */ /* 0x000ea60000300800 */
[----:B------:R-:W-:Y:S01]  /*6c610*/  STL.64 [R1+0x3018], R26 ;  /* 0x0030181a01007387 */ /* 0x000fe20000100a00 */
[----:B--2---:R-:W-:Y:S03]  /*6c620*/  HMMA.16816.F32 R8, R20, R14, R8 ;  /* 0x0000000e1408723c */ /* 0x004fe60000001808 */
[----:B----4-:R0:W-:Y:S04]  /*6c630*/  STL.64 [R1+0x3010], R24 ;  /* 0x0030101801007387 */ /* 0x0101e80000100a00 */
[----:B0-----:R-:W2:Y:S01]  /*6c640*/  LDL.LU R24, [R1+0x520] ;  /* 0x0005200001187983 */ /* 0x001ea20000300800 */
[----:B------:R-:W2:Y:S02]  /*6c650*/  LDL.LU R25, [R1+0x524] ;  /* 0x0005240001197983 */ /* 0x000ea40000300800 */
[----:B------:R-:W2:Y:S02]  /*6c660*/  LDL.LU R26, [R1+0x528] ;  /* 0x00052800011a7983 */ /* 0x000ea40000300800 */
[----:B------:R-:W2:Y:S11]  /*6c670*/  LDL.LU R27, [R1+0x52c] ;  /* 0x00052c00011b7983 */ /* 0x000eb60000300800 */
[----:B------:R-:W-:Y:S01]  /*6c680*/  STL.64 [R1+0x980], R8 ;  /* 0x0009800801007387 */ /* 0x000fe20000100a00 */
[----:B------:R0:W-:Y:S03]  /*6c690*/  STL.64 [R1+0x988], R10 ;  /* 0x0009880a01007387 */ /* 0x0001e60000100a00 */
[----:B0-----:R-:W3:Y:S01]  /*6c6a0*/  LDL.LU.64 R10, [R1+0x3040] ;  /* 0x00304000010a7983 */ /* 0x001ee20000300a00 */
[----:B------:R-:W4:Y:S02]  /*6c6b0*/  LDL.LU.64 R8, [R1+0x3038] ;  /* 0x0030380001087983 */ /* 0x000f240000300a00 */
[----:B------:R-:W-:Y:S02]  /*6c6c0*/  STL.64 [R1+0x2fc0], R14 ;  /* 0x002fc00e01007387 */ /* 0x000fe40000100a00 */
[----:B------:R0:W-:Y:S01]  /*6c6d0*/  STL [R1+0x2fb8], R13 ;  /* 0x002fb80d01007387 */ /* 0x0001e20000100800 */
[----:B------:R-:W2:Y:S04]  /*6c6e0*/  LDL.LU R12, [R1+0x4e0] ;  /* 0x0004e000010c7983 */ /* 0x000ea80000300800 */
[----:B0-----:R-:W2:Y:S01]  /*6c6f0*/  LDL.LU R13, [R1+0x4e4] ;  /* 0x0004e400010d7983 */ /* 0x001ea20000300800 */
[----:B---3--:R-:W-:-:S02]  /*6c700*/  IMAD.MOV.U32 R14, RZ, RZ, R10 ;  /* 0x000000ffff0e7224 */ /* 0x008fc400078e000a */
[----:B------:R-:W-:Y:S01]  /*6c710*/  IMAD.MOV.U32 R15, RZ, RZ, R11 ;  /* 0x000000ffff0f7224 */ /* 0x000fe200078e000b */
[----:B------:R-:W3:Y:S01]  /*6c720*/  LDL.LU R10, [R1+0x3034] ;  /* 0x00303400010a7983 */ /* 0x000ee20000300800 */
[----:B------:R-:W3:Y:S03]  /*6c730*/  LDL.LU R11, [R1+0x3030] ;  /* 0x00303000010b7983 */ /* 0x000ee60000300800 */
[----:B------:R-:W-:Y:S04]  /*6c740*/  STL.64 [R1+0x2fd8], R14 ;  /* 0x002fd80e01007387 */ /* 0x000fe80000100a00 */
[----:B--2---:R0:W-:Y:S04]  /*6c750*/  STL.64 [R1+0x2fd0], R12 ;  /* 0x002fd00c01007387 */ /* 0x0041e80000100a00 */
[----:B0-----:R-:W2:Y:S01]  /*6c760*/  LDL.LU R12, [R1+0x4f0] ;  /* 0x0004f000010c7983 */ /* 0x001ea20000300800 */
[----:B------:R-:W2:Y:S02]  /*6c770*/  LDL.LU R13, [R1+0x4f4] ;  /* 0x0004f400010d7983 */ /* 0x000ea40000300800 */
[----:B------:R-:W2:Y:S02]  /*6c780*/  LDL.LU R14, [R1+0x4f8] ;  /* 0x0004f800010e7983 */ /* 0x000ea40000300800 */
[----:B------:R-:W2:Y:S01]  /*6c790*/  LDL.LU R15, [R1+0x4fc] ;  /* 0x0004fc00010f7983 */ /* 0x000ea20000300800 */
[----:B---3--:R-:W-:Y:S01]  /*6c7a0*/  HMMA.16816.F32 R20, R20, R10, R16 ;  /* 0x0000000a1414723c */ /* 0x008fe20000001810 */
[----:B------:R-:W3:Y:S01]  /*6c7b0*/  LDL.LU.64 R18, [R1+0x3028] ;  /* 0x0030280001127983 */ /* 0x000ee20000300a00 */
[----:B------:R-:W3:Y:S11]  /*6c7c0*/  LDL.LU.64 R16, [R1+0x3020] ;  /* 0x0030200001107983 */ /* 0x000ef60000300a00 */
[----:B------:R-:W-:Y:S10]  /*6c7d0*/  @!UPT UIADD3 URZ, URZ, URZ, URZ ;  /* 0x0000003f3f3ff290 */ /* 0x000ff4000fffe03f */
[----:B------:R-:W-:Y:S01]  /*6c7e0*/  STL.64 [R1+0x540], R20 ;  /* 0x0005401401007387 */ /* 0x000fe20000100a00 */
[----:B------:R-:W-:Y:S02]  /*6c7f0*/  STL.64 [R1+0x548], R22 ;  /* 0x0005481601007387 */ /* 0x000fe40000100a00 */
[----:B------:R-:W-:Y:S01]  /*6c800*/  STL.64 [R1+0x2ef0], R10 ;  /* 0x002ef00a01007387 */ /* 0x000fe20000100a00 */
        /* <DEDUP_REMOVED lines=14> */
[----:B------:R-:W-:Y:S02]  /*6c8f0*/  IMAD.MOV.U32 R23, RZ, RZ, R3 ;  /* 0x000000ffff177224 */ /* 0x000fe400078e0003 */
        /* <DEDUP_REMOVED lines=8> */
[----:B------:R-:W3:Y:S02]  /*6c980*/  LDL.LU.64 R26, [R1+0x2fe0] ;  /* 0x002fe000011a7983 */ /* 0x000ee40000300a00 */
[----:B------:R-:W-:Y:S01]  /*6c990*/  IMAD.MOV.U32 R22, RZ, RZ, R28 ;  /* 0x000000ffff167224 */ /* 0x000fe200078e001c */
        /* <DEDUP_REMOVED lines=10> */
[----:B------:R-:W3:Y:S01]  /*6ca40*/  LDL.LU.64 R14, [R1+0x2fc0] ;  /* 0x002fc000010e7983 */ /* 0x000ee20000300a00 */
[----:B------:R-:W2:Y:S11]  /*6ca50*/  LDL.LU R13, [R1+0x2fb8] ;  /* 0x002fb800010d7983 */ /* 0x000eb60000300800 */
[----:B------:R-:W-:Y:S10]  /*6ca60*/  @!UPT UIADD3 URZ, URZ, URZ, URZ ;  /* 0x0000003f3f3ff290 */ /* 0x000ff4000fffe03f */
[----:B------:R-:W-:Y:S01]  /*6ca70*/  STL.64 [R1+0xd70], R24 ;  /* 0x000d701801007387 */ /* 0x000fe20000100a00 */
[----:B------:R0:W-:Y:S03]  /*6ca80*/  STL.64 [R1+0xd78], R26 ;  /* 0x000d781a01007387 */ /* 0x0001e60000100a00 */
[----:B0-----:R-:W2:Y:S01]  /*6ca90*/  LDL.LU.64 R26, [R1+0x2fb0] ;  /* 0x002fb000011a7983 */ /* 0x001ea20000300a00 */
[----:B------:R-:W2:Y:S02]  /*6caa0*/  LDL.LU.64 R24, [R1+0x2fa8] ;  /* 0x002fa80001187983 */ /* 0x000ea40000300a00 */
[----:B--2---:R-:W-:Y:S01]  /*6cab0*/  HMMA.16816.F32 R20, R16, R22, R24 ;  /* 0x000000161014723c */ /* 0x004fe20000001818 */
[----:B------:R-:W2:Y:S11]  /*6cac0*/  LDL.LU.64 R24, [R1+0x2fa0] ;  /* 0x002fa00001187983 */ /* 0x000eb60000300a00 */
[----:B------:R-:W-:Y:S11]  /*6cad0*/  @!UPT UIADD3 URZ, URZ, URZ, URZ ;  /* 0x0000003f3f3ff290 */ /* 0x000ff6000fffe03f */
[----:B------:R-:W-:Y:S01]  /*6cae0*/  STL.64 [R1+0xd30], R20 ;  /* 0x000d301401007387 */ /* 0x000fe20000100a00 */
[----:B------:R-:W-:Y:S02]  /*6caf0*/  STL.64 [R1+0xd38], R22 ;  /* 0x000d381601007387 */ /* 0x000fe40000100a00 */
[----:B------:R-:W0:Y:S04]  /*6cb00*/  LDSM.16.MT88.4 R20, [R13+0x1c180] ;  /* 0x01c180000d14783b */ /* 0x000e280000004200 */
[----:B---3--:R-:W-:Y:S01]  /*6cb10*/  STL.64 [R1+0x2f00], R14 ;  /* 0x002f000e01007387 */ /* 0x008fe20000100a00 */
[----:B------:R-:W-:Y:S04]  /*6cb20*/  STL [R1+0x2ef8], R13 ;  /* 0x002ef80d01007387 */ /* 0x000fe80000100800 */
[----:B0-----:R-:W-:Y:S01]  /*6cb30*/  STL.64 [R1+0x2de0], R22 ;  /* 0x002de01601007387 */ /* 0x001fe20000100a00 */
[----:B------:R0:W-:Y:S03]  /*6cb40*/  STL.64 [R1+0x2dd8], R20 ;  /* 0x002dd81401007387 */ /* 0x0001e60000100a00 */
[----:B0-----:R-:W3:Y:S01]  /*6cb50*/  LDL.LU R20, [R1+0x460] ;  /* 0x0004600001147983 */ /* 0x001ee20000300800 */
[----:B------:R-:W3:Y:S02]  /*6cb60*/  LDL.LU R21, [R1+0x464] ;  /* 0x0004640001157983 */ /* 0x000ee40000300800 */
[----:B------:R-:W2:Y:S02]  /*6cb70*/  LDL.LU R22, [R1+0x468] ;  /* 0x0004680001167983 */ /* 0x000ea40000300800 */
[----:B------:R-:W2:Y:S01]  /*6cb80*/  LDL.LU R23, [R1+0x46c] ;  /* 0x00046c0001177983 */ /* 0x000ea20000300800 */
[----:B------:R-:W2:Y:S01]  /*6cb90*/  LDL.LU R12, [R1+0x7e0] ;  /* 0x0007e000010c7983 */ /* 0x000ea20000300800 */
[----:B------:R-:W2:Y:S02]  /*6cba0*/  LDL.LU R13, [R1+0x7e4] ;  /* 0x0007e400010d7983 */ /* 0x000ea40000300800 */
[----:B------:R-:W2:Y:S02]  /*6cbb0*/  LDL.LU R14, [R1+0x7e8] ;  /* 0x0007e800010e7983 */ /* 0x000ea40000300800 */
[----:B------:R-:W2:Y:S02]  /*6cbc0*/  LDL.LU R15, [R1+0x7ec] ;  /* 0x0007ec00010f7983 */ /* 0x000ea40000300800 */
[----:B----4-:R-:W-:-:S02]  /*6cbd0*/  IMAD.MOV.U32 R26, RZ, RZ, R9 ;  /* 0x000000ffff1a7224 */ /* 0x010fc400078e0009 */
[----:B------:R-:W-:Y:S01]  /*6cbe0*/  IMAD.MOV.U32 R27, RZ, RZ, R6 ;  /* 0x000000ffff1b7224 */ /* 0x000fe200078e0006 */
[----:B--2---:R-:W-:Y:S01]  /*6cbf0*/  STL.64 [R1+0x2f18], R14 ;  /* 0x002f180e01007387 */ /* 0x004fe20000100a00 */
[----:B------:R0:W-:Y:S02]  /*6cc00*/  STL.64 [R1+0x2f10], R12 ;  /* 0x002f100c01007387 */ /* 0x0001e40000100a00 */
        /* <DEDUP_REMOVED lines=8> */
[----:B------:R-:W-:Y:S01]  /*6cc90*/  IMAD.MOV.U32 R27, RZ, RZ, R29 ;  /* 0x000000ffff1b7224 */ /* 0x000fe200078e001d */
[----:B--2---:R-:W-:Y:S01]  /*6cca0*/  STL.64 [R1+0x2f30], R14 ;  /* 0x002f300e01007387 */ /* 0x004fe20000100a00 */
[----:B------:R-:W-:Y:S02]  /*6ccb0*/  STL.64 [R1+0x2f28], R12 ;  /* 0x002f280c01007387 */ /* 0x000fe40000100a00 */
[----:B------:R-:W4:Y:S02]  /*6ccc0*/  LDL.LU R7, [R1+0x2f90] ;  /* 0x002f900001077983 */ /* 0x000f240000300800 */
[----:B------:R0:W-:Y:S02]  /*6ccd0*/  STL.64 [R1+0x2f38], R26 ;  /* 0x002f381a01007387 */ /* 0x0001e40000100a00 */
[----:B0-----:R-:W2:Y:S04]  /*6cce0*/  LDL.64 R26, [R1+0x28] ;  /* 0x00002800011a7983 */ /* 0x001ea80000100a00 */
[----:B--2---:R0:W-:Y:S01]  /*6ccf0*/  STL.64 [R1+0x2f50], R26 ;  /* 0x002f501a01007387 */ /* 0x0041e20000100a00 */
[----:B------:R-:W2:Y:S02]  /*6cd00*/  LDL.LU R12, [R1+0x800] ;  /* 0x00080000010c7983 */ /* 0x000ea40000300800 */
[----:B------:R-:W2:Y:S02]  /*6cd10*/  LDL.LU R13, [R1+0x804] ;  /* 0x00080400010d7983 */ /* 0x000ea40000300800 */
[----:B------:R-:W2:Y:S01]  /*6cd20*/  LDL.LU R14, [R1+0x808] ;  /* 0x00080800010e7983 */ /* 0x000ea20000300800 */
[----:B------:R-:W2:Y:S01]  /*6cd30*/  LDL.LU R15, [R1+0x80c] ;  /* 0x00080c00010f7983 */ /* 0x000ea20000300800 */
[----:B0-----:R-:W-:-:S02]  /*6cd40*/  IMAD.MOV.U32 R26, RZ, RZ, R25 ;  /* 0x000000ffff1a7224 */ /* 0x001fc400078e0019 */
        /* <DEDUP_REMOVED lines=12> */
[----:B--2---:R0:W-:Y:S01]  /*6ce10*/  STL.64 [R1+0x2f78], R26 ;  /* 0x002f781a01007387 */ /* 0x0041e20000100a00 */
[----:B------:R-:W-:Y:S02]  /*6ce20*/  STL.64 [R1+0x2f70], R24 ;  /* 0x002f701801007387 */ /* 0x000fe40000100a00 */
[----:B0-----:R-:W-:-:S02]  /*6ce30*/  IMAD.MOV.U32 R27, RZ, RZ, R8 ;  /* 0x000000ffff1b7224 */ /* 0x001fc400078e0008 */
[----:B------:R-:W-:Y:S01]  /*6ce40*/  IMAD.MOV.U32 R26, RZ, RZ, R9 ;  /* 0x000000ffff1a7224 */ /* 0x000fe200078e0009 */
        /* <DEDUP_REMOVED lines=20> */
[----:B------:R-:W2:Y:S02]  /*6cf90*/  LDL.LU R22, [R1+0x478] ;  /* 0x0004780001167983 */ /* 0x000ea40000300800 */
[----:B------:R-:W2:Y:S02]  /*6cfa0*/  LDL.LU R23, [R1+0x47c] ;  /* 0x00047c0001177983 */ /* 0x000ea40000300800 */
[----:B--2---:R0:W-:Y:S01]  /*6cfb0*/  STL.64 [R1+0x2e98], R22 ;  /* 0x002e981601007387 */ /* 0x0041e20000100a00 */
[----:B---3--:R-:W-:Y:S02]  /*6cfc0*/  STL.64 [R1+0x2e90], R20 ;  /* 0x002e901401007387 */ /* 0x008fe40000100a00 */
[----:B0-----:R-:W-:-:S02]  /*6cfd0*/  IMAD.MOV.U32 R22, RZ, RZ, R28 ;  /* 0x000000ffff167224 */ /* 0x001fc400078e001c */
[----:B------:R-:W-:-:S05]  /*6cfe0*/  IMAD.MOV.U32 R23, RZ, RZ, R5 ;  /* 0x000000ffff177224 */ /* 0x000fca00078e0005 */
[----:B------:R0:W-:Y:S02]  /*6cff0*/  STL.64 [R1+0x2ea8], R22 ;  /* 0x002ea81601007387 */ /* 0x0001e40000100a00 */
[----:B0-----:R-:W-:Y:S02]  /*6d000*/  IMAD.MOV.U32 R22, RZ, RZ, R4 ;  /* 0x000000ffff167224 */ /* 0x001fe400078e0004 */
[----:B------:R-:W-:-:S05]  /*6d010*/  IMAD.MOV.U32 R23, RZ, RZ, R3 ;  /* 0x000000ffff177224 */ /* 0x000fca00078e0003 */
[----:B------:R0:W-:Y:S04]  /*6d020*/  STL.64 [R1+0x2ec0], R22 ;  /* 0x002ec01601007387 */ /* 0x0001e80000100a00 */
[----:B0-----:R-:W2:Y:S01]  /*6d030*/  LDL.64 R22, [R1+0xb8] ;  /* 0x0000b80001167983 */ /* 0x001ea20000100a00 */
[C---:B----4-:R-:W-:Y:S08]  /*6d040*/  HMMA.16816.F32 R4, R16.reuse, R6, R8 ;  /* 0x000000061004723c */ /* 0x050ff00000001808 */
[----:B------:R-:W-:Y:S01]  /*6d050*/  HMMA.16816.F32 R24, R16, R26, R12 ;  /* 0x0000001a1018723c */ /* 0x000fe2000000180c */
[----:B--2---:R-:W-:Y:S01]  /*6d060*/  STL.64 [R1+0x2ed8], R22 ;  /* 0x002ed81601007387 */ /* 0x004fe20000100a00 */
[----:B------:R-:W2:Y:S11]  /*6d070*/  LDL.LU R8, [R1+0x7d0] ;  /* 0x0007d00001087983 */ /* 0x000eb60000300800 */
[----:B------:R-:W-:Y:S02]  /*6d080*/  @!UPT UIADD3 URZ, URZ, URZ, URZ ;  /* 0x0000003f3f3ff290 */ /* 0x000fe4000fffe03f */
        /* <DEDUP_REMOVED lines=9> */
[----:B------:R-:W4:Y:S01]  /*6d120*/  LDL.LU.64 R14, [R1+0x2f88] ;  /* 0x002f8800010e7983 */ /* 0x000f220000300a00 */
[----:B------:R-:W4:Y:S02]  /*6d130*/  LDL.LU.64 R12, [R1+0x2f80] ;  /* 0x002f8000010c7983 */ /* 0x000f240000300a00 */
[----:B------:R-:W-:Y:S02]  /*6d140*/  STL.64 [R1+0xd50], R24 ;  /* 0x000d501801007387 */ /* 0x000fe40000100a00 */
[----:B------:R0:W-:Y:S02]  /*6d150*/  STL.64 [R1+0xd58], R26 ;  /* 0x000d581a01007387 */ /* 0x0001e40000100a00 */
[----:B0-----:R-:W2:Y:S01]  /*6d160*/  LDL.LU.64 R26, [R1+0x2f78] ;  /* 0x002f7800011a7983 */ /* 0x001ea20000300a00 */
[----:B------:R-:W2:Y:S02]  /*6d170*/  LDL.LU.64 R24, [R1+0x2f70] ;  /* 0x002f700001187983 */ /* 0x000ea40000300a00 */
[----:B------:R-:W-:-:S02]  /*6d180*/  IMAD.MOV.U32 R22, RZ, RZ, R2 ;  /* 0x000000ffff167224 */ /* 0x000fc400078e0002 */
[----:B------:R-:W-:-:S07]  /*6d190*/  IMAD.MOV.U32 R23, RZ, RZ, R0 ;  /* 0x000000ffff177224 */ /* 0x000fce00078e0000 */
[C---:B--2---:R-:W-:Y:S01]  /*6d1a0*/  HMMA.16816.F32 R20, R16.reuse, R22, R24 ;  /* 0x000000161014723c */ /* 0x044fe20000001818 */
[----:B------:R-:W4:Y:S11]  /*6d1b0*/  LDL.LU.64 R26, [R1+0x2f68] ;  /* 0x002f6800011a7983 */ /* 0x000f360000300a00 */
[----:B------:R-:W-:Y:S11]  /*6d1c0*/  @!UPT UIADD3 URZ, URZ, URZ, URZ ;  /* 0x0000003f3f3ff290 */ /* 0x000ff6000fffe03f */
[----:B------:R-:W-:Y:S01]  /*6d1d0*/  STL.64 [R1+0xb90], R20 ;  /* 0x000b901401007387 */ /* 0x000fe20000100a00 */
[----:B------:R0:W-:Y:S03]  /*6d1e0*/  STL.64 [R1+0xb98], R22 ;  /* 0x000b981601007387 */ /* 0x0001e60000100a00 */
[----:B0-----:R-:W2:Y:S01]  /*6d1f0*/  LDL.64 R22, [R1+0xc8] ;  /* 0x0000c80001167983 */ /* 0x001ea20000100a00 */
[C---:B----4-:R-:W-:Y:S03]  /*6d200*/  HMMA.16816.F32 R24, R16.reuse, R26, R12 ;  /* 0x0000001a1018723c */ /* 0x050fe6000000180c */
[----:B------:R-:W4:Y:S01]  /*6d210*/  LDL.LU.64 R14, [R1+0x2f60] ;  /* 0x002f6000010e7983 */ /* 0x000f220000300a00 */
[----:B------:R-:W4:Y:S11]  /*6d220*/  LDL.LU.64 R12, [R1+0x2f58] ;  /* 0x002f5800010c7983 */ /* 0x000f360000300a00 */
[----:B------:R-:W-:Y:S08]  /*6d230*/  @!UPT UIADD3 URZ, URZ, URZ, URZ ;  /* 0x0000003f3f3ff290 */ /* 0x000ff0000fffe03f */
[----:B------:R-:W-:Y:S01]  /*6d240*/  STL.64 [R1+0xb80], R24 ;  /* 0x000b801801007387 */ /* 0x000fe20000100a00 */
[----:B------:R0:W-:Y:S03]  /*6d250*/  STL.64 [R1+0xb88], R26 ;  /* 0x000b881a01007387 */ /* 0x0001e60000100a00 */
[----:B0-----:R-:W4:Y:S02]  /*6d260*/  LDL.LU.64 R26, [R1+0x2f50] ;  /* 0x002f5000011a7983 */ /* 0x001f240000300a00 */
        /* <DEDUP_REMOVED lines=28> */
[----:B0-----:R-:W4:Y:S01]  /*6d430*/  LDL.LU.64 R14, [R1+0x2f00] ;  /* 0x002f0000010e7983 */ /* 0x001f220000300a00 */
[----:B------:R-:W2:Y:S02]  /*6d440*/  LDL.LU R13, [R1+0x2ef8] ;  /* 0x002ef800010d7983 */ /* 0x000ea40000300800 */
[----:B------:R0:W-:Y:S02]  /*6d450*/  STL.64 [R1+0x2e50], R26 ;  /* 0x002e501a01007387 */ /* 0x0001e40000100a00 */
[----:B0-----:R-:W2:Y:S04]  /*6d460*/  LDL.64 R26, [R1+0x78] ;  /* 0x00007800011a7983 */ /* 0x001ea80000100a00 */
[----:B--2---:R0:W-:Y:S01]  /*6d470*/  STL.64 [R1+0x2ea0], R26 ;  /* 0x002ea01a01007387 */ /* 0x0041e20000100a00 */
[----:B------:R-:W2:Y:S02]  /*6d480*/  LDL.LU R24, [R1+0x480] ;  /* 0x0004800001187983 */ /* 0x000ea40000300800 */
[----:B------:R-:W2:Y:S01]  /*6d490*/  LDL.LU R25, [R1+0x484] ;  /* 0x0004840001197983 */ /* 0x000ea20000300800 */
[----:B0-----:R-:W2:Y:S01]  /*6d4a0*/  LDL.LU R26, [R1+0x488] ;  /* 0x00048800011a7983 */ /* 0x001ea20000300800 */
[----:B------:R-:W2:Y:S01]  /*6d4b0*/  LDL.LU R27, [R1+0x48c] ;  /* 0x00048c00011b7983 */ /* 0x000ea20000300800 */
[C---:B----4-:R-:W-:Y:S02]  /*6d4c0*/  HMMA.16816.F32 R8, R16.reuse, R14, R8 ;  /* 0x0000000e1008723c */ /* 0x050fe40000001808 */
[----:B--2---:R-:W-:Y:S01]  /*6d4d0*/  STL.64 [R1+0x2eb8], R26 ;  /* 0x002eb81a01007387 */ /* 0x004fe20000100a00 */
[----:B------:R0:W-:Y:S03]  /*6d4e0*/  STL.64 [R1+0x2eb0], R24 ;  /* 0x002eb01801007387 */ /* 0x0001e60000100a00 */
        /* <DEDUP_REMOVED lines=19> */
[----:B0-----:R-:W4:Y:S01]  /*6d620*/  LDL.64 R18, [R1+0x88] ;  /* 0x0000880001127983 */ /* 0x001f220000100a00 */
[----:B------:R0:W-:Y:S02]  /*6d630*/  STL.64 [R1+0x2de8], R10 ;  /* 0x002de80a01007387 */ /* 0x0001e40000100a00 */
[----:B------:R-:W3:Y:S02]  /*6d640*/  LDL.LU R8, [R1+0x4b0] ;  /* 0x0004b00001087983 */ /* 0x000ee40000300800 */
[----:B------:R-:W3:Y:S01]  /*6d650*/  LDL.LU R9, [R1+0x4b4] ;  /* 0x0004b40001097983 */ /* 0x000ee20000300800 */
[----:B0-----:R-:W3:Y:S01]  /*6d660*/  LDL.LU R10, [R1+0x4b8] ;  /* 0x0004b800010a7983 */ /* 0x001ee20000300800 */
[----:B------:R-:W3:Y:S02]  /*6d670*/  LDL.LU R11, [R1+0x4bc] ;  /* 0x0004bc00010b7983 */ /* 0x000ee40000300800 */
[----:B------:R-:W-:Y:S01]  /*6d680*/  IMAD.MOV.U32 R3, RZ, RZ, R23 ;  /* 0x000000ffff037224 */ /* 0x000fe200078e0017 */
[C---:B---3--:R-:W-:Y:S11]  /*6d690*/  HMMA.16816.F32 R8, R4.reuse, R22, R8 ;  /* 0x000000160408723c */ /* 0x048ff60000001808 */
[----:B------:R-:W-:Y:S11]  /*6d6a0*/  @!UPT UIADD3 URZ, URZ, URZ, URZ ;  /* 0x0000003f3f3ff290 */ /* 0x000ff6000fffe03f */
[----:B------:R-:W-:Y:S01]  /*6d6b0*/  @!UPT UIADD3 URZ, URZ, URZ, URZ ;  /* 0x0000003f3f3ff290 */ /* 0x000fe2000fffe03f */
        /* <DEDUP_REMOVED lines=26> */
[----:B------:R-:W4:Y:S02]  /*6d860*/  LDL.LU.64 R20, [R1+0x2e90] ;  /* 0x002e900001147983 */ /* 0x000f240000300a00 */
[----:B----4-:R-:W-:Y:S11]  /*6d870*/  HMMA.16816.F32 R20, R4, R18, R20 ;  /* 0x000000120414723c */ /* 0x010ff60000001814 */
[----:B------:R-:W-:Y:S11]  /*6d880*/  @!UPT UIADD3 URZ, URZ, URZ, URZ ;  /* 0x0000003f3f3ff290 */ /* 0x000ff6000fffe03f */
[----:B------:R-:W-:Y:S01]  /*6d890*/  @!UPT UIADD3 URZ, URZ, URZ, URZ ;  /* 0x0000003f3f3ff290 */ /* 0x000fe2000fffe03f */
[----:B------:R-:W-:Y:S01]  /*6d8a0*/  STL.64 [R1+0xd10], R20 ;  /* 0x000d101401007387 */ /* 0x000fe20000100a00 */
[----:B------:R0:W-:Y:S03]  /*6d8b0*/  STL.64 [R1+0xd18], R22 ;  /* 0x000d181601007387 */ /* 0x0001e60000100a00 */
[----:B0-----:R-:W2:Y:S01]  /*6d8c0*/  LDL.LU.64 R22, [R1+0x2e88] ;  /* 0x002e880001167983 */ /* 0x001ea20000300a00 */
[----:B------:R-:W2:Y:S02]  /*6d8d0*/  LDL.LU.64 R20, [R1+0x2e80] ;  /* 0x002e800001147983 */ /* 0x000ea40000300a00 */
[----:B------:R-:W-:-:S05]  /*6d8e0*/  IMAD.MOV.U32 R11, RZ, RZ, R19 ;  /* 0x000000ffff0b7224 */ /* 0x000fca00078e0013 */
[----:B------:R-:W-:Y:S01]  /*6d8f0*/  STL.64 [R1+0x2df8], R10 ;  /* 0x002df80a01007387 */ /* 0x000fe20000100a00 */
[----:B------:R2:W-:Y:S02]  /*6d900*/  STL.64 [R1+0x2df0], R8 ;  /* 0x002df00801007387 */ /* 0x0005e40000100a00 */
[----:B--2---:R-:W-:Y:S07]  /*6d910*/  HMMA.16816.F32 R8, R4, R26, R20 ;  /* 0x0000001a0408723c */ /* 0x004fee0000001814 */
[----:B------:R-:W-:-:S02]  /*6d920*/  IMAD.MOV.U32 R21, RZ, RZ, R26 ;  /* 0x000000ffff157224 */ /* 0x000fc400078e001a */
[----:B------:R-:W-:Y:S11]  /*6d930*/  IMAD.MOV.U32 R20, RZ, RZ, R27 ;  /* 0x000000ffff147224 */ /* 0x000ff600078e001b */
[----:B------:R-:W-:Y:S03]  /*6d940*/  @!UPT UIADD3 URZ, URZ, URZ, URZ ;  /* 0x0000003f3f3ff290 */ /* 0x000fe6000fffe03f */
[----:B------:R-:W-:Y:S01]  /*6d950*/  STL.64 [R1+0xce0], R8 ;  /* 0x000ce00801007387 */ /* 0x000fe20000100a00 */
[----:B------:R0:W-:Y:S02]  /*6d960*/  STL.64 [R1+0xce8], R10 ;  /* 0x000ce80a01007387 */ /* 0x0001e40000100a00 */
[----:B------:R-:W-:Y:S01]  /*6d970*/  STL.64 [R1+0x2e78], R20 ;  /* 0x002e781401007387 */ /* 0x000fe20000100a00 */
[----:B0-----:R-:W2:Y:S04]  /*6d980*/  LDL.64 R10, [R1+0x8] ;  /* 0x00000800010a7983 */ /* 0x001ea80000100a00 */
[----:B--2---:R0:W-:Y:S01]  /*6d990*/  STL.64 [R1+0x2e10], R10 ;  /* 0x002e100a01007387 */ /* 0x0041e20000100a00 */
[----:B------:R-:W2:Y:S02]  /*6d9a0*/  LDL.LU R8, [R1+0x770] ;  /* 0x0007700001087983 */ /* 0x000ea40000300800 */
[----:B------:R-:W2:Y:S01]  /*6d9b0*/  LDL.LU R9, [R1+0x774] ;  /* 0x0007740001097983 */ /* 0x000ea20000300800 */
[----:B0-----:R-:W3:Y:S01]  /*6d9c0*/  LDL.LU R10, [R1+0x778] ;  /* 0x00077800010a7983 */ /* 0x001ee20000300800 */
[----:B------:R-:W3:Y:S03]  /*6d9d0*/  LDL.LU R11, [R1+0x77c] ;  /* 0x00077c00010b7983 */ /* 0x000ee60000300800 */
[----:B---3--:R-:W-:Y:S01]  /*6d9e0*/  STL.64 [R1+0x2e20], R10 ;  /* 0x002e200a01007387 */ /* 0x008fe20000100a00 */
[----:B--2---:R-:W-:Y:S02]  /*6d9f0*/  STL.64 [R1+0x2e18], R8 ;  /* 0x002e180801007387 */ /* 0x004fe40000100a00 */
[----:B------:R-:W2:Y:S02]  /*6da00*/  LDL.LU R24, [R1+0x7a0] ;  /* 0x0007a00001187983 */ /* 0x000ea40000300800 */
[----:B------:R-:W2:Y:S01]  /*6da10*/  LDL.LU R25, [R1+0x7a4] ;  /* 0x0007a40001197983 */ /* 0x000ea20000300800 */
[----:B------:R-:W3:Y:S01]  /*6da20*/  LDL.LU R26, [R1+0x7a8] ;  /* 0x0007a800011a7983 */ /* 0x000ee20000300800 */
[----:B------:R-:W3:Y:S02]  /*6da30*/  LDL.LU R27, [R1+0x7ac] ;  /* 0x0007ac00011b7983 */ /* 0x000ee40000300800 */
        /* <DEDUP_REMOVED lines=12> */
[----:B------:R-:W-:Y:S02]  /*6db00*/  IMAD.MOV.U32 R12, RZ, RZ, R18 ;  /* 0x000000ffff0c7224 */ /* 0x000fe400078e0012 */
[----:B------:R-:W0:Y:S04]  /*6db10*/  LDSM.16.MT88.4 R16, [R13+0x1c200] ;  /* 0x01c200000d10783b */ /* 0x000e280000004200 */
[----:B---3--:R1:W-:Y:S01]  /*6db20*/  STL.64 [R1+0x2e70], R26 ;  /* 0x002e701a01007387 */ /* 0x0083e20000100a00 */
[----:B--2---:R-:W-:Y:S03]  /*6db30*/  STL.64 [R1+0x2e68], R24 ;  /* 0x002e681801007387 */ /* 0x004fe60000100a00 */
[----:B-1----:R-:W4:Y:S01]  /*6db40*/  LDL.64 R26, [R1+0x68] ;  /* 0x00006800011a7983 */ /* 0x002f220000100a00 */
[----:B------:R-:W-:Y:S02]  /*6db50*/  STL.64 [R1+0x2e38], R10 ;  /* 0x002e380a01007387 */ /* 0x000fe40000100a00 */
[----:B------:R-:W-:Y:S02]  /*6db60*/  STL.64 [R1+0x2e08], R14 ;  /* 0x002e080e01007387 */ /* 0x000fe40000100a00 */
[----:B------:R1:W-:Y:S02]  /*6db70*/  STL.64 [R1+0x2e00], R12 ;  /* 0x002e000c01007387 */ /* 0x0003e40000100a00 */
[----:B-1----:R-:W2:Y:S01]  /*6db80*/  LDL.LU R12, [R1+0x760] ;  /* 0x00076000010c7983 */ /* 0x002ea20000300800 */
[----:B------:R-:W2:Y:S02]  /*6db90*/  LDL.LU R13, [R1+0x764] ;  /* 0x00076400010d7983 */ /* 0x000ea40000300800 */
[----:B------:R-:W3:Y:S02]  /*6dba0*/  LDL.LU R14, [R1+0x768] ;  /* 0x00076800010e7983 */ /* 0x000ee40000300800 */
[----:B------:R-:W3:Y:S01]  /*6dbb0*/  LDL.LU R15, [R1+0x76c] ;  /* 0x00076c00010f7983 */ /* 0x000ee20000300800 */
[----:B------:R-:W2:Y:S04]  /*6dbc0*/  LDL.64 R10, [R1+0x38] ;  /* 0x00003800010a7983 */ /* 0x000ea80000100a00 */
[----:B---3--:R-:W-:Y:S01]  /*6dbd0*/  STL.64 [R1+0x2e30], R14 ;  /* 0x002e300e01007387 */ /* 0x008fe20000100a00 */
[----:B--2---:R1:W-:Y:S03]  /*6dbe0*/  STL.64 [R1+0x2e28], R12 ;  /* 0x002e280c01007387 */ /* 0x0043e60000100a00 */
[----:B-1----:R-:W2:Y:S01]  /*6dbf0*/  LDL.LU R12, [R1+0x780] ;  /* 0x00078000010c7983 */ /* 0x002ea20000300800 */
[----:B------:R-:W2:Y:S02]  /*6dc00*/  LDL.LU R13, [R1+0x784] ;  /* 0x00078400010d7983 */ /* 0x000ea40000300800 */
[----:B------:R-:W3:Y:S02]  /*6dc10*/  LDL.LU R14, [R1+0x788] ;  /* 0x00078800010e7983 */ /* 0x000ee40000300800 */
[----:B------:R-:W3:Y:S01]  /*6dc20*/  LDL.LU R15, [R1+0x78c] ;  /* 0x00078c00010f7983 */ /* 0x000ee20000300800 */
[----:B----4-:R-:W-:Y:S01]  /*6dc30*/  HMMA.16816.F32 R20, R4, R26, R20 ;  /* 0x0000001a0414723c */ /* 0x010fe20000001814 */
[----:B---3--:R-:W-:Y:S01]  /*6dc40*/  STL.64 [R1+0x2e48], R14 ;  /* 0x002e480e01007387 */ /* 0x008fe20000100a00 */
[----:B--2---:R1:W-:Y:S03]  /*6dc50*/  STL.64 [R1+0x2e40], R12 ;  /* 0x002e400c01007387 */ /* 0x0043e60000100a00 */
[----:B-1----:R-:W2:Y:S01]  /*6dc60*/  LDL.LU R12, [R1+0x790] ;  /* 0x00079000010c7983 */ /* 0x002ea20000300800 */
[----:B------:R-:W2:Y:S02]  /*6dc70*/  LDL.LU R13, [R1+0x794] ;  /* 0x00079400010d7983 */ /* 0x000ea40000300800 */
[----:B------:R-:W2:Y:S02]  /*6dc80*/  LDL.LU R14, [R1+0x798] ;  /* 0x00079800010e7983 */ /* 0x000ea40000300800 */
[----:B------:R-:W2:Y:S01]  /*6dc90*/  LDL.LU R15, [R1+0x79c] ;  /* 0x00079c00010f7983 */ /* 0x000ea20000300800 */
[----:B0-----:R0:W-:Y:S01]  /*6dca0*/  STL.64 [R1+0x2ca8], R18 ;  /* 0x002ca81201007387 */ /* 0x0011e20000100a00 */
[----:B------:R-:W-:Y:S03]  /*6dcb0*/  STL.64 [R1+0x2ca0], R16 ;  /* 0x002ca01001007387 */ /* 0x000fe60000100a00 */
[----:B0-----:R-:W3:Y:S08]  /*6dcc0*/  LDL.64 R18, [R1+0x58] ;  /* 0x0000580001127983 */ /* 0x001ef00000100a00 */
[----:B------:R0:W-:Y:S02]  /*6dcd0*/  STL.64 [R1+0xd00], R20 ;  /* 0x000d001401007387 */ /* 0x0001e40000100a00 */
[----:B------:R1:W-:Y:S01]  /*6dce0*/  STL.64 [R1+0xd08], R22 ;  /* 0x000d081601007387 */ /* 0x0003e20000100a00 */
[----:B0-----:R-:W4:Y:S01]  /*6dcf0*/  LDL.LU.64 R20, [R1+0x2e78] ;  /* 0x002e780001147983 */ /* 0x001f220000300a00 */
[----:B-1----:R-:W-:-:S02]  /*6dd00*/  IMAD.MOV.U32 R23, RZ, RZ, R26 ;  /* 0x000000ffff177224 */ /* 0x002fc400078e001a */
[----:B------:R-:W-:Y:S02]  /*6dd10*/  IMAD.MOV.U32 R22, RZ, RZ, R27 ;  /* 0x000000ffff167224 */ /* 0x000fe400078e001b */
[----:B------:R-:W3:Y:S01]  /*6dd20*/  LDL.LU.64 R26, [R1+0x2e70] ;  /* 0x002e7000011a7983 */ /* 0x000ee20000300a00 */
[----:B------:R-:W3:Y:S02]  /*6dd30*/  LDL.LU.64 R24, [R1+0x2e68] ;  /* 0x002e680001187983 */ /* 0x000ee40000300a00 */
        /* <DEDUP_REMOVED lines=8> */
[----:B------:R-:W2:Y:S02]  /*6ddc0*/  LDL.LU R16, [R1+0x370] ;  /* 0x0003700001107983 */ /* 0x000ea40000300800 */
[----:B------:R-:W2:Y:S01]  /*6ddd0*/  LDL.LU R17, [R1+0x374] ;  /* 0x0003740001117983 */ /* 0x000ea20000300800 */
[----:B------:R-:W2:Y:S01]  /*6dde0*/  LDL.LU R18, [R1+0x378] ;  /* 0x0003780001127983 */ /* 0x000ea20000300800 */
[----:B------:R-:W2:Y:S03]  /*6ddf0*/  LDL.LU R19, [R1+0x37c] ;  /* 0x00037c0001137983 */ /* 0x000ea60000300800 */
[----:B--2---:R0:W-:Y:S01]  /*6de00*/  STL.64 [R1+0x2cc0], R18 ;  /* 0x002cc01201007387 */ /* 0x0041e20000100a00 */
[----:B------:R-:W-:Y:S03]  /*6de10*/  STL.64 [R1+0x2cb8], R16 ;  /* 0x002cb81001007387 */ /* 0x000fe60000100a00 */
[----:B0-----:R-:W3:Y:S02]  /*6de20*/  LDL.64 R18, [R1+0x48] ;  /* 0x0000480001127983 */ /* 0x001ee40000100a00 */
[C---:B---3--:R-:W-:Y:S11]  /*6de30*/  HMMA.16816.F32 R24, R4.reuse, R18, R24 ;  /* 0x000000120418723c */ /* 0x048ff60000001818 */
[----:B------:R-:W-:Y:S11]  /*6de40*/  @!UPT UIADD3 URZ, URZ, URZ, URZ ;  /* 0x0000003f3f3ff290 */ /* 0x000ff6000fffe03f */
[----:B------:R-:W-:Y:S01]  /*6de50*/  @!UPT UIADD3 URZ, URZ, URZ, URZ ;  /* 0x0000003f3f3ff290 */ /* 0x000fe2000fffe03f */
[----:B------:R-:W-:Y:S01]  /*6de60*/  STL.64 [R1+0xb50], R24 ;  /* 0x000b501801007387 */ /* 0x000fe20000100a00 */
[----:B------:R0:W-:Y:S03]  /*6de70*/  STL.64 [R1+0xb58], R26 ;  /* 0x000b581a01007387 */ /* 0x0001e60000100a00 */
[----:B0-----:R-:W2:Y:S01]  /*6de80*/  LDL.LU.64 R26, [R1+0x2e50] ;  /* 0x002e5000011a7983 */ /* 0x001ea20000300a00 */
[----:B------:R-:W3:Y:S02]  /*6de90*/  LDL.LU R16, [R1+0x380] ;  /* 0x0003800001107983 */ /* 0x000ee40000300800 */
[----:B------:R-:W-:Y:S02]  /*6dea0*/  IMAD.MOV.U32 R25, RZ, RZ, R18 ;  /* 0x000000ffff197224 */ /* 0x000fe400078e0012 */
[----:B------:R-:W3:Y:S02]  /*6deb0*/  LDL.LU R17, [R1+0x384] ;  /* 0x0003840001117983 */ /* 0x000ee40000300800 */
[----:B------:R-:W-:Y:S01]  /*6dec0*/  IMAD.MOV.U32 R24, RZ, RZ, R19 ;  /* 0x000000ffff187224 */ /* 0x000fe200078e0013 */
[----:B------:R-:W2:Y:S01]  /*6ded0*/  LDL.LU R18, [R1+0x388] ;  /* 0x0003880001127983 */ /* 0x000ea20000300800 */
[----:B------:R-:W2:Y:S01]  /*6dee0*/  LDL.LU R19, [R1+0x38c] ;  /* 0x00038c0001137983 */ /* 0x000ea20000300800 */
[C---:B------:R-:W-:Y:S02]  /*6def0*/  HMMA.16816.F32 R12, R4.reuse, R10, R12 ;  /* 0x0000000a040c723c */ /* 0x040fe4000000180c */
[----:B--2---:R0:W-:Y:S01]  /*6df00*/  STL.64 [R1+0x2cd0], R18 ;  /* 0x002cd01201007387 */ /* 0x0041e20000100a00 */
[----:B---3--:R1:W-:Y:S03]  /*6df10*/  STL.64 [R1+0x2cc8], R16 ;  /* 0x002cc81001007387 */ /* 0x0083e60000100a00 */
[----:B0-----:R-:W2:Y:S11]  /*6df20*/  LDL.64 R18, [R1+0x18] ;  /* 0x0000180001127983 */ /* 0x001eb60000100a00 */
[----:B------:R-:W-:Y:S06]  /*6df30*/  @!UPT UIADD3 URZ, URZ, URZ, URZ ;  /* 0x0000003f3f3ff290 */ /* 0x000fec000fffe03f */
[----:B------:R-:W-:Y:S02]  /*6df40*/  STL.64 [R1+0xb30], R12 ;  /* 0x000b300c01007387 */ /* 0x000fe40000100a00 */
[----:B------:R0:W-:Y:S02]  /*6df50*/  STL.64 [R1+0xb38], R14 ;  /* 0x000b380e01007387 */ /* 0x0001e40000100a00 */
[----:B-1----:R-:W-:Y:S02]  /*6df60*/  IMAD.MOV.U32 R17, RZ, RZ, R10 ;  /* 0x000000ffff117224 */ /* 0x002fe400078e000a */
[----:B------:R-:W-:Y:S01]  /*6df70*/  IMAD.MOV.U32 R16, RZ, RZ, R11 ;  /* 0x000000ffff107224 */ /* 0x000fe200078e000b */
[----:B0-----:R-:W3:Y:S01]  /*6df80*/  LDL.LU.64 R14, [R1+0x2e48] ;  /* 0x002e4800010e7983 */ /* 0x001ee20000300a00 */
[----:B------:R-:W3:Y:S02]  /*6df90*/  LDL.LU.64 R12, [R1+0x2e40] ;  /* 0x002e4000010c7983 */ /* 0x000ee40000300a00 */
[----:B------:R-:W3:Y:S02]  /*6dfa0*/  LDL.LU.64 R10, [R1+0x2e38] ;  /* 0x002e3800010a7983 */ /* 0x000ee40000300a00 */
[C---:B---3--:R-:W-:Y:S01]  /*6dfb0*/  HMMA.16816.F32 R8, R4.reuse, R10, R12 ;  /* 0x0000000a0408723c */ /* 0x048fe2000000180c */
[----:B------:R-:W3:Y:S01]  /*6dfc0*/  LDL.LU.64 R14, [R1+0x2e30] ;  /* 0x002e3000010e7983 */ /* 0x000ee20000300a00 */
[----:B------:R-:W3:Y:S11]  /*6dfd0*/  LDL.LU.64 R12, [R1+0x2e28] ;  /* 0x002e2800010c7983 */ /* 0x000ef60000300a00 */
        /* <DEDUP_REMOVED lines=10> */
[----:B0-----:R-:W3:Y:S01]  /*6e080*/  LDL.LU.64 R10, [R1+0x2e10] ;  /* 0x002e1000010a7983 */ /* 0x001ee20000300a00 */
[----:B------:R0:W-:Y:S03]  /*6e090*/  STL.64 [R1+0x2ce0], R18 ;  /* 0x002ce01201007387 */ /* 0x0001e60000100a00 */
[----:B0-----:R-:W2:Y:S01]  /*6e0a0*/  LDL.64 R18, [R1+0x28] ;  /* 0x0000280001127983 */ /* 0x001ea20000100a00 */
[----:B---3--:R-:W-:Y:S01]  /*6e0b0*/  HMMA.16816.F32 R12, R4, R10, R12 ;  /* 0x0000000a040c723c */ /* 0x008fe2000000180c */
[----:B------:R-:W-:-:S02]  /*6e0c0*/  IMAD.MOV.U32 R2, RZ, RZ, R10 ;  /* 0x000000ffff027224 */ /* 0x000fc400078e000a */
[----:B------:R-:W-:Y:S01]  /*6e0d0*/  IMAD.MOV.U32 R0, RZ, RZ, R11 ;  /* 0x000000ffff007224 */ /* 0x000fe200078e000b */
[----:B--2---:R0:W-:Y:S11]  /*6e0e0*/  STL.64 [R1+0x2cf8], R18 ;  /* 0x002cf81201007387 */ /* 0x0041f60000100a00 */
[----:B------:R-:W-:Y:S08]  /*6e0f0*/  @!UPT UIADD3 URZ, URZ, URZ, URZ ;  /* 0x0000003f3f3ff290 */ /* 0x000ff0000fffe03f */
[----:B------:R-:W-:Y:S01]  /*6e100*/  STL.64 [R1+0x940], R12 ;  /* 0x0009400c01007387 */ /* 0x000fe20000100a00 */
[----:B------:R1:W-:Y:S02]  /*6e110*/  STL.64 [R1+0x948], R14 ;  /* 0x0009480e01007387 */ /* 0x0003e40000100a00 */
[----:B0-----:R-:W-:Y:S02]  /*6e120*/  IMAD.MOV.U32 R18, RZ, RZ, R17 ;  /* 0x000000ffff127224 */ /* 0x001fe400078e0011 */
[----:B------:R-:W-:Y:S01]  /*6e130*/  IMAD.MOV.U32 R19, RZ, RZ, R16 ;  /* 0x000000ffff137224 */ /* 0x000fe200078e0010 */
[----:B-1----:R-:W2:Y:S01]  /*6e140*/  LDL.LU.64 R14, [R1+0x2e08] ;  /* 0x002e0800010e7983 */ /* 0x002ea20000300a00 */
[----:B------:R-:W3:Y:S02]  /*6e150*/  LDL.LU.64 R12, [R1+0x2e00] ;  /* 0x002e0000010c7983 */ /* 0x000ee40000300a00 */
[----:B------:R-:W2:Y:S02]  /*6e160*/  LDL.LU.64 R10, [R1+0x2df8] ;  /* 0x002df800010a7983 */ /* 0x000ea40000300a00 */
[----:B------:R-:W2:Y:S01]  /*6e170*/  LDL.LU.64 R8, [R1+0x2df0] ;  /* 0x002df00001087983 */ /* 0x000ea20000300a00 */
[----:B------:R0:W-:Y:S01]  /*6e180*/  STL.64 [R1+0x2d10], R18 ;  /* 0x002d101201007387 */ /* 0x0001e20000100a00 */
[----:B------:R-:W2:Y:S02]  /*6e190*/  LDL.LU R16, [R1+0x750] ;  /* 0x0007500001107983 */ /* 0x000ea40000300800 */
[----:B------:R-:W2:Y:S01]  /*6e1a0*/  LDL.LU R17, [R1+0x754] ;  /* 0x0007540001117983 */ /* 0x000ea20000300800 */
[----:B0-----:R-:W2:Y:S01]  /*6e1b0*/  LDL.LU R18, [R1+0x758] ;  /* 0x0007580001127983 */ /* 0x001ea20000300800 */
[----:B------:R-:W2:Y:S02]  /*6e1c0*/  LDL.LU R19, [R1+0x75c] ;  /* 0x00075c0001137983 */ /* 0x000ea40000300800 */
[----:B--2---:R-:W-:Y:S11]  /*6e1d0*/  HMMA.16816.F32 R16, R4, R26, R16 ;  /* 0x0000001a0410723c */ /* 0x004ff60000001810 */
[----:B------:R-:W-:Y:S11]  /*6e1e0*/  @!UPT UIADD3 URZ, URZ, URZ, URZ ;  /* 0x0000003f3f3ff290 */ /* 0x000ff6000fffe03f */
[----:B------:R-:W-:Y:S01]  /*6e1f0*/  @!UPT UIADD3 URZ, URZ, URZ, URZ ;  /* 0x0000003f3f3ff290 */ /* 0x000fe2000fffe03f */
[----:B------:R-:W-:Y:S01]  /*6e200*/  STL.64 [R1+0x930], R16 ;  /* 0x0009301001007387 */ /* 0x000fe20000100a00 */
[----:B------:R0:W-:Y:S02]  /*6e210*/  STL.64 [R1+0x938], R18 ;  /* 0x0009381201007387 */ /* 0x0001e40000100a00 */
[----:B0-----:R-:W-:Y:S02]  /*6e220*/  IMAD.MOV.U32 R18, RZ, RZ, R25 ;  /* 0x000000ffff127224 */ /* 0x001fe400078e0019 */
[----:B------:R-:W-:-:S05]  /*6e230*/  IMAD.MOV.U32 R19, RZ, RZ, R24 ;  /* 0x000000ffff137224 */ /* 0x000fca00078e0018 */
[----:B------:R-:W-:Y:S01]  /*6e240*/  STL.64 [R1+0x2d28], R18 ;  /* 0x002d281201007387 */ /* 0x000fe20000100a00 */
[----:B------:R0:W-:Y:S02]  /*6e250*/  STL.64 [R1+0x2cd8], R26 ;  /* 0x002cd81a01007387 */ /* 0x0001e40000100a00 */
[----:B------:R-:W2:Y:S02]  /*6e260*/  LDL.LU R24, [R1+0x390] ;  /* 0x0003900001187983 */ /* 0x000ea40000300800 */
[----:B------:R-:W2:Y:S01]  /*6e270*/  LDL.LU R25, [R1+0x394] ;  /* 0x0003940001197983 */ /* 0x000ea20000300800 */
[----:B0-----:R-:W2:Y:S01]  /*6e280*/  LDL.LU R26, [R1+0x398] ;  /* 0x00039800011a7983 */ /* 0x001ea20000300800 */
[----:B------:R-:W2:Y:S02]  /*6e290*/  LDL.LU R27, [R1+0x39c] ;  /* 0x00039c00011b7983 */ /* 0x000ea40000300800 */
[----:B------:R-:W-:Y:S02]  /*6e2a0*/  IMAD.MOV.U32 R18, RZ, RZ, R29 ;  /* 0x000000ffff127224 */ /* 0x000fe400078e001d */
        /* <DEDUP_REMOVED lines=19> */
[----:B------:R3:W-:Y:S02]  /*6e3e0*/  STL.64 [R1+0x2d70], R18 ;  /* 0x002d701201007387 */ /* 0x0007e40000100a00 */
[----:B---3--:R-:W-:Y:S02]  /*6e3f0*/  IMAD.MOV.U32 R18, RZ, RZ, R12 ;  /* 0x000000ffff127224 */ /* 0x008fe400078e000c */
[----:B------:R-:W-:Y:S01]  /*6e400*/  IMAD.MOV.U32 R19, RZ, RZ, R11 ;  /* 0x000000ffff137224 */ /* 0x000fe200078e000b */
[----:B--2---:R-:W-:Y:S01]  /*6e410*/  STL.64 [R1+0x2d20], R26 ;  /* 0x002d201a01007387 */ /* 0x004fe20000100a00 */
[----:B------:R0:W-:Y:S03]  /*6e420*/  STL.64 [R1+0x2d18], R24 ;  /* 0x002d181801007387 */ /* 0x0001e60000100a00 */
        /* <DEDUP_REMOVED lines=32> */
[----:B------:R-:W4:Y:S04]  /*6e630*/  LDL.LU R11, [R1+0x74c] ;  /* 0x00074c00010b7983 */ /* 0x000f280000300800 */
        /* <DEDUP_REMOVED lines=34> */
[----:B------:R-:W-:Y:S01]  /*6e860*/  IMAD.MOV.U32 R19, RZ, RZ, R3 ;  /* 0x000000ffff137224 */ /* 0x000fe200078e0003 */
[----:B---3--:R-:W-:Y:S02]  /*6e870*/  HMMA.16816.F32 R4, R4, R10, R20 ;  /* 0x0000000a0404723c */ /* 0x008fe40000001814 */
[----:B------:R-:W2:Y:S01]  /*6e880*/  LDL.LU.64 R22, [R1+0x2de0] ;  /* 0x002de00001167983 */ /* 0x000ea20000300a00 */
[----:B------:R-:W2:Y:S11]  /*6e890*/  LDL.LU.64 R20, [R1+0x2dd8] ;  /* 0x002dd80001147983 */ /* 0x000eb60000300a00 */
[----:B------:R-:W-:Y:S09]  /*6e8a0*/  @!UPT UIADD3 URZ, URZ, URZ, URZ ;  /* 0x0000003f3f3ff290 */ /* 0x000ff2000fffe03f */
[----:B------:R0:W-:Y:S01]  /*6e8b0*/  STL.64 [R1+0x520], R4 ;  /* 0x0005200401007387 */ /* 0x0001e20000100a00 */
[----:B------:R1:W-:Y:S03]  /*6e8c0*/  STL.64 [R1+0x528], R6 ;  /* 0x0005280601007387 */ /* 0x0003e60000100a00 */
[----:B0-----:R-:W3:Y:S01]  /*6e8d0*/  LDL.LU R4, [R1+0x420] ;  /* 0x0004200001047983 */ /* 0x001ee20000300800 */
[----:B------:R-:W3:Y:S02]  /*6e8e0*/  LDL.LU R5, [R1+0x424] ;  /* 0x0004240001057983 */ /* 0x000ee40000300800 */
[----:B-1----:R-:W3:Y:S02]  /*6e8f0*/  LDL.LU R6, [R1+0x428] ;  /* 0x0004280001067983 */ /* 0x002ee40000300800 */
[----:B------:R-:W3:Y:S01]  /*6e900*/  LDL.LU R7, [R1+0x42c] ;  /* 0x00042c0001077983 */ /* 0x000ee20000300800 */
[----:B------:R-:W-:Y:S01]  /*6e910*/  STL.64 [R1+0x2cb0], R10 ;  /* 0x002cb00a01007387 */ /* 0x000fe20000100a00 */
        /* <DEDUP_REMOVED lines=91> */
[----:B------:R-:W3:Y:S02]  /*6eed0*/  LDL.LU.64 R16, [R1+0x2cc8] ;  /* 0x002cc80001107983 */ /* 0x000ee40000300a00 */
[C---:B---3--:R-:W-:Y:S01]  /*6eee0*/  HMMA.16816.F32 R8, R20.reuse, R10, R16 ;  /* 0x0000000a1408723c */ /* 0x048fe20000001810 */
[----:B------:R-:W2:Y:S01]  /*6eef0*/  LDL.LU.64 R18, [R1+0x2cc0] ;  /* 0x002cc00001127983 */ /* 0x000ea20000300a00 */
[----:B------:R-:W2:Y:S11]  /*6ef00*/  LDL.LU.64 R16, [R1+0x2cb8] ;  /* 0x002cb80001107983 */ /* 0x000eb60000300a00 */
[----:B------:R-:W-:Y:S10]  /*6ef10*/  @!UPT UIADD3 URZ, URZ, URZ, URZ ;  /* 0x0000003f3f3ff290 */ /* 0x000ff4000fffe03f */
[----:B------:R0:W-:Y:S01]  /*6ef20*/  STL.64 [R1+0x5a0], R8 ;  /* 0x0005a00801007387 */ /* 0x0001e20000100a00 */
[----:B------:R1:W-:Y:S03]  /*6ef30*/  STL.64 [R1+0x5a8], R10 ;  /* 0x0005a80a01007387 */ /* 0x0003e60000100a00 */
[----:B0-----:R-:W3:Y:S01]  /*6ef40*/  LDL.LU R8, [R1+0x730] ;  /* 0x0007300001087983 */ /* 0x001ee20000300800 */
[C---:B--2---:R-:W-:Y:S11]  /*6ef50*/  HMMA.16816.F32 R16, R20.reuse, R26, R16 ;  /* 0x0000001a1410723c */ /* 0x044ff60000001810 */
[----:B------:R-:W-:Y:S11]  /*6ef60*/  @!UPT UIADD3 URZ, URZ, URZ, URZ ;  /* 0x0000003f3f3ff290 */ /* 0x000ff6000fffe03f */
[----:B------:R-:W-:Y:S01]  /*6ef70*/  @!UPT UIADD3 URZ, URZ, URZ, URZ ;  /* 0x0000003f3f3ff290 */ /* 0x000fe2000fffe03f */
[----:B------:R-:W-:Y:S01]  /*6ef80*/  STL.64 [R1+0x590], R16 ;  /* 0x0005901001007387 */ /* 0x000fe20000100a00 */
[----:B------:R-:W-:Y:S02]  /*6ef90*/  STL.64 [R1+0x598], R18 ;  /* 0x0005981201007387 */ /* 0x000fe40000100a00 */
[----:B------:R-:W3:Y:S02]  /*6efa0*/  LDL.LU R9, [R1+0x734] ;  /* 0x0007340001097983 */ /* 0x000ee40000300800 */
[----:B-1----:R-:W3:Y:S01]  /*6efb0*/  LDL.LU R10, [R1+0x738] ;  /* 0x00073800010a7983 */ /* 0x002ee20000300800 */
[----:B------:R-:W3:Y:S01]  /*6efc0*/  LDL.LU R11, [R1+0x73c] ;  /* 0x00073c00010b7983 */ /* 0x000ee20000300800 */
[----:B------:R0:W-:Y:S03]  /*6efd0*/  STL.64 [R1+0x2c18], R26 ;  /* 0x002c181a01007387 */ /* 0x0001e60000100a00 */
[----:B0-----:R-:W2:Y:S04]  /*6efe0*/  LDL.64 R26, [R1+0x68] ;  /* 0x00006800011a7983 */ /* 0x001ea80000100a00 */
[----:B--2---:R0:W-:Y:S01]  /*6eff0*/  STL.64 [R1+0x2c38], R26 ;  /* 0x002c381a01007387 */ /* 0x0041e20000100a00 */
[----:B------:R-:W2:Y:S02]  /*6f000*/  LDL.LU R24, [R1+0x300] ;  /* 0x0003000001187983 */ /* 0x000ea40000300800 */
[----:B------:R-:W2:Y:S01]  /*6f010*/  LDL.LU R25, [R1+0x304] ;  /* 0x0003040001197983 */ /* 0x000ea20000300800 */
[----:B0-----:R-:W4:Y:S01]  /*6f020*/  LDL.LU R26, [R1+0x308] ;  /* 0x00030800011a7983 */ /* 0x001f220000300800 */
[----:B------:R-:W4:Y:S03]  /*6f030*/  LDL.LU R27, [R1+0x30c] ;  /* 0x00030c00011b7983 */ /* 0x000f260000300800 */
[----:B----4-:R0:W-:Y:S01]  /*6f040*/  STL.64 [R1+0x2c48], R26 ;  /* 0x002c481a01007387 */ /* 0x0101e20000100a00 */
[----:B--2---:R-:W-:Y:S03]  /*6f050*/  STL.64 [R1+0x2c40], R24 ;  /* 0x002c401801007387 */ /* 0x004fe60000100a00 */
[----:B0-----:R-:W2:Y:S01]  /*6f060*/  LDL.64 R26, [R1+0x88] ;  /* 0x00008800011a7983 */ /* 0x001ea20000100a00 */
[----:B---3--:R-:W-:Y:S03]  /*6f070*/  HMMA.16816.F32 R8, R20, R14, R8 ;  /* 0x0000000e1408723c */ /* 0x008fe60000001808 */
[----:B--2---:R0:W-:Y:S02]  /*6f080*/  STL.64 [R1+0x2c50], R26 ;  /* 0x002c501a01007387 */ /* 0x0041e40000100a00 */
[----:B0-----:R-:W-:-:S02]  /*6f090*/  IMAD.MOV.U32 R26, RZ, RZ, R6 ;  /* 0x000000ffff1a7224 */ /* 0x001fc400078e0006 */
[----:B------:R-:W-:-:S05]  /*6f0a0*/  IMAD.MOV.U32 R27, RZ, RZ, R5 ;  /* 0x000000ffff1b7224 */ /* 0x000fca00078e0005 */
[----:B------:R0:W-:Y:S01]  /*6f0b0*/  STL.64 [R1+0x2c68], R26 ;  /* 0x002c681a01007387 */ /* 0x0001e20000100a00 */
[----:B------:R-:W2:Y:S02]  /*6f0c0*/  LDL.LU R16, [R1+0x360] ;  /* 0x0003600001107983 */ /* 0x000ea40000300800 */
[----:B------:R-:W2:Y:S02]  /*6f0d0*/  LDL.LU R17, [R1+0x364] ;  /* 0x0003640001117983 */ /* 0x000ea40000300800 */
[----:B------:R-:W2:Y:S01]  /*6f0e0*/  LDL.LU R18, [R1+0x368] ;  /* 0x0003680001127983 */ /* 0x000ea20000300800 */
[----:B------:R-:W2:Y:S01]  /*6f0f0*/  LDL.LU R19, [R1+0x36c] ;  /* 0x00036c0001137983 */ /* 0x000ea20000300800 */
[----:B0-----:R-:W-:Y:S02]  /*6f100*/  IMAD.MOV.U32 R26, RZ, RZ, R4 ;  /* 0x000000ffff1a7224 */ /* 0x001fe400078e0004 */
[----:B------:R-:W-:Y:S01]  /*6f110*/  IMAD.MOV.U32 R27, RZ, RZ, R3 ;  /* 0x000000ffff1b7224 */ /* 0x000fe200078e0003 */
[----:B------:R-:W0:Y:S04]  /*6f120*/  LDSM.16.MT88.4 R4, [R13+0x1c280] ;  /* 0x01c280000d04783b */ /* 0x000e280000004200 */
[----:B------:R1:W-:Y:S04]  /*6f130*/  STL.64 [R1+0x2c80], R26 ;  /* 0x002c801a01007387 */ /* 0x0003e80000100a00 */
[----:B-1----:R-:W3:Y:S04]  /*6f140*/  LDL.64 R26, [R1+0xb8] ;  /* 0x0000b800011a7983 */ /* 0x002ee80000100a00 */
[----:B---3--:R1:W-:Y:S04]  /*6f150*/  STL.64 [R1+0x2c98], R26 ;  /* 0x002c981a01007387 */ /* 0x0083e80000100a00 */
[----:B-1----:R-:W3:Y:S01]  /*6f160*/  LDL.64 R26, [R1+0xc8] ;  /* 0x0000c800011a7983 */ /* 0x002ee20000100a00 */
[----:B0-----:R-:W-:Y:S02]  /*6f170*/  STL.64 [R1+0x2ba8], R6 ;  /* 0x002ba80601007387 */ /* 0x001fe40000100a00 */
[----:B------:R0:W-:Y:S02]  /*6f180*/  STL.64 [R1+0x2ba0], R4 ;  /* 0x002ba00401007387 */ /* 0x0001e40000100a00 */
[----:B0-----:R-:W4:Y:S01]  /*6f190*/  LDL.LU R4, [R1+0x350] ;  /* 0x0003500001047983 */ /* 0x001f220000300800 */
[----:B------:R-:W4:Y:S02]  /*6f1a0*/  LDL.LU R5, [R1+0x354] ;  /* 0x0003540001057983 */ /* 0x000f240000300800 */
[----:B------:R-:W4:Y:S02]  /*6f1b0*/  LDL.LU R6, [R1+0x358] ;  /* 0x0003580001067983 */ /* 0x000f240000300800 */
[----:B------:R-:W4:Y:S01]  /*6f1c0*/  LDL.LU R7, [R1+0x35c] ;  /* 0x00035c0001077983 */ /* 0x000f220000300800 */
[----:B------:R-:W-:Y:S01]  /*6f1d0*/  STL.64 [R1+0x580], R8 ;  /* 0x0005800801007387 */ /* 0x000fe20000100a00 */
[----:B------:R0:W-:Y:S03]  /*6f1e0*/  STL.64 [R1+0x588], R10 ;  /* 0x0005880a01007387 */ /* 0x0001e60000100a00 */
[----:B0-----:R-:W2:Y:S01]  /*6f1f0*/  LDL.LU.64 R10, [R1+0x2cb0] ;  /* 0x002cb000010a7983 */ /* 0x001ea20000300a00 */
        /* <DEDUP_REMOVED lines=18> */
[----:B------:R-:W2:Y:S01]  /*6f320*/  LDL.LU R15, [R1+0x34c] ;  /* 0x00034c00010f7983 */ /* 0x000ea20000300800 */
[----:B------:R-:W4:Y:S01]  /*6f330*/  LDL.LU.64 R18, [R1+0x2ca8] ;  /* 0x002ca80001127983 */ /* 0x000f220000300a00 */
[----:B------:R-:W4:Y:S11]  /*6f340*/  LDL.LU.64 R16, [R1+0x2ca0] ;  /* 0x002ca00001107983 */ /* 0x000f360000300a00 */
[----:B------:R0:W-:Y:S02]  /*6f350*/  STL.64 [R1+0x510], R20 ;  /* 0x0005101401007387 */ /* 0x0001e40000100a00 */
[----:B------:R1:W-:Y:S02]  /*6f360*/  STL.64 [R1+0x518], R22 ;  /* 0x0005181601007387 */ /* 0x0003e40000100a00 */
[----:B---3--:R-:W-:Y:S01]  /*6f370*/  IMAD.MOV.U32 R3, RZ, RZ, R27 ;  /* 0x000000ffff037224 */ /* 0x008fe200078e001b */
[----:B0-----:R-:W3:Y:S01]  /*6f380*/  LDL.LU R20, [R1+0x2f0] ;  /* 0x0002f00001147983 */ /* 0x001ee20000300800 */
[----:B------:R-:W3:Y:S02]  /*6f390*/  LDL.LU R21, [R1+0x2f4] ;  /* 0x0002f40001157983 */ /* 0x000ee40000300800 */
[----:B-1----:R-:W3:Y:S02]  /*6f3a0*/  LDL.LU R22, [R1+0x2f8] ;  /* 0x0002f80001167983 */ /* 0x002ee40000300800 */
[----:B------:R-:W3:Y:S01]  /*6f3b0*/  LDL.LU R23, [R1+0x2fc] ;  /* 0x0002fc0001177983 */ /* 0x000ee20000300800 */
[----:B------:R0:W-:Y:S01]  /*6f3c0*/  STL.64 [R1+0x2bb0], R10 ;  /* 0x002bb00a01007387 */ /* 0x0001e20000100a00 */
[----:B------:R-:W2:Y:S02]  /*6f3d0*/  LDL.LU R8, [R1+0x310] ;  /* 0x0003100001087983 */ /* 0x000ea40000300800 */
[----:B------:R-:W2:Y:S01]  /*6f3e0*/  LDL.LU R9, [R1+0x314] ;  /* 0x0003140001097983 */ /* 0x000ea20000300800 */
[----:B0-----:R-:W2:Y:S01]  /*6f3f0*/  LDL.LU R10, [R1+0x318] ;  /* 0x00031800010a7983 */ /* 0x001ea20000300800 */
[----:B------:R-:W2:Y:S01]  /*6f400*/  LDL.LU R11, [R1+0x31c] ;  /* 0x00031c00010b7983 */ /* 0x000ea20000300800 */
[C---:B----4-:R-:W-:Y:S11]  /*6f410*/  HMMA.16816.F32 R4, R16.reuse, R26, R4 ;  /* 0x0000001a1004723c */ /* 0x050ff60000001804 */
        /* <DEDUP_REMOVED lines=24> */
[----:B------:R-:W4:Y:S11]  /*6f5a0*/  LDL.LU R13, [R1+0x2c58] ;  /* 0x002c5800010d7983 */ /* 0x000f360000300800 */
[----:B------:R-:W-:Y:S09]  /*6f5b0*/  @!UPT UIADD3 URZ, URZ, URZ, URZ ;  /* 0x0000003f3f3ff290 */ /* 0x000ff2000fffe03f */
[----:B------:R-:W-:Y:S01]  /*6f5c0*/  STL.64 [R1+0xe60], R24 ;  /* 0x000e601801007387 */ /* 0x000fe20000100a00 */
[----:B------:R0:W-:Y:S03]  /*6f5d0*/  STL.64 [R1+0xe68], R26 ;  /* 0x000e681a01007387 */ /* 0x0001e60000100a00 */
[----:B0-----:R-:W2:Y:S02]  /*6f5e0*/  LDL.LU.64 R26, [R1+0x2c50] ;  /* 0x002c5000011a7983 */ /* 0x001ea40000300a00 */
[C---:B--2---:R-:W-:Y:S01]  /*6f5f0*/  HMMA.16816.F32 R8, R16.reuse, R26, R8 ;  /* 0x0000001a1008723c */ /* 0x044fe20000001808 */
[----:B------:R-:W-:Y:S11]  /*6f600*/  IMAD.MOV.U32 R7, RZ, RZ, R27 ;  /* 0x000000ffff077224 */ /* 0x000ff600078e001b */
[----:B------:R-:W-:Y:S11]  /*6f610*/  @!UPT UIADD3 URZ, URZ, URZ, URZ ;  /* 0x0000003f3f3ff290 */ /* 0x000ff6000fffe03f */
[----:B------:R0:W-:Y:S01]  /*6f620*/  STL.64 [R1+0xc90], R8 ;  /* 0x000c900801007387 */ /* 0x0001e20000100a00 */
[----:B------:R-:W-:Y:S02]  /*6f630*/  STL.64 [R1+0xc98], R10 ;  /* 0x000c980a01007387 */ /* 0x000fe40000100a00 */
[----:B0-----:R-:W-:Y:S02]  /*6f640*/  IMAD.MOV.U32 R8, RZ, RZ, R26 ;  /* 0x000000ffff087224 */ /* 0x001fe400078e001a */
[----:B------:R-:W2:Y:S01]  /*6f650*/  LDL.LU.64 R26, [R1+0x2c48] ;  /* 0x002c4800011a7983 */ /* 0x000ea20000300a00 */
[----:B------:R-:W2:Y:S02]  /*6f660*/  LDL.LU.64 R24, [R1+0x2c40] ;  /* 0x002c400001187983 */ /* 0x000ea40000300a00 */
[----:B------:R0:W-:Y:S02]  /*6f670*/  STL.64 [R1+0x2bc0], R6 ;  /* 0x002bc00601007387 */ /* 0x0001e40000100a00 */
[----:B------:R-:W-:Y:S01]  /*6f680*/  STL.64 [R1+0x2bb8], R4 ;  /* 0x002bb80401007387 */ /* 0x000fe20000100a00 */
[----:B0-----:R-:W2:Y:S02]  /*6f690*/  LDL.64 R6, [R1+0x78] ;  /* 0x0000780001067983 */ /* 0x001ea40000100a00 */
[C---:B--2---:R-:W-:Y:S11]  /*6f6a0*/  HMMA.16816.F32 R24, R16.reuse, R6, R24 ;  /* 0x000000061018723c */ /* 0x044ff60000001818 */
[----:B------:R-:W-:Y:S11]  /*6f6b0*/  @!UPT UIADD3 URZ, URZ, URZ, URZ ;  /* 0x0000003f3f3ff290 */ /* 0x000ff6000fffe03f */
[----:B------:R-:W-:Y:S01]  /*6f6c0*/  @!UPT UIADD3 URZ, URZ, URZ, URZ ;  /* 0x0000003f3f3ff290 */ /* 0x000fe2000fffe03f */
[----:B------:R-:W-:Y:S01]  /*6f6d0*/  STL.64 [R1+0xc60], R24 ;  /* 0x000c601801007387 */ /* 0x000fe20000100a00 */
[----:B------:R0:W-:Y:S03]  /*6f6e0*/  STL.64 [R1+0xc68], R26 ;  /* 0x000c681a01007387 */ /* 0x0001e60000100a00 */
[----:B0-----:R-:W3:Y:S01]  /*6f6f0*/  LDL.LU.64 R26, [R1+0x2c38] ;  /* 0x002c3800011a7983 */ /* 0x001ee20000300a00 */
[----:B------:R-:W-:Y:S02]  /*6f700*/  IMAD.MOV.U32 R10, RZ, RZ, R6 ;  /* 0x000000ffff0a7224 */ /* 0x000fe400078e0006 */
[----:B------:R-:W-:Y:S02]  /*6f710*/  IMAD.MOV.U32 R9, RZ, RZ, R7 ;  /* 0x000000ffff097224 */ /* 0x000fe400078e0007 */
[----:B---3--:R-:W-:Y:S01]  /*6f720*/  HMMA.16816.F32 R4, R16, R26, R20 ;  /* 0x0000001a1004723c */ /* 0x008fe20000001814 */
[----:B------:R-:W-:-:S02]  /*6f730*/  IMAD.MOV.U32 R11, RZ, RZ, R27 ;  /* 0x000000ffff0b7224 */ /* 0x000fc400078e001b */
[----:B------:R-:W-:Y:S01]  /*6f740*/  IMAD.MOV.U32 R12, RZ, RZ, R26 ;  /* 0x000000ffff0c7224 */ /* 0x000fe200078e001a */
[----:B----4-:R-:W0:Y:S11]  /*6f750*/  LDSM.16.MT88.4 R20, [R13+0x1c300] ;  /* 0x01c300000d14783b */ /* 0x010e360000004200 */
[----:B------:R-:W-:Y:S08]  /*6f760*/  @!UPT UIADD3 URZ, URZ, URZ, URZ ;  /* 0x0000003f3f3ff290 */ /* 0x000ff0000fffe03f */
[----:B------:R-:W-:Y:S01]  /*6f770*/  STL.64 [R1+0xc80], R4 ;  /* 0x000c800401007387 */ /* 0x000fe20000100a00 */
[----:B------:R-:W-:Y:S02]  /*6f780*/  STL.64 [R1+0xc88], R6 ;  /* 0x000c880601007387 */ /* 0x000fe40000100a00 */
[----:B------:R-:W-:Y:S02]  /*6f790*/  STL.64 [R1+0x2bd0], R10 ;  /* 0x002bd00a01007387 */ /* 0x000fe40000100a00 */
[----:B------:R1:W-:Y:S02]  /*6f7a0*/  STL.64 [R1+0x2bc8], R8 ;  /* 0x002bc80801007387 */ /* 0x0003e40000100a00 */
[----:B-1----:R-:W2:Y:S01]  /*6f7b0*/  LDL.LU R8, [R1+0x6d0] ;  /* 0x0006d00001087983 */ /* 0x002ea20000300800 */
[----:B------:R-:W2:Y:S02]  /*6f7c0*/  LDL.LU R9, [R1+0x6d4] ;  /* 0x0006d40001097983 */ /* 0x000ea40000300800 */
[----:B------:R-:W3:Y:S02]  /*6f7d0*/  LDL.LU R10, [R1+0x6d8] ;  /* 0x0006d800010a7983 */ /* 0x000ee40000300800 */
[----:B------:R-:W3:Y:S01]  /*6f7e0*/  LDL.LU R11, [R1+0x6dc] ;  /* 0x0006dc00010b7983 */ /* 0x000ee20000300800 */
[----:B------:R-:W4:Y:S01]  /*6f7f0*/  LDL.LU R24, [R1+0x710] ;  /* 0x0007100001187983 */ /* 0x000f220000300800 */
[----:B------:R-:W4:Y:S02]  /*6f800*/  LDL.LU R25, [R1+0x714] ;  /* 0x0007140001197983 */ /* 0x000f240000300800 */
[----:B------:R-:W2:Y:S02]  /*6f810*/  LDL.LU R26, [R1+0x718] ;  /* 0x00071800011a7983 */ /* 0x000ea40000300800 */
[----:B------:R-:W2:Y:S02]  /*6f820*/  LDL.LU R27, [R1+0x71c] ;  /* 0x00071c00011b7983 */ /* 0x000ea40000300800 */
[----:B--2---:R1:W-:Y:S01]  /*6f830*/  STL.64 [R1+0x2c28], R26 ;  /* 0x002c281a01007387 */ /* 0x0043e20000100a00 */
[----:B----4-:R-:W-:Y:S03]  /*6f840*/  STL.64 [R1+0x2c20], R24 ;  /* 0x002c201801007387 */ /* 0x010fe60000100a00 */
[----:B-1----:R-:W2:Y:S01]  /*6f850*/  LDL.64 R26, [R1+0x58] ;  /* 0x00005800011a7983 */ /* 0x002ea20000100a00 */
[----:B---3--:R-:W-:Y:S02]  /*6f860*/  STL.64 [R1+0x2be0], R10 ;  /* 0x002be00a01007387 */ /* 0x008fe40000100a00 */
[----:B------:R1:W-:Y:S02]  /*6f870*/  STL.64 [R1+0x2bd8], R8 ;  /* 0x002bd80801007387 */ /* 0x0003e40000100a00 */
[----:B-1----:R-:W3:Y:S01]  /*6f880*/  LDL.LU R8, [R1+0x6e0] ;  /* 0x0006e00001087983 */ /* 0x002ee20000300800 */
[----:B------:R-:W3:Y:S02]  /*6f890*/  LDL.LU R9, [R1+0x6e4] ;  /* 0x0006e40001097983 */ /* 0x000ee40000300800 */
[----:B------:R-:W4:Y:S02]  /*6f8a0*/  LDL.LU R10, [R1+0x6e8] ;  /* 0x0006e800010a7983 */ /* 0x000f240000300800 */
[----:B------:R-:W4:Y:S02]  /*6f8b0*/  LDL.LU R11, [R1+0x6ec] ;  /* 0x0006ec00010b7983 */ /* 0x000f240000300800 */
[----:B----4-:R1:W-:Y:S01]  /*6f8c0*/  STL.64 [R1+0x2bf0], R10 ;  /* 0x002bf00a01007387 */ /* 0x0103e20000100a00 */
[----:B---3--:R-:W-:Y:S02]  /*6f8d0*/  STL.64 [R1+0x2be8], R8 ;  /* 0x002be80801007387 */ /* 0x008fe40000100a00 */
[----:B-1----:R-:W-:-:S02]  /*6f8e0*/  IMAD.MOV.U32 R10, RZ, RZ, R29 ;  /* 0x000000ffff0a7224 */ /* 0x002fc400078e001d */
[----:B------:R-:W-:-:S05]  /*6f8f0*/  IMAD.MOV.U32 R11, RZ, RZ, R28 ;  /* 0x000000ffff0b7224 */ /* 0x000fca00078e001c */
[----:B------:R1:W-:Y:S04]  /*6f900*/  STL.64 [R1+0x2c00], R10 ;  /* 0x002c000a01007387 */ /* 0x0003e80000100a00 */
[----:B-1----:R-:W3:Y:S04]  /*6f910*/  LDL.64 R10, [R1+0x38] ;  /* 0x00003800010a7983 */ /* 0x002ee80000100a00 */
[----:B---3--:R1:W-:Y:S01]  /*6f920*/  STL.64 [R1+0x2c30], R10 ;  /* 0x002c300a01007387 */ /* 0x0083e20000100a00 */
[----:B------:R-:W2:Y:S02]  /*6f930*/  LDL.LU R8, [R1+0x720] ;  /* 0x0007200001087983 */ /* 0x000ea40000300800 */
[----:B------:R-:W2:Y:S01]  /*6f940*/  LDL.LU R9, [R1+0x724] ;  /* 0x0007240001097983 */ /* 0x000ea20000300800 */
[----:B-1----:R-:W2:Y:S01]  /*6f950*/  LDL.LU R10, [R1+0x728] ;  /* 0x00072800010a7983 */ /* 0x002ea20000300800 */
[----:B------:R-:W2:Y:S02]  /*6f960*/  LDL.LU R11, [R1+0x72c] ;  /* 0x00072c00010b7983 */ /* 0x000ea40000300800 */
[----:B------:R-:W3:Y:S02]  /*6f970*/  LDL.64 R6, [R1+0x8] ;  /* 0x0000080001067983 */ /* 0x000ee40000100a00 */
[----:B---3--:R1:W-:Y:S01]  /*6f980*/  STL.64 [R1+0x2bf8], R6 ;  /* 0x002bf80601007387 */ /* 0x0083e20000100a00 */
[----:B------:R-:W3:Y:S02]  /*6f990*/  LDL.LU R4, [R1+0x6f0] ;  /* 0x0006f00001047983 */ /* 0x000ee40000300800 */
[----:B------:R-:W3:Y:S01]  /*6f9a0*/  LDL.LU R5, [R1+0x6f4] ;  /* 0x0006f40001057983 */ /* 0x000ee20000300800 */
[----:B-1----:R-:W4:Y:S01]  /*6f9b0*/  LDL.LU R6, [R1+0x6f8] ;  /* 0x0006f80001067983 */ /* 0x002f220000300800 */
[----:B------:R-:W4:Y:S01]  /*6f9c0*/  LDL.LU R7, [R1+0x6fc] ;  /* 0x0006fc0001077983 */ /* 0x000f220000300800 */
[----:B--2---:R-:W-:Y:S01]  /*6f9d0*/  HMMA.16816.F32 R8, R16, R26, R8 ;  /* 0x0000001a1008723c */ /* 0x004fe20000001808 */
[----:B------:R-:W-:-:S02]  /*6f9e0*/  IMAD.MOV.U32 R29, RZ, RZ, R26 ;  /* 0x000000ffff1d7224 */ /* 0x000fc400078e001a */
[----:B------:R-:W-:Y:S01]  /*6f9f0*/  IMAD.MOV.U32 R28, RZ, RZ, R27 ;  /* 0x000000ffff1c7224 */ /* 0x000fe200078e001b */
[----:B----4-:R-:W-:Y:S01]  /*6fa00*/  STL.64 [R1+0x2c10], R6 ;  /* 0x002c100601007387 */ /* 0x010fe20000100a00 */
[----:B---3--:R1:W-:Y:S03]  /*6fa10*/  STL.64 [R1+0x2c08], R4 ;  /* 0x002c080401007387 */ /* 0x0083e60000100a00 */
[----:B-1----:R-:W2:Y:S01]  /*6fa20*/  LDL.LU R4, [R1+0x700] ;  /* 0x0007000001047983 */ /* 0x002ea20000300800 */
[----:B------:R-:W2:Y:S02]  /*6fa30*/  LDL.LU R5, [R1+0x704] ;  /* 0x0007040001057983 */ /* 0x000ea40000300800 */
[----:B------:R-:W2:Y:S02]  /*6fa40*/  LDL.LU R6, [R1+0x708] ;  /* 0x0007080001067983 */ /* 0x000ea40000300800 */
[----:B------:R-:W2:Y:S01]  /*6fa50*/  LDL.LU R7, [R1+0x70c] ;  /* 0x00070c0001077983 */ /* 0x000ea20000300800 */
[----:B0-----:R0:W-:Y:S01]  /*6fa60*/  STL.64 [R1+0x2a78], R22 ;  /* 0x002a781601007387 */ /* 0x0011e20000100a00 */
[----:B------:R-:W-:Y:S03]  /*6fa70*/  STL.64 [R1+0x2a70], R20 ;  /* 0x002a701401007387 */ /* 0x000fe60000100a00 */
[----:B0-----:R-:W3:Y:S05]  /*6fa80*/  LDL.64 R22, [R1+0x48] ;  /* 0x0000480001167983 */ /* 0x001eea0000100a00 */
[----:B------:R-:W-:Y:S02]  /*6fa90*/  STL.64 [R1+0xc70], R8 ;  /* 0x000c700801007387 */ /* 0x000fe40000100a00 */
[----:B------:R0:W-:Y:S02]  /*6faa0*/  STL.64 [R1+0xc78], R10 ;  /* 0x000c780a01007387 */ /* 0x0001e40000100a00 */
[----:B0-----:R-:W2:Y:S01]  /*6fab0*/  LDL.LU.64 R10, [R1+0x2c30] ;  /* 0x002c3000010a7983 */ /* 0x001ea20000300a00 */
[----:B------:R-:W3:Y:S02]  /*6fac0*/  LDL.LU.64 R26, [R1+0x2c28] ;  /* 0x002c2800011a7983 */ /* 0x000ee40000300a00 */
[----:B------:R-:W3:Y:S02]  /*6fad0*/  LDL.LU.64 R24, [R1+0x2c20] ;  /* 0x002c200001187983 */ /* 0x000ee40000300a00 */
[C---:B---3--:R-:W-:Y:S11]  /*6fae0*/  HMMA.16816.F32 R24, R16.reuse, R22, R24 ;  /* 0x000000161018723c */ /* 0x048ff60000001818 */
[----:B------:R-:W-:Y:S11]  /*6faf0*/  @!UPT UIADD3 URZ, URZ, URZ, URZ ;  /* 0x0000003f3f3ff290 */ /* 0x000ff6000fffe03f */
[----:B------:R-:W-:Y:S01]  /*6fb00*/  @!UPT UIADD3 URZ, URZ, URZ, URZ ;  /* 0x0000003f3f3ff290 */ /* 0x000fe2000fffe03f */
[----:B------:R-:W-:Y:S01]  /*6fb10*/  STL.64 [R1+0xa70], R24 ;  /* 0x000a701801007387 */ /* 0x000fe20000100a00 */
[----:B------:R0:W-:Y:S03]  /*6fb20*/  STL.64 [R1+0xa78], R26 ;  /* 0x000a781a01007387 */ /* 0x0001e60000100a00 */
[----:B0-----:R-:W3:Y:S01]  /*6fb30*/  LDL.LU.64 R26, [R1+0x2c18] ;  /* 0x002c1800011a7983 */ /* 0x001ee20000300a00 */
[----:B------:R-:W4:Y:S02]  /*6fb40*/  LDL.LU R20, [R1+0x5d0] ;  /* 0x0005d00001147983 */ /* 0x000f240000300800 */
[----:B------:R-:W-:Y:S02]  /*6fb50*/  IMAD.MOV.U32 R25, RZ, RZ, R22 ;  /* 0x000000ffff197224 */ /* 0x000fe400078e0016 */
[----:B------:R-:W4:Y:S02]  /*6fb60*/  LDL.LU R21, [R1+0x5d4] ;  /* 0x0005d40001157983 */ /* 0x000f240000300800 */
[----:B------:R-:W-:Y:S01]  /*6fb70*/  IMAD.MOV.U32 R24, RZ, RZ, R23 ;  /* 0x000000ffff187224 */ /* 0x000fe200078e0017 */
[----:B------:R-:W3:Y:S01]  /*6fb80*/  LDL.LU R22, [R1+0x5d8] ;  /* 0x0005d80001167983 */ /* 0x000ee20000300800 */
[----:B------:R-:W3:Y:S01]  /*6fb90*/  LDL.LU R23, [R1+0x5dc] ;  /* 0x0005dc0001177983 */ /* 0x000ee20000300800 */
[----:B--2---:R-:W-:Y:S02]  /*6fba0*/  HMMA.16816.F32 R4, R16, R10, R4 ;  /* 0x0000000a1004723c */ /* 0x004fe40000001804 */
[----:B---3--:R0:W-:Y:S01]  /*6fbb0*/  STL.64 [R1+0x2a90], R22 ;  /* 0x002a901601007387 */ /* 0x0081e20000100a00 */
[----:B----4-:R-:W-:Y:S11]  /*6fbc0*/  STL.64 [R1+0x2a88], R20 ;  /* 0x002a881401007387 */ /* 0x010ff60000100a00 */
[----:B------:R-:W-:Y:S09]  /*6fbd0*/  @!UPT UIADD3 URZ, URZ, URZ, URZ ;  /* 0x0000003f3f3ff290 */ /* 0x000ff2000fffe03f */
[----:B------:R-:W-:Y:S02]  /*6fbe0*/  STL.64 [R1+0xa60], R4 ;  /* 0x000a600401007387 */ /* 0x000fe40000100a00 */
[----:B------:R1:W-:Y:S02]  /*6fbf0*/  STL.64 [R1+0xa68], R6 ;  /* 0x000a680601007387 */ /* 0x0003e40000100a00 */
[----:B0-----:R-:W-:Y:S02]  /*6fc00*/  IMAD.MOV.U32 R22, RZ, RZ, R2 ;  /* 0x000000ffff167224 */ /* 0x001fe400078e0002 */
[----:B------:R-:W-:Y:S02]  /*6fc10*/  IMAD.MOV.U32 R23, RZ, RZ, R0 ;  /* 0x000000ffff177224 */ /* 0x000fe400078e0000 */
[----:B------:R-:W-:Y:S01]  /*6fc20*/  IMAD.MOV.U32 R2, RZ, RZ, R10 ;  /* 0x000000ffff027224 */ /* 0x000fe200078e000a */
[----:B-1----:R-:W2:Y:S01]  /*6fc30*/  LDL.LU.64 R6, [R1+0x2c10] ;  /* 0x002c100001067983 */ /* 0x002ea20000300a00 */
[----:B------:R-:W2:Y:S02]  /*6fc40*/  LDL.LU.64 R4, [R1+0x2c08] ;  /* 0x002c080001047983 */ /* 0x000ea40000300a00 */
[----:B------:R-:W-:-:S02]  /*6fc50*/  IMAD.MOV.U32 R0, RZ, RZ, R11 ;  /* 0x000000ffff007224 */ /* 0x000fc400078e000b */
[----:B------:R-:W2:Y:S02]  /*6fc60*/  LDL.LU.64 R10, [R1+0x2c00] ;  /* 0x002c0000010a7983 */ /* 0x000ea40000300a00 */
[C---:B--2---:R-:W-:Y:S02]  /*6fc70*/  HMMA.16816.F32 R8, R16.reuse, R10, R4 ;  /* 0x0000000a1008723c */ /* 0x044fe40000001804 */
[----:B------:R-:W2:Y:S11]  /*6fc80*/  LDL.LU.64 R6, [R1+0x2bf8] ;  /* 0x002bf80001067983 */ /* 0x000eb60000300a00 */
[----:B------:R-:W-:Y:S10]  /*6fc90*/  @!UPT UIADD3 URZ, URZ, URZ, URZ ;  /* 0x0000003f3f3ff290 */ /* 0x000ff4000fffe03f */
[----:B------:R-:W-:Y:S01]  /*6fca0*/  STL.64 [R1+0xa50], R8 ;  /* 0x000a500801007387 */ /* 0x000fe20000100a00 */
[----:B------:R0:W-:Y:S03]  /*6fcb0*/  STL.64 [R1+0xa58], R10 ;  /* 0x000a580a01007387 */ /* 0x0001e60000100a00 */
[----:B0-----:R-:W3:Y:S01]  /*6fcc0*/  LDL.LU.64 R10, [R1+0x2bf0] ;  /* 0x002bf000010a7983 */ /* 0x001ee20000300a00 */
[----:B------:R-:W3:Y:S02]  /*6fcd0*/  LDL.LU.64 R8, [R1+0x2be8] ;  /* 0x002be80001087983 */ /* 0x000ee40000300a00 */
[----:B---3--:R-:W-:Y:S11]  /*6fce0*/  HMMA.16816.F32 R8, R16, R22, R8 ;  /* 0x000000161008723c */ /* 0x008ff60000001808 */
[----:B------:R-:W-:Y:S11]  /*6fcf0*/  @!UPT UIADD3 URZ, URZ, URZ, URZ ;  /* 0x0000003f3f3ff290 */ /* 0x000ff6000fffe03f */
[----:B------:R-:W-:Y:S01]  /*6fd00*/  @!UPT UIADD3 URZ, URZ, URZ, URZ ;  /* 0x0000003f3f3ff290 */ /* 0x000fe2000fffe03f */
[----:B------:R-:W-:Y:S01]  /*6fd10*/  STL.64 [R1+0xa40], R8 ;  /* 0x000a400801007387 */ /* 0x000fe20000100a00 */
[----:B------:R0:W-:Y:S03]  /*6fd20*/  STL.64 [R1+0xa48], R10 ;  /* 0x000a480a01007387 */ /* 0x0001e60000100a00 */
[----:B0-----:R-:W2:Y:S01]  /*6fd30*/  LDL.LU.64 R10, [R1+0x2be0] ;  /* 0x002be000010a7983 */ /* 0x001ea20000300a00 */
[----:B------:R-:W2:Y:S02]  /*6fd40*/  LDL.LU.64 R8, [R1+0x2bd8] ;  /* 0x002bd80001087983 */ /* 0x000ea40000300a00 */
[----:B------:R0:W-:Y:S02]  /*6fd50*/  STL.64 [R1+0x2aa0], R22 ;  /* 0x002aa01601007387 */ /* 0x0001e40000100a00 */
[----:B------:R-:W3:Y:S01]  /*6fd60*/  LDL.LU R20, [R1+0x600] ;  /* 0x0006000001147983 */ /* 0x000ee20000300800 */
[----:B------:R-:W3:Y:S04]  /*6fd70*/  LDL.LU R21, [R1+0x604] ;  /* 0x0006040001157983 */ /* 0x000ee80000300800 */
[----:B0-----:R-:W4:Y:S01]  /*6fd80*/  LDL.LU R22, [R1+0x608] ;  /* 0x0006080001167983 */ /* 0x001f220000300800 */
[----:B------:R-:W4:Y:S03]  /*6fd90*/  LDL.LU R23, [R1+0x60c] ;  /* 0x00060c0001177983 */ /* 0x000f260000300800 */
[----:B----4-:R0:W-:Y:S01]  /*6fda0*/  STL.64 [R1+0x2ab0], R22 ;  /* 0x002ab01601007387 */ /* 0x0101e20000100a00 */
[----:B---3--:R1:W-:Y:S02]  /*6fdb0*/  STL.64 [R1+0x2aa8], R20 ;  /* 0x002aa81401007387 */ /* 0x0083e40000100a00 */
[----:B0-----:R-:W-:-:S02]  /*6fdc0*/  IMAD.MOV.U32 R22, RZ, RZ, R2 ;  /* 0x000000ffff167224 */ /* 0x001fc400078e0002 */
[----:B------:R-:W-:-:S05]  /*6fdd0*/  IMAD.MOV.U32 R23, RZ, RZ, R0 ;  /* 0x000000ffff177224 */ /* 0x000fca00078e0000 */
[----:B------:R0:W-:Y:S01]  /*6fde0*/  STL.64 [R1+0x2ac8], R22 ;  /* 0x002ac81601007387 */ /* 0x0001e20000100a00 */
[----:B-1----:R-:W3:Y:S02]  /*6fdf0*/  LDL.LU R20, [R1+0x6c0] ;  /* 0x0006c00001147983 */ /* 0x002ee40000300800 */
[----:B------:R-:W3:Y:S01]  /*6fe00*/  LDL.LU R21, [R1+0x6c4] ;  /* 0x0006c40001157983 */ /* 0x000ee20000300800 */
[----:B0-----:R-:W3:Y:S01]  /*6fe10*/  LDL.LU R22, [R1+0x6c8] ;  /* 0x0006c80001167983 */ /* 0x001ee20000300800 */
[----:B------:R-:W3:Y:S01]  /*6fe20*/  LDL.LU R23, [R1+0x6cc] ;  /* 0x0006cc0001177983 */ /* 0x000ee20000300800 */
[C---:B--2---:R-:W-:Y:S01]  /*6fe30*/  HMMA.16816.F32 R8, R16.reuse, R6, R8 ;  /* 0x000000061008723c */ /* 0x044fe20000001808 */
[----:B------:R-:W-:Y:S02]  /*6fe40*/  IMAD.MOV.U32 R2, RZ, RZ, R6 ;  /* 0x000000ffff027224 */ /* 0x000fe400078e0006 */
[----:B------:R-:W-:Y:S11]  /*6fe50*/  IMAD.MOV.U32 R0, RZ, RZ, R7 ;  /* 0x000000ffff007224 */ /* 0x000ff600078e0007 */
[----:B------:R-:W-:Y:S09]  /*6fe60*/  @!UPT UIADD3 URZ, URZ, URZ, URZ ;  /* 0x0000003f3f3ff290 */ /* 0x000ff2000fffe03f */
[----:B------:R-:W-:Y:S01]  /*6fe70*/  STL.64 [R1+0x570], R8 ;  /* 0x0005700801007387 */ /* 0x000fe20000100a00 */
[----:B------:R0:W-:Y:S03]  /*6fe80*/  STL.64 [R1+0x578], R10 ;  /* 0x0005780a01007387 */ /* 0x0001e60000100a00 */
[----:B0-----:R-:W2:Y:S01]  /*6fe90*/  LDL.LU.64 R10, [R1+0x2bd0] ;  /* 0x002bd000010a7983 */ /* 0x001ea20000300a00 */
[----:B------:R-:W4:Y:S02]  /*6fea0*/  LDL.LU.64 R8, [R1+0x2bc8] ;  /* 0x002bc80001087983 */ /* 0x000f240000300a00 */
[----:B------:R-:W2:Y:S02]  /*6feb0*/  LDL.LU.64 R6, [R1+0x2bc0] ;  /* 0x002bc00001067983 */ /* 0x000ea40000300a00 */
[----:B------:R-:W2:Y:S01]  /*6fec0*/  LDL.LU.64 R4, [R1+0x2bb8] ;  /* 0x002bb80001047983 */ /* 0x000ea20000300a00 */
[----:B---3--:R-:W-:Y:S11]  /*6fed0*/  HMMA.16816.F32 R20, R16, R26, R20 ;  /* 0x0000001a1014723c */ /* 0x008ff60000001814 */
        /* <DEDUP_REMOVED lines=8> */
[----:B------:R-:W3:Y:S02]  /*6ff60*/  LDL.LU R24, [R1+0x5f0] ;  /* 0x0005f00001187983 */ /* 0x000ee40000300800 */
[----:B------:R-:W3:Y:S01]  /*6ff70*/  LDL.LU R25, [R1+0x5f4] ;  /* 0x0005f40001197983 */ /* 0x000ee20000300800 */
[----:B0-----:R-:W2:Y:S01]  /*6ff80*/  LDL.LU R26, [R1+0x5f8] ;  /* 0x0005f800011a7983 */ /* 0x001ea20000300800 */
[----:B------:R-:W2:Y:S02]  /*6ff90*/  LDL.LU R27, [R1+0x5fc] ;  /* 0x0005fc00011b7983 */ /* 0x000ea40000300800 */
[----:B------:R-:W-:Y:S02]  /*6ffa0*/  IMAD.MOV.U32 R22, RZ, RZ, R29 ;  /* 0x000000ffff167224 */ /* 0x000fe400078e001d */
[----:B------:R-:W-:-:S05]  /*6ffb0*/  IMAD.MOV.U32 R23, RZ, RZ, R28 ;  /* 0x000000ffff177224 */ /* 0x000fca00078e001c */
        /* <DEDUP_REMOVED lines=17> */
[----:B----4-:R-:W-:-:S05]  /*700d0*/  IMAD.MOV.U32 R23, RZ, RZ, R9 ;  /* 0x000000ffff177224 */ /* 0x010fca00078e0009 */
        /* <DEDUP_REMOVED lines=12> */
[----:B0-----:R-:W4:Y:S04]  /*701a0*/  LDL.LU.64 R22, [R1+0xa8] ;  /* 0x0000a80001167983 */ /* 0x001f280000300a00 */
        /* <DEDUP_REMOVED lines=62> */
[----:B------:R-:W2:Y:S02]  /*70590*/  LDL.LU.64 R4, [R1+0x2ba0] ;  /* 0x002ba00001047983 */ /* 0x000ea40000300a00 */
[----:B------:R-:W-:Y:S11]  /*705a0*/  STL.64 [R1+0x2a80], R10 ;  /* 0x002a800a01007387 */ /* 0x000ff60000100a00 */
        /* <DEDUP_REMOVED lines=93> */
[----:B0-----:R-:W3:Y:S01]  /*70b80*/  LDL.LU R18, [R1+0x5e8] ;  /* 0x0005e80001127983 */ /* 0x001ee20000300800 */
[----:B------:R-:W3:Y:S01]  /*70b90*/  LDL.LU R19, [R1+0x5ec] ;  /* 0x0005ec0001137983 */ /* 0x000ee20000300800 */
[C---:B--2---:R-:W-:Y:S02]  /*70ba0*/  HMMA.16816.F32 R20, R4.reuse, R22, R24 ;  /* 0x000000160414723c */ /* 0x044fe40000001818 */
[----:B------:R-:W2:Y:S11]  /*70bb0*/  LDL.LU.64 R26, [R1+0x2a98] ;  /* 0x002a9800011a7983 */ /* 0x000eb60000300a00 */
[----:B------:R-:W-:Y:S10]  /*70bc0*/  @!UPT UIADD3 URZ, URZ, URZ, URZ ;  /* 0x0000003f3f3ff290 */ /* 0x000ff4000fffe03f */
[----:B------:R-:W-:Y:S01]  /*70bd0*/  STL.64 [R1+0xa00], R20 ;  /* 0x000a001401007387 */ /* 0x000fe20000100a00 */
[----:B------:R0:W-:Y:S03]  /*70be0*/  STL.64 [R1+0xa08], R22 ;  /* 0x000a081601007387 */ /* 0x0001e60000100a00 */
[----:B0-----:R-:W2:Y:S01]  /*70bf0*/  LDL.LU.64 R22, [R1+0x2a90] ;  /* 0x002a900001167983 */ /* 0x001ea20000300a00 */
[----:B------:R-:W2:Y:S01]  /*70c00*/  LDL.LU.64 R20, [R1+0x2a88] ;  /* 0x002a880001147983 */ /* 0x000ea20000300a00 */
[C---:B---3--:R-:W-:Y:S11]  /*70c10*/  HMMA.16816.F32 R8, R4.reuse, R10, R16 ;  /* 0x0000000a0408723c */ /* 0x048ff60000001810 */
[----:B------:R-:W-:Y:S11]  /*70c20*/  @!UPT UIADD3 URZ, URZ, URZ, URZ ;  /* 0x0000003f3f3ff290 */ /* 0x000ff6000fffe03f */
[----:B------:R-:W-:Y:S01]  /*70c30*/  @!UPT UIADD3 URZ, URZ, URZ, URZ ;  /* 0x0000003f3f3ff290 */ /* 0x000fe2000fffe03f */
[----:B------:R0:W-:Y:S01]  /*70c40*/  STL.64 [R1+0x920], R8 ;  /* 0x0009200801007387 */ /* 0x0001e20000100a00 */
[----:B------:R1:W-:Y:S03]  /*70c50*/  STL.64 [R1+0x928], R10 ;  /* 0x0009280a01007387 */ /* 0x0003e60000100a00 */
[----:B0-----:R-:W3:Y:S01]  /*70c60*/  LDL.LU R8, [R1+0x5c0] ;  /* 0x0005c00001087983 */ /* 0x001ee20000300800 */
[----:B--2---:R-:W-:Y:S11]  /*70c70*/  HMMA.16816.F32 R16, R4, R26, R20 ;  /* 0x0000001a0410723c */ /* 0x004ff60000001814 */
[----:B------:R-:W-:Y:S11]  /*70c80*/  @!UPT UIADD3 URZ, URZ, URZ, URZ ;  /* 0x0000003f3f3ff290 */ /* 0x000ff6000fffe03f */
[----:B------:R-:W-:Y:S01]  /*70c90*/  @!UPT UIADD3 URZ, URZ, URZ, URZ ;  /* 0x0000003f3f3ff290 */ /* 0x000fe2000fffe03f */
[----:B------:R0:W-:Y:S01]  /*70ca0*/  STL.64 [R1+0x910], R16 ;  /* 0x0009101001007387 */ /* 0x0001e20000100a00 */
[----:B------:R2:W-:Y:S02]  /*70cb0*/  STL.64 [R1+0x918], R18 ;  /* 0x0009181201007387 */ /* 0x0005e40000100a00 */
[----:B------:R-:W3:Y:S02]  /*70cc0*/  LDL.LU R9, [R1+0x5c4] ;  /* 0x0005c40001097983 */ /* 0x000ee40000300800 */
[----:B-1----:R-:W3:Y:S01]  /*70cd0*/  LDL.LU R10, [R1+0x5c8] ;  /* 0x0005c800010a7983 */ /* 0x002ee20000300800 */
[----:B------:R-:W3:Y:S01]  /*70ce0*/  LDL.LU R11, [R1+0x5cc] ;  /* 0x0005cc00010b7983 */ /* 0x000ee20000300800 */
[----:B------:R-:W4:Y:S02]  /*70cf0*/  LDL.LU R20, [R1+0x2d0] ;  /* 0x0002d00001147983 */ /* 0x000f240000300800 */
[----:B------:R-:W4:Y:S02]  /*70d00*/  LDL.LU R21, [R1+0x2d4] ;  /* 0x0002d40001157983 */ /* 0x000f240000300800 */
[----:B------:R-:W4:Y:S01]  /*70d10*/  LDL.LU R22, [R1+0x2d8] ;  /* 0x0002d80001167983 */ /* 0x000f220000300800 */
[----:B------:R-:W4:Y:S04]  /*70d20*/  LDL.LU R23, [R1+0x2dc] ;  /* 0x0002dc0001177983 */ /* 0x000f280000300800 */
[----:B0-----:R-:W3:Y:S01]  /*70d30*/  LDL.LU R16, [R1+0x2b0] ;  /* 0x0002b00001107983 */ /* 0x001ee20000300800 */
[----:B------:R-:W3:Y:S02]  /*70d40*/  LDL.LU R17, [R1+0x2b4] ;  /* 0x0002b40001117983 */ /* 0x000ee40000300800 */
[----:B--2---:R-:W2:Y:S02]  /*70d50*/  LDL.LU R18, [R1+0x2b8] ;  /* 0x0002b80001127983 */ /* 0x004ea40000300800 */
[----:B------:R-:W2:Y:S02]  /*70d60*/  LDL.LU R19, [R1+0x2bc] ;  /* 0x0002bc0001137983 */ /* 0x000ea40000300800 */
[----:B--2---:R0:W-:Y:S01]  /*70d70*/  STL.64 [R1+0x2a60], R18 ;  /* 0x002a601201007387 */ /* 0x0041e20000100a00 */
[----:B---3--:R-:W-:Y:S03]  /*70d80*/  STL.64 [R1+0x2a58], R16 ;  /* 0x002a581001007387 */ /* 0x008fe60000100a00 */
[----:B0-----:R-:W2:Y:S01]  /*70d90*/  LDL.LU.64 R18, [R1+0xc8] ;  /* 0x0000c80001127983 */ /* 0x001ea20000300a00 */
[----:B------:R0:W-:Y:S03]  /*70da0*/  STL.64 [R1+0x2a20], R26 ;  /* 0x002a201a01007387 */ /* 0x0001e60000100a00 */
[----:B0-----:R-:W3:Y:S04]  /*70db0*/  LDL.64 R26, [R1+0x78] ;  /* 0x00007800011a7983 */ /* 0x001ee80000100a00 */
[----:B---3--:R0:W-:Y:S04]  /*70dc0*/  STL.64 [R1+0x2a28], R26 ;  /* 0x002a281a01007387 */ /* 0x0081e80000100a00 */
[----:B0-----:R-:W3:Y:S04]  /*70dd0*/  LDL.LU.64 R26, [R1+0x88] ;  /* 0x00008800011a7983 */ /* 0x001ee80000300a00 */
[----:B---3--:R0:W-:Y:S02]  /*70de0*/  STL.64 [R1+0x2a30], R26 ;  /* 0x002a301a01007387 */ /* 0x0081e40000100a00 */
[----:B0-----:R-:W-:-:S02]  /*70df0*/  IMAD.MOV.U32 R26, RZ, RZ, R12 ;  /* 0x000000ffff1a7224 */ /* 0x001fc400078e000c */
[----:B------:R-:W-:-:S05]  /*70e00*/  IMAD.MOV.U32 R27, RZ, RZ, R3 ;  /* 0x000000ffff1b7224 */ /* 0x000fca00078e0003 */
[----:B------:R0:W-:Y:S01]  /*70e10*/  STL.64 [R1+0x2a40], R26 ;  /* 0x002a401a01007387 */ /* 0x0001e20000100a00 */
[----:B------:R-:W3:Y:S02]  /*70e20*/  LDL.LU R24, [R1+0x2a0] ;  /* 0x0002a00001187983 */ /* 0x000ee40000300800 */
[----:B------:R-:W3:Y:S01]  /*70e30*/  LDL.LU R25, [R1+0x2a4] ;  /* 0x0002a40001197983 */ /* 0x000ee20000300800 */
[----:B0-----:R-:W2:Y:S01]  /*70e40*/  LDL.LU R26, [R1+0x2a8] ;  /* 0x0002a800011a7983 */ /* 0x001ea20000300800 */
[----:B------:R-:W2:Y:S01]  /*70e50*/  LDL.LU R27, [R1+0x2ac] ;  /* 0x0002ac00011b7983 */ /* 0x000ea20000300800 */
[C---:B------:R-:W-:Y:S02]  /*70e60*/  HMMA.16816.F32 R8, R4.reuse, R14, R8 ;  /* 0x0000000e0408723c */ /* 0x040fe40000001808 */
[----:B--2---:R0:W-:Y:S01]  /*70e70*/  STL.64 [R1+0x2a50], R26 ;  /* 0x002a501a01007387 */ /* 0x0041e20000100a00 */
[----:B---3--:R1:W-:Y:S03]  /*70e80*/  STL.64 [R1+0x2a48], R24 ;  /* 0x002a481801007387 */ /* 0x0083e60000100a00 */
[----:B0-----:R-:W2:Y:S04]  /*70e90*/  LDL.LU.64 R26, [R1+0xb8] ;  /* 0x0000b800011a7983 */ /* 0x001ea80000300a00 */
[----:B--2---:R0:W-:Y:S01]  /*70ea0*/  STL.64 [R1+0x2a68], R26 ;  /* 0x002a681a01007387 */ /* 0x0041e20000100a00 */
[----:B-1----:R-:W2:Y:S02]  /*70eb0*/  LDL.LU R24, [R1+0x2c0] ;  /* 0x0002c00001187983 */ /* 0x002ea40000300800 */
[----:B------:R-:W2:Y:S01]  /*70ec0*/  LDL.LU R25, [R1+0x2c4] ;  /* 0x0002c40001197983 */ /* 0x000ea20000300800 */
[----:B0-----:R-:W2:Y:S01]  /*70ed0*/  LDL.LU R26, [R1+0x2c8] ;  /* 0x0002c800011a7983 */ /* 0x001ea20000300800 */
[----:B------:R-:W2:Y:S08]  /*70ee0*/  LDL.LU R27, [R1+0x2cc] ;  /* 0x0002cc00011b7983 */ /* 0x000eb00000300800 */
[----:B------:R-:W-:Y:S02]  /*70ef0*/  STL.64 [R1+0x900], R8 ;  /* 0x0009000801007387 */ /* 0x000fe40000100a00 */
[----:B------:R0:W-:Y:S02]  /*70f00*/  STL.64 [R1+0x908], R10 ;  /* 0x0009080a01007387 */ /* 0x0001e40000100a00 */
[----:B0-----:R-:W4:Y:S01]  /*70f10*/  LDL.LU.64 R10, [R1+0x2a80] ;  /* 0x002a8000010a7983 */ /* 0x001f220000300a00 */
[----:B------:R0:W-:Y:S02]  /*70f20*/  STL.64 [R1+0x2a38], R14 ;  /* 0x002a380e01007387 */ /* 0x0001e40000100a00 */
[----:B------:R-:W3:Y:S02]  /*70f30*/  LDL.LU R12, [R1+0x290] ;  /* 0x00029000010c7983 */ /* 0x000ee40000300800 */
[----:B------:R-:W3:Y:S01]  /*70f40*/  LDL.LU R13, [R1+0x294] ;  /* 0x00029400010d7983 */ /* 0x000ee20000300800 */
[----:B0-----:R-:W3:Y:S01]  /*70f50*/  LDL.LU R14, [R1+0x298] ;  /* 0x00029800010e7983 */ /* 0x001ee20000300800 */
[----:B------:R-:W3:Y:S01]  /*70f60*/  LDL.LU R15, [R1+0x29c] ;  /* 0x00029c00010f7983 */ /* 0x000ee20000300800 */
[----:B----4-:R-:W-:Y:S02]  /*70f70*/  HMMA.16816.F32 R4, R4, R10, R20 ;  /* 0x0000000a0404723c */ /* 0x010fe40000001814 */
[----:B------:R-:W2:Y:S01]  /*70f80*/  LDL.LU.64 R22, [R1+0x2a78] ;  /* 0x002a780001167983 */ /* 0x000ea20000300a00 */
[----:B------:R-:W2:Y:S02]  /*70f90*/  LDL.LU.64 R20, [R1+0x2a70] ;  /* 0x002a700001147983 */ /* 0x000ea40000300a00 */
[----:B------:R-:W-:-:S02]  /*70fa0*/  IMAD.MOV.U32 R9, RZ, RZ, R18 ;  /* 0x000000ffff097224 */ /* 0x000fc400078e0012 */
[----:B------:R-:W-:Y:S11]  /*70fb0*/  IMAD.MOV.U32 R8, RZ, RZ, R19 ;  /* 0x000000ffff087224 */ /* 0x000ff600078e0013 */
[----:B------:R-:W-:Y:S05]  /*70fc0*/  @!UPT UIADD3 URZ, URZ, URZ, URZ ;  /* 0x0000003f3f3ff290 */ /* 0x000fea000fffe03f */
[----:B------:R-:W-:Y:S01]  /*70fd0*/  STL.64 [R1+0x840], R4 ;  /* 0x0008400401007387 */ /* 0x000fe20000100a00 */
[----:B------:R-:W-:Y:S01]  /*70fe0*/  STL.64 [R1+0x848], R6 ;  /* 0x0008480601007387 */ /* 0x000fe20000100a00 */
        /* <DEDUP_REMOVED lines=14> */
[----:B--2---:R-:W-:Y:S11]  /*710d0*/  HMMA.16816.F32 R16, R20, R26, R16 ;  /* 0x0000001a1410723c */ /* 0x004ff60000001810 */
        /* <DEDUP_REMOVED lines=8> */
[----:B------:R-:W-:-:S02]  /*71160*/  IMAD.MOV.U32 R6, RZ, RZ, R2 ;  /* 0x000000ffff067224 */ /* 0x000fc400078e0002 */
[----:B------:R-:W-:-:S07]  /*71170*/  IMAD.MOV.U32 R7, RZ, RZ, R0 ;  /* 0x000000ffff077224 */ /* 0x000fce00078e0000 */
[C---:B--2---:R-:W-:Y:S11]  /*71180*/  HMMA.16816.F32 R24, R20.reuse, R6, R24 ;  /* 0x000000061418723c */ /* 0x044ff60000001818 */
[----:B------:R-:W-:Y:S11]  /*71190*/  @!UPT UIADD3 URZ, URZ, URZ, URZ ;  /* 0x0000003f3f3ff290 */ /* 0x000ff6000fffe03f */
[----:B------:R-:W-:Y:S01]  /*711a0*/  @!UPT UIADD3 URZ, URZ, URZ, URZ ;  /* 0x0000003f3f3ff290 */ /* 0x000fe2000fffe03f */
[----:B------:R-:W-:Y:S01]  /*711b0*/  STL.64 [R1+0xdf0], R24 ;  /* 0x000df01801007387 */ /* 0x000fe20000100a00 */
[----:B------:R0:W-:Y:S03]  /*711c0*/  STL.64 [R1+0xdf8], R26 ;  /* 0x000df81a01007387 */ /* 0x0001e60000100a00 */
[----:B0-----:R-:W3:Y:S01]  /*711d0*/  LDL.LU.64 R26, [R1+0x2a40] ;  /* 0x002a4000011a7983 */ /* 0x001ee20000300a00 */
[----:B------:R0:W-:Y:S02]  /*711e0*/  STL.64 [R1+0x2938], R6 ;  /* 0x0029380601007387 */ /* 0x0001e40000100a00 */
[----:B------:R-:W2:Y:S02]  /*711f0*/  LDL.LU R4, [R1+0x280] ;  /* 0x0002800001047983 */ /* 0x000ea40000300800 */
[----:B------:R-:W2:Y:S01]  /*71200*/  LDL.LU R5, [R1+0x284] ;  /* 0x0002840001057983 */ /* 0x000ea20000300800 */
[----:B0-----:R-:W2:Y:S01]  /*71210*/  LDL.LU R6, [R1+0x288] ;  /* 0x0002880001067983 */ /* 0x001ea20000300800 */
[----:B------:R-:W2:Y:S01]  /*71220*/  LDL.LU R7, [R1+0x28c] ;  /* 0x00028c0001077983 */ /* 0x000ea20000300800 */
[C---:B---3--:R-:W-:Y:S02]  /*71230*/  HMMA.16816.F32 R24, R20.reuse, R26, R12 ;  /* 0x0000001a1418723c */ /* 0x048fe4000000180c */
[----:B------:R-:W3:Y:S11]  /*71240*/  LDL.LU.64 R14, [R1+0x2a38] ;  /* 0x002a3800010e7983 */ /* 0x000ef60000300a00 */
[----:B------:R-:W-:Y:S10]  /*71250*/  @!UPT UIADD3 URZ, URZ, URZ, URZ ;  /* 0x0000003f3f3ff290 */ /* 0x000ff4000fffe03f */
[----:B------:R-:W-:Y:S01]  /*71260*/  STL.64 [R1+0xde0], R24 ;  /* 0x000de01801007387 */ /* 0x000fe20000100a00 */
[----:B------:R0:W-:Y:S03]  /*71270*/  STL.64 [R1+0xde8], R26 ;  /* 0x000de81a01007387 */ /* 0x0001e60000100a00 */
        /* <DEDUP_REMOVED lines=16> */
[----:B0-----:R-:W2:Y:S01]  /*71380*/  LDL.LU.64 R6, [R1+0x58] ;  /* 0x0000580001067983 */ /* 0x001ea20000300a00 */
[C---:B----4-:R-:W-:Y:S01]  /*71390*/  HMMA.16816.F32 R8, R20.reuse, R26, R8 ;  /* 0x0000001a1408723c */ /* 0x050fe20000001808 */
[----:B------:R-:W-:Y:S11]  /*713a0*/  IMAD.MOV.U32 R25, RZ, RZ, R27 ;  /* 0x000000ffff197224 */ /* 0x000ff600078e001b */
[----:B------:R-:W-:Y:S11]  /*713b0*/  @!UPT UIADD3 URZ, URZ, URZ, URZ ;  /* 0x0000003f3f3ff290 */ /* 0x000ff6000fffe03f */
[----:B------:R-:W-:Y:S01]  /*713c0*/  @!UPT UIADD3 URZ, URZ, URZ, URZ ;  /* 0x0000003f3f3ff290 */ /* 0x000fe2000fffe03f */
[----:B------:R-:W-:Y:S01]  /*713d0*/  IMAD.MOV.U32 R13, RZ, RZ, R8 ;  /* 0x000000ffff0d7224 */ /* 0x000fe200078e0008 */
[----:B--2---:R0:W-:Y:S04]  /*713e0*/  STL.64 [R1+0x2a08], R6 ;  /* 0x002a080601007387 */ /* 0x0041e80000100a00 */
[----:B0-----:R-:W2:Y:S01]  /*713f0*/  LDL.64 R6, [R1+0x68] ;  /* 0x0000680001067983 */ /* 0x001ea20000100a00 */
[----:B------:R-:W4:Y:S02]  /*71400*/  LDL.LU.64 R26, [R1+0x2a20] ;  /* 0x002a2000011a7983 */ /* 0x000f240000300a00 */
        /* <DEDUP_REMOVED lines=18> */
[----:B------:R-:W3:Y:S01]  /*71530*/  LDL.LU.64 R18, [R1+0x38] ;  /* 0x0000380001127983 */ /* 0x000ee20000300a00 */
[----:B------:R-:W-:Y:S02]  /*71540*/  STL [R1+0x2908], R25 ;  /* 0x0029081901007387 */ /* 0x000fe40000100800 */
[----:B----4-:R0:W-:Y:S02]  /*71550*/  STL.64 [R1+0x29c0], R26 ;  /* 0x0029c01a01007387 */ /* 0x0101e40000100a00 */
[----:B------:R-:W-:Y:S01]  /*71560*/  IMAD.MOV.U32 R3, RZ, RZ, R7 ;  /* 0x000000ffff037224 */ /* 0x000fe200078e0007 */
[----:B0-----:R-:W4:Y:S01]  /*71570*/  LDL.LU.64 R26, [R1+0x48] ;  /* 0x00004800011a7983 */ /* 0x001f220000300a00 */
[----:B------:R-:W-:Y:S01]  /*71580*/  STL [R1+0x25f4], R13 ;  /* 0x0025f40d01007387 */ /* 0x000fe20000100800 */
        /* <DEDUP_REMOVED lines=19> */
[----:B------:R-:W-:Y:S01]  /*716c0*/  STL [R1+0x2924], R2 ;  /* 0x0029240201007387 */ /* 0x000fe20000100800 */
[----:B----4-:R-:W-:-:S02]  /*716d0*/  IMAD.MOV.U32 R13, RZ, RZ, R26 ;  /* 0x000000ffff0d7224 */ /* 0x010fc400078e001a */
[----:B------:R-:W-:Y:S01]  /*716e0*/  IMAD.MOV.U32 R12, RZ, RZ, R27 ;  /* 0x000000ffff0c7224 */ /* 0x000fe200078e001b */
[C---:B--2---:R-:W-:Y:S11]  /*716f0*/  HMMA.16816.F32 R4, R20.reuse, R26, R4 ;  /* 0x0000001a1404723c */ /* 0x044ff60000001804 */
[----:B------:R-:W-:Y:S11]  /*71700*/  @!UPT UIADD3 URZ, URZ, URZ, URZ ;  /* 0x0000003f3f3ff290 */ /* 0x000ff6000fffe03f */
[----:B------:R-:W-:Y:S01]  /*71710*/  @!UPT UIADD3 URZ, URZ, URZ, URZ ;  /* 0x0000003f3f3ff290 */ /* 0x000fe2000fffe03f */
[----:B------:R0:W-:Y:S01]  /*71720*/  STL.64 [R1+0x9f0], R4 ;  /* 0x0009f00401007387 */ /* 0x0001e20000100a00 */
[----:B------:R-:W-:Y:S03]  /*71730*/  STL.64 [R1+0x9f8], R6 ;  /* 0x0009f80601007387 */ /* 0x000fe60000100a00 */
[----:B0-----:R-:W2:Y:S01]  /*71740*/  LDL.LU.64 R4, [R1+0x29e0] ;  /* 0x0029e00001047983 */ /* 0x001ea20000300a00 */
[----:B---3--:R-:W-:Y:S02]  /*71750*/  STL.64 [R1+0x2990], R14 ;  /* 0x0029900e01007387 */ /* 0x008fe40000100a00 */
[----:B------:R0:W-:Y:S02]  /*71760*/  STL.64 [R1+0x2988], R12 ;  /* 0x0029880c01007387 */ /* 0x0001e40000100a00 */
[----:B0-----:R-:W3:Y:S01]  /*71770*/  LDL.LU R12, [R1+0x1f0] ;  /* 0x0001f000010c7983 */ /* 0x001ee20000300800 */
[----:B------:R-:W3:Y:S02]  /*71780*/  LDL.LU R13, [R1+0x1f4] ;  /* 0x0001f400010d7983 */ /* 0x000ee40000300800 */
[----:B------:R-:W4:Y:S02]  /*71790*/  LDL.LU R14, [R1+0x1f8] ;  /* 0x0001f800010e7983 */ /* 0x000f240000300800 */
[----:B------:R-:W4:Y:S01]  /*717a0*/  LDL.LU R15, [R1+0x1fc] ;  /* 0x0001fc00010f7983 */ /* 0x000f220000300800 */
[----:B------:R-:W2:Y:S01]  /*717b0*/  LDL.LU R24, [R1+0x210] ;  /* 0x0002100001187983 */ /* 0x000ea20000300800 */
[----:B------:R-:W2:Y:S02]  /*717c0*/  LDL.LU R25, [R1+0x214] ;  /* 0x0002140001197983 */ /* 0x000ea40000300800 */
[----:B------:R-:W2:Y:S02]  /*717d0*/  LDL.LU R26, [R1+0x218] ;  /* 0x00021800011a7983 */ /* 0x000ea40000300800 */
[----:B------:R-:W2:Y:S01]  /*717e0*/  LDL.LU R27, [R1+0x21c] ;  /* 0x00021c00011b7983 */ /* 0x000ea20000300800 */
[----:B------:R-:W-:Y:S01]  /*717f0*/  HMMA.16816.F32 R8, R20, R18, R8 ;  /* 0x000000121408723c */ /* 0x000fe20000001808 */
[----:B----4-:R0:W-:Y:S01]  /*71800*/  STL.64 [R1+0x29a0], R14 ;  /* 0x0029a00e01007387 */ /* 0x0101e20000100a00 */
[----:B---3--:R-:W-:Y:S03]  /*71810*/  STL.64 [R1+0x2998], R12 ;  /* 0x0029980c01007387 */ /* 0x008fe60000100a00 */
[----:B0-----:R-:W3:Y:S01]  /*71820*/  LDL.LU.64 R14, [R1+0x8] ;  /* 0x00000800010e7983 */ /* 0x001ee20000300a00 */
[----:B------:R-:W-:-:S02]  /*71830*/  IMAD.MOV.U32 R6, RZ, RZ, R17 ;  /* 0x000000ffff067224 */ /* 0x000fc400078e0011 */
[----:B------:R-:W-:Y:S01]  /*71840*/  IMAD.MOV.U32 R7, RZ, RZ, R16 ;  /* 0x000000ffff077224 */ /* 0x000fe200078e0010 */
[----:B---3--:R0:W-:Y:S04]  /*71850*/  STL.64 [R1+0x29b8], R14 ;  /* 0x0029b80e01007387 */ /* 0x0081e80000100a00 */
[----:B0-----:R-:W3:Y:S01]  /*71860*/  LDL.LU.64 R14, [R1+0x18] ;  /* 0x00001800010e7983 */ /* 0x001ee20000300a00 */
[----:B------:R-:W-:Y:S09]  /*71870*/  STL.64 [R1+0x2950], R6 ;  /* 0x0029500601007387 */ /* 0x000ff20000100a00 */
[----:B------:R-:W-:Y:S02]  /*71880*/  STL.64 [R1+0x9e0], R8 ;  /* 0x0009e00801007387 */ /* 0x000fe40000100a00 */
[----:B------:R0:W-:Y:S02]  /*71890*/  STL.64 [R1+0x9e8], R10 ;  /* 0x0009e80a01007387 */ /* 0x0001e40000100a00 */
[----:B0-----:R-:W4:Y:S01]  /*718a0*/  LDL.LU.64 R10, [R1+0x29d8] ;  /* 0x0029d800010a7983 */ /* 0x001f220000300a00 */
[----:B------:R-:W2:Y:S02]  /*718b0*/  LDL.LU.64 R8, [R1+0x29d0] ;  /* 0x0029d00001087983 */ /* 0x000ea40000300a00 */
[----:B------:R-:W-:-:S02]  /*718c0*/  IMAD.MOV.U32 R29, RZ, RZ, R18 ;  /* 0x000000ffff1d7224 */ /* 0x000fc400078e0012 */
[----:B------:R-:W-:Y:S02]  /*718d0*/  IMAD.MOV.U32 R28, RZ, RZ, R19 ;  /* 0x000000ffff1c7224 */ /* 0x000fe400078e0013 */
[----:B------:R-:W3:Y:S01]  /*718e0*/  LDL.LU.64 R18, [R1+0x29c8] ;  /* 0x0029c80001127983 */ /* 0x000ee20000300a00 */
[----:B--2---:R-:W-:Y:S02]  /*718f0*/  IMAD.MOV.U32 R6, RZ, RZ, R9 ;  /* 0x000000ffff067224 */ /* 0x004fe400078e0009 */
[----:B------:R-:W-:-:S05]  /*71900*/  IMAD.MOV.U32 R7, RZ, RZ, R8 ;  /* 0x000000ffff077224 */ /* 0x000fca00078e0008 */
[----:B------:R-:W-:Y:S01]  /*71910*/  STL.64 [R1+0x2980], R6 ;  /* 0x0029800601007387 */ /* 0x000fe20000100a00 */
[----:B------:R0:W-:Y:S03]  /*71920*/  STL.64 [R1+0x2978], R4 ;  /* 0x0029780401007387 */ /* 0x0001e60000100a00 */
[----:B0-----:R-:W2:Y:S01]  /*71930*/  LDL.LU R4, [R1+0x220] ;  /* 0x0002200001047983 */ /* 0x001ea20000300800 */
[----:B------:R-:W2:Y:S02]  /*71940*/  LDL.LU R5, [R1+0x224] ;  /* 0x0002240001057983 */ /* 0x000ea40000300800 */
[----:B------:R-:W2:Y:S02]  /*71950*/  LDL.LU R6, [R1+0x228] ;  /* 0x0002280001067983 */ /* 0x000ea40000300800 */
[----:B------:R-:W2:Y:S01]  /*71960*/  LDL.LU R7, [R1+0x22c] ;  /* 0x00022c0001077983 */ /* 0x000ea20000300800 */
[----:B---3--:R-:W-:Y:S01]  /*71970*/  HMMA.16816.F32 R24, R20, R14, R24 ;  /* 0x0000000e1418723c */ /* 0x008fe20000001818 */
[----:B------:R-:W-:-:S02]  /*71980*/  IMAD.MOV.U32 R9, RZ, RZ, R18 ;  /* 0x000000ffff097224 */ /* 0x000fc400078e0012 */
[----:B------:R-:W-:-:S05]  /*71990*/  IMAD.MOV.U32 R8, RZ, RZ, R19 ;  /* 0x000000ffff087224 */ /* 0x000fca00078e0013 */
[----:B--2---:R-:W-:Y:S11]  /*719a0*/  HMMA.16816.F32 R4, R20, R18, R4 ;  /* 0x000000121404723c */ /* 0x004ff60000001804 */
[----:B------:R-:W-:Y:S11]  /*719b0*/  @!UPT UIADD3 URZ, URZ, URZ, URZ ;  /* 0x0000003f3f3ff290 */ /* 0x000ff6000fffe03f */
[----:B------:R-:W-:Y:S01]  /*719c0*/  @!UPT UIADD3 URZ, URZ, URZ, URZ ;  /* 0x0000003f3f3ff290 */ /* 0x000fe2000fffe03f */
[----:B------:R-:W-:Y:S01]  /*719d0*/  STL.64 [R1+0x9c0], R4 ;  /* 0x0009c00401007387 */ /* 0x000fe20000100a00 */
[----:B------:R-:W-:Y:S02]  /*719e0*/  STL.64 [R1+0x9c8], R6 ;  /* 0x0009c80601007387 */ /* 0x000fe40000100a00 */
[----:B----4-:R-:W-:Y:S02]  /*719f0*/  STL.64 [R1+0x29b0], R10 ;  /* 0x0029b00a01007387 */ /* 0x010fe40000100a00 */
        /* <DEDUP_REMOVED lines=13> */
[----:B------:R0:W-:Y:S01]  /*71ad0*/  STL.64 [R1+0x9b0], R24 ;  /* 0x0009b01801007387 */ /* 0x0001e20000100a00 */
[----:B------:R1:W-:Y:S02]  /*71ae0*/  STL.64 [R1+0x9b8], R26 ;  /* 0x0009b81a01007387 */ /* 0x0003e40000100a00 */
[----:B0-----:R-:W-:Y:S01]  /*71af0*/  IMAD.MOV.U32 R25, RZ, RZ, R14 ;  /* 0x000000ffff197224 */ /* 0x001fe200078e000e */
[----:B-1----:R-:W2:Y:S01]  /*71b00*/  LDL.LU.64 R26, [R1+0x29c0] ;  /* 0x0029c000011a7983 */ /* 0x002ea20000300a00 */
        /* <DEDUP_REMOVED lines=8> */
[----:B0-----:R-:W3:Y:S01]  /*71b90*/  LDL.LU.64 R10, [R1+0x29b0] ;  /* 0x0029b000010a7983 */ /* 0x001ee20000300a00 */
[----:B------:R-:W2:Y:S02]  /*71ba0*/  LDL.LU.64 R8, [R1+0x29a8] ;  /* 0x0029a80001087983 */ /* 0x000ea40000300a00 */
[----:B------:R-:W2:Y:S02]  /*71bb0*/  LDL.LU.64 R14, [R1+0x29a0] ;  /* 0x0029a000010e7983 */ /* 0x000ea40000300a00 */
[----:B------:R-:W2:Y:S02]  /*71bc0*/  LDL.LU.64 R12, [R1+0x2998] ;  /* 0x00299800010c7983 */ /* 0x000ea40000300a00 */
[C---:B--2---:R-:W-:Y:S11]  /*71bd0*/  HMMA.16816.F32 R12, R20.reuse, R26, R12 ;  /* 0x0000001a140c723c */ /* 0x044ff6000000180c */
        /* <DEDUP_REMOVED lines=18> */
[C---:B----4-:R-:W-:Y:S01]  /*71d00*/  HMMA.16816.F32 R4, R20.reuse, R14, R4 ;  /* 0x0000000e1404723c */ /* 0x050fe20000001804 */
[----:B--2---:R-:W-:Y:S01]  /*71d10*/  STL.64 [R1+0x2948], R26 ;  /* 0x0029481a01007387 */ /* 0x004fe20000100a00 */
[----:B------:R0:W-:Y:S03]  /*71d20*/  STL.64 [R1+0x2940], R24 ;  /* 0x0029401801007387 */ /* 0x0001e60000100a00 */
        /* <DEDUP_REMOVED lines=9> */
[----:B------:R-:W2:Y:S02]  /*71dc0*/  LDL.LU R26, [R1+0x1c8] ;  /* 0x0001c800011a7983 */ /* 0x000ea40000300800 */
[----:B------:R-:W2:Y:S02]  /*71dd0*/  LDL.LU R27, [R1+0x1cc] ;  /* 0x0001cc00011b7983 */ /* 0x000ea40000300800 */
[----:B------:R-:W-:Y:S01]  /*71de0*/  STL.64 [R1+0x8d0], R4 ;  /* 0x0008d00401007387 */ /* 0x000fe20000100a00 */
[----:B------:R0:W-:Y:S03]  /*71df0*/  STL.64 [R1+0x8d8], R6 ;  /* 0x0008d80601007387 */ /* 0x0001e60000100a00 */
[----:B0-----:R-:W2:Y:S01]  /*71e00*/  LDL.LU.64 R6, [R1+0x2980] ;  /* 0x0029800001067983 */ /* 0x001ea20000300a00 */
[----:B------:R-:W3:Y:S02]  /*71e10*/  LDL.LU.64 R4, [R1+0x2978] ;  /* 0x0029780001047983 */ /* 0x000ee40000300a00 */
[----:B------:R-:W2:Y:S02]  /*71e20*/  LDL.LU.64 R18, [R1+0x2970] ;  /* 0x0029700001127983 */ /* 0x000ea40000300a00 */
[----:B------:R-:W2:Y:S02]  /*71e30*/  LDL.LU.64 R16, [R1+0x2968] ;  /* 0x0029680001107983 */ /* 0x000ea40000300a00 */
[----:B------:R-:W-:Y:S01]  /*71e40*/  STL.64 [R1+0x830], R20 ;  /* 0x0008301401007387 */ /* 0x000fe20000100a00 */
[----:B------:R3:W-:Y:S02]  /*71e50*/  STL.64 [R1+0x838], R22 ;  /* 0x0008381601007387 */ /* 0x0007e40000100a00 */
[----:B---3--:R-:W-:-:S02]  /*71e60*/  IMAD.MOV.U32 R22, RZ, RZ, R5 ;  /* 0x000000ffff167224 */ /* 0x008fc400078e0005 */
[----:B------:R-:W-:Y:S02]  /*71e70*/  IMAD.MOV.U32 R23, RZ, RZ, R4 ;  /* 0x000000ffff177224 */ /* 0x000fe400078e0004 */
        /* <DEDUP_REMOVED lines=16> */
[----:B------:R-:W2:Y:S11]  /*71f80*/  LDL.LU.64 R24, [R1+0x2928] ;  /* 0x0029280001187983 */ /* 0x000eb60000300a00 */
[----:B------:R-:W-:Y:S09]  /*71f90*/  @!UPT UIADD3 URZ, URZ, URZ, URZ ;  /* 0x0000003f3f3ff290 */ /* 0x000ff2000fffe03f */
[----:B------:R0:W-:Y:S01]  /*71fa0*/  STL.64 [R1+0xd40], R4 ;  /* 0x000d400401007387 */ /* 0x0001e20000100a00 */
[----:B------:R-:W-:Y:S03]  /*71fb0*/  STL.64 [R1+0xd48], R6 ;  /* 0x000d480601007387 */ /* 0x000fe60000100a00 */
[----:B0-----:R-:W3:Y:S04]  /*71fc0*/  LDL.LU.64 R4, [R1+0xab8] ;  /* 0x000ab80001047983 */ /* 0x001ee80000300a00 */
[----:B---3--:R0:W-:Y:S04]  /*71fd0*/  STL.64 [R1+0x2848], R4 ;  /* 0x0028480401007387 */ /* 0x0081e80000100a00 */
[----:B0-----:R-:W3:Y:S01]  /*71fe0*/  LDL.LU R4, [R1+0xf0] ;  /* 0x0000f00001047983 */ /* 0x001ee20000300800 */
[----:B------:R-:W3:Y:S02]  /*71ff0*/  LDL.LU R5, [R1+0xf4] ;  /* 0x0000f40001057983 */ /* 0x000ee40000300800 */
[----:B------:R-:W4:Y:S02]  /*72000*/  LDL.LU R6, [R1+0xf8] ;  /* 0x0000f80001067983 */ /* 0x000f240000300800 */
[----:B------:R-:W4:Y:S02]  /*72010*/  LDL.LU R7, [R1+0xfc] ;  /* 0x0000fc0001077983 */ /* 0x000f240000300800 */
[----:B----4-:R0:W-:Y:S01]  /*72020*/  STL.64 [R1+0x2858], R6 ;  /* 0x0028580601007387 */ /* 0x0101e20000100a00 */
[----:B---3--:R-:W-:Y:S02]  /*72030*/  STL.64 [R1+0x2850], R4 ;  /* 0x0028500401007387 */ /* 0x008fe40000100a00 */
[----:B0-----:R-:W-:-:S02]  /*72040*/  IMAD.MOV.U32 R6, RZ, RZ, R2 ;  /* 0x000000ffff067224 */ /* 0x001fc400078e0002 */
[----:B------:R-:W-:Y:S01]  /*72050*/  IMAD.MOV.U32 R7, RZ, RZ, R3 ;  /* 0x000000ffff077224 */ /* 0x000fe200078e0003 */
[----:B------:R-:W3:Y:S01]  /*72060*/  LDL.LU R2, [R1+0x2924] ;  /* 0x0029240001027983 */ /* 0x000ee20000300800 */
[----:B------:R-:W4:Y:S03]  /*72070*/  LDL.LU R3, [R1+0x2920] ;  /* 0x0029200001037983 */ /* 0x000f260000300800 */
[----:B------:R0:W-:Y:S04]  /*72080*/  STL.64 [R1+0x2870], R6 ;  /* 0x0028700601007387 */ /* 0x0001e80000100a00 */
[----:B0-----:R-:W2:Y:S01]  /*72090*/  LDL.LU R6, [R1+0x98] ;  /* 0x0000980001067983 */ /* 0x001ea20000300800 */
[----:B------:R-:W2:Y:S02]  /*720a0*/  LDL.LU R7, [R1+0x9c] ;  /* 0x00009c0001077983 */ /* 0x000ea40000300800 */
[C---:B--2---:R-:W-:Y:S01]  /*720b0*/  HMMA.16816.F32 R4, R16.reuse, R6, R24 ;  /* 0x000000061004723c */ /* 0x044fe20000001818 */
[----:B------:R-:W2:Y:S01]  /*720c0*/  LDL.LU.64 R26, [R1+0x2918] ;  /* 0x00291800011a7983 */ /* 0x000ea20000300a00 */
[----:B------:R-:W2:Y:S11]  /*720d0*/  LDL.LU.64 R24, [R1+0x2910] ;  /* 0x0029100001187983 */ /* 0x000eb60000300a00 */
[----:B------:R-:W-:Y:S10]  /*720e0*/  @!UPT UIADD3 URZ, URZ, URZ, URZ ;  /* 0x0000003f3f3ff290 */ /* 0x000ff4000fffe03f */
[----:B------:R-:W-:Y:S01]  /*720f0*/  STL.64 [R1+0xd20], R4 ;  /* 0x000d200401007387 */ /* 0x000fe20000100a00 */
[----:B------:R2:W-:Y:S02]  /*72100*/  STL.64 [R1+0xd28], R6 ;  /* 0x000d280601007387 */ /* 0x0005e40000100a00 */
[----:B--2---:R-:W-:Y:S02]  /*72110*/  IMAD.MOV.U32 R6, RZ, RZ, R25 ;  /* 0x000000ffff067224 */ /* 0x004fe400078e0019 */
[----:B------:R-:W-:Y:S01]  /*72120*/  IMAD.MOV.U32 R7, RZ, RZ, R24 ;  /* 0x000000ffff077224 */ /* 0x000fe200078e0018 */
[----:B------:R-:W2:Y:S04]  /*72130*/  LDL.LU R25, [R1+0x2908] ;  /* 0x0029080001197983 */ /* 0x000ea80000300800 */
[----:B------:R0:W-:Y:S01]  /*72140*/  STL.64 [R1+0x2888], R6 ;  /* 0x0028880601007387 */ /* 0x0001e20000100a00 */
[----:B------:R-:W2:Y:S02]  /*72150*/  LDL.LU R4, [R1+0x180] ;  /* 0x0001800001047983 */ /* 0x000ea40000300800 */
[----:B------:R-:W2:Y:S01]  /*72160*/  LDL.LU R5, [R1+0x184] ;  /* 0x0001840001057983 */ /* 0x000ea20000300800 */
[----:B0-----:R-:W2:Y:S01]  /*72170*/  LDL.LU R6, [R1+0x188] ;  /* 0x0001880001067983 */ /* 0x001ea20000300800 */
[----:B------:R-:W2:Y:S02]  /*72180*/  LDL.LU R7, [R1+0x18c] ;  /* 0x00018c0001077983 */ /* 0x000ea40000300800 */
[----:B--2---:R-:W-:Y:S07]  /*72190*/  HMMA.16816.F32 R20, R16, R22, R4 ;  /* 0x000000161014723c */ /* 0x004fee0000001804 */
[----:B------:R-:W-:-:S02]  /*721a0*/  IMAD.MOV.U32 R6, RZ, RZ, R9 ;  /* 0x000000ffff067224 */ /* 0x000fc400078e0009 */
[----:B------:R-:W-:Y:S11]  /*721b0*/  IMAD.MOV.U32 R7, RZ, RZ, R8 ;  /* 0x000000ffff077224 */ /* 0x000ff600078e0008 */
[----:B------:R-:W-:Y:S03]  /*721c0*/  @!UPT UIADD3 URZ, URZ, URZ, URZ ;  /* 0x0000003f3f3ff290 */ /* 0x000fe6000fffe03f */
[----:B------:R-:W-:Y:S01]  /*721d0*/  STL.64 [R1+0xb40], R20 ;  /* 0x000b401401007387 */ /* 0x000fe20000100a00 */
[----:B------:R-:W-:Y:S02]  /*721e0*/  STL.64 [R1+0xb48], R22 ;  /* 0x000b481601007387 */ /* 0x000fe40000100a00 */
[----:B------:R-:W-:Y:S02]  /*721f0*/  STL.64 [R1+0x28a0], R6 ;  /* 0x0028a00601007387 */ /* 0x000fe40000100a00 */
[----:B------:R-:W2:Y:S01]  /*72200*/  LDL.LU.64 R8, [R1+0xab0] ;  /* 0x000ab00001087983 */ /* 0x000ea20000300a00 */
[----:B------:R-:W-:Y:S04]  /*72210*/  STL.64 [R1+0x2868], R10 ;  /* 0x0028680a01007387 */ /* 0x000fe80000100a00 */
[----:B--2---:R0:W-:Y:S04]  /*72220*/  STL.64 [R1+0x2860], R8 ;  /* 0x0028600801007387 */ /* 0x0041e80000100a00 */
        /* <DEDUP_REMOVED lines=8> */
[----:B------:R-:W-:Y:S01]  /*722b0*/  IMAD.MOV.U32 R7, RZ, RZ, R12 ;  /* 0x000000ffff077224 */ /* 0x000fe200078e000c */
[----:B--2---:R-:W-:Y:S01]  /*722c0*/  STL.64 [R1+0x2880], R10 ;  /* 0x0028800a01007387 */ /* 0x004fe20000100a00 */
[----:B------:R0:W-:Y:S03]  /*722d0*/  STL.64 [R1+0x2878], R8 ;  /* 0x0028780801007387 */ /* 0x0001e60000100a00 */
[----:B0-----:R-:W2:Y:S01]  /*722e0*/  LDL.LU R8, [R1+0x110] ;  /* 0x0001100001087983 */ /* 0x001ea20000300800 */
[----:B------:R-:W2:Y:S02]  /*722f0*/  LDL.LU R9, [R1+0x114] ;  /* 0x0001140001097983 */ /* 0x000ea40000300800 */
[----:B------:R-:W2:Y:S02]  /*72300*/  LDL.LU R10, [R1+0x118] ;  /* 0x00011800010a7983 */ /* 0x000ea40000300800 */
[----:B------:R-:W2:Y:S01]  /*72310*/  LDL.LU R11, [R1+0x11c] ;  /* 0x00011c00010b7983 */ /* 0x000ea20000300800 */
[----:B------:R0:W-:Y:S01]  /*72320*/  STL.64 [R1+0x28d0], R6 ;  /* 0x0028d00601007387 */ /* 0x0001e20000100a00 */
[----:B------:R-:W2:Y:S02]  /*72330*/  LDL.LU R4, [R1+0x150] ;  /* 0x0001500001047983 */ /* 0x000ea40000300800 */
[----:B------:R-:W2:Y:S01]  /*72340*/  LDL.LU R5, [R1+0x154] ;  /* 0x0001540001057983 */ /* 0x000ea20000300800 */
[----:B0-----:R-:W2:Y:S01]  /*72350*/  LDL.LU R6, [R1+0x158] ;  /* 0x0001580001067983 */ /* 0x001ea20000300800 */
[----:B------:R-:W2:Y:S03]  /*72360*/  LDL.LU R7, [R1+0x15c] ;  /* 0x00015c0001077983 */ /* 0x000ea60000300800 */
        /* <DEDUP_REMOVED lines=24> */
[----:B------:R-:W-:Y:S01]  /*724f0*/  IMAD.MOV.U32 R24, RZ, RZ, R22 ;  /* 0x000000ffff187224 */ /* 0x000fe200078e0016 */
[----:B--2---:R-:W-:Y:S01]  /*72500*/  STL.64 [R1+0x28c8], R10 ;  /* 0x0028c80a01007387 */ /* 0x004fe20000100a00 */
[----:B------:R0:W-:Y:S03]  /*72510*/  STL.64 [R1+0x28c0], R8 ;  /* 0x0028c00801007387 */ /* 0x0001e60000100a00 */
[----:B0-----:R-:W2:Y:S01]  /*72520*/  LDL.LU R8, [R1+0x140] ;  /* 0x0001400001087983 */ /* 0x001ea20000300800 */
[----:B------:R-:W2:Y:S02]  /*72530*/  LDL.LU R9, [R1+0x144] ;  /* 0x0001440001097983 */ /* 0x000ea40000300800 */
[----:B------:R-:W2:Y:S02]  /*72540*/  LDL.LU R10, [R1+0x148] ;  /* 0x00014800010a7983 */ /* 0x000ea40000300800 */
[----:B------:R-:W2:Y:S01]  /*72550*/  LDL.LU R11, [R1+0x14c] ;  /* 0x00014c00010b7983 */ /* 0x000ea20000300800 */
[----:B------:R-:W2:Y:S01]  /*72560*/  LDL.LU.64 R12, [R1+0xaa8] ;  /* 0x000aa800010c7983 */ /* 0x000ea20000300a00 */
[----:B------:R-:W2:Y:S02]  /*72570*/  LDL.LU.64 R28, [R1+0xaa0] ;  /* 0x000aa000011c7983 */ /* 0x000ea40000300a00 */
[----:B------:R0:W-:Y:S02]  /*72580*/  STL [R1+0x25fc], R20 ;  /* 0x0025fc1401007387 */ /* 0x0001e40000100800 */
[----:B------:R-:W0:Y:S02]  /*72590*/  LDL.LU R22, [R1+0x78] ;  /* 0x0000780001167983 */ /* 0x000e240000300800 */
[----:B------:R-:W-:Y:S01]  /*725a0*/  IMAD.MOV.U32 R23, RZ, RZ, R25 ;  /* 0x000000ffff177224 */ /* 0x000fe200078e0019 */
[----:B------:R-:W-:Y:S06]  /*725b0*/  STL [R1+0x25f8], R24 ;  /* 0x0025f81801007387 */ /* 0x000fec0000100800 */
[----:B0-----:R-:W-:Y:S01]  /*725c0*/  HMMA.16816.F32 R20, R16, R22, R4 ;  /* 0x000000161014723c */ /* 0x001fe20000001804 */
[----:B------:R-:W2:Y:S01]  /*725d0*/  LDL.LU.64 R6, [R1+0x2900] ;  /* 0x0029000001067983 */ /* 0x000ea20000300a00 */
[----:B------:R-:W2:Y:S11]  /*725e0*/  LDL.LU.64 R4, [R1+0x28f8] ;  /* 0x0028f80001047983 */ /* 0x000eb60000300a00 */
[----:B------:R-:W-:Y:S10]  /*725f0*/  @!UPT UIADD3 URZ, URZ, URZ, URZ ;  /* 0x0000003f3f3ff290 */ /* 0x000ff4000fffe03f */
[----:B------:R0:W-:Y:S01]  /*72600*/  STL.64 [R1+0xaf0], R20 ;  /* 0x000af01401007387 */ /* 0x0001e20000100a00 */
[----:B------:R1:W-:Y:S02]  /*72610*/  STL.64 [R1+0xaf8], R22 ;  /* 0x000af81601007387 */ /* 0x0003e40000100a00 */
[----:B------:R-:W-:Y:S02]  /*72620*/  IMAD.MOV.U32 R25, RZ, RZ, R22 ;  /* 0x000000ffff197224 */ /* 0x000fe400078e0016 */
[----:B0-----:R-:W-:-:S05]  /*72630*/  IMAD.MOV.U32 R21, RZ, RZ, R20 ;  /* 0x000000ffff157224 */ /* 0x001fca00078e0014 */
[----:B------:R2:W-:Y:S01]  /*72640*/  STL [R1+0x2604], R21 ;  /* 0x0026041501007387 */ /* 0x0005e20000100800 */
[----:B-1----:R-:W2:Y:S02]  /*72650*/  LDL.LU R22, [R1+0x68] ;  /* 0x0000680001167983 */ /* 0x002ea40000300800 */
[----:B----4-:R-:W-:Y:S02]  /*72660*/  IMAD.MOV.U32 R23, RZ, RZ, R3 ;  /* 0x000000ffff177224 */ /* 0x010fe400078e0003 */
[----:B------:R-:W4:Y:S01]  /*72670*/  LDL.LU R3, [R1+0x28f0] ;  /* 0x0028f00001037983 */ /* 0x000f220000300800 */
[----:B------:R-:W-:Y:S04]  /*72680*/  STL [R1+0x2600], R25 ;  /* 0x0026001901007387 */ /* 0x000fe80000100800 */
[----:B--2---:R-:W-:Y:S01]  /*72690*/  HMMA.16816.F32 R20, R16, R22, R4 ;  /* 0x000000161014723c */ /* 0x004fe20000001804 */
[----:B------:R-:W2:Y:S01]  /*726a0*/  LDL.LU.64 R6, [R1+0x28e8] ;  /* 0x0028e80001067983 */ /* 0x000ea20000300a00 */
[----:B------:R-:W2:Y:S11]  /*726b0*/  LDL.LU.64 R4, [R1+0x28e0] ;  /* 0x0028e00001047983 */ /* 0x000eb60000300a00 */
[----:B------:R-:W-:Y:S10]  /*726c0*/  @!UPT UIADD3 URZ, URZ, URZ, URZ ;  /* 0x0000003f3f3ff290 */ /* 0x000ff4000fffe03f */
[----:B------:R-:W-:Y:S01]  /*726d0*/  STL.64 [R1+0xa90], R20 ;  /* 0x000a901401007387 */ /* 0x000fe20000100a00 */
[----:B------:R0:W-:Y:S02]  /*726e0*/  STL.64 [R1+0xa98], R22 ;  /* 0x000a981601007387 */ /* 0x0001e40000100a00 */
[----:B0-----:R-:W-:Y:S02]  /*726f0*/  IMAD.MOV.U32 R22, RZ, RZ, R20 ;  /* 0x000000ffff167224 */ /* 0x001fe400078e0014 */
[----:B------:R-:W-:-:S03]  /*72700*/  IMAD.MOV.U32 R23, RZ, RZ, R0 ;  /* 0x000000ffff177224 */ /* 0x000fc600078e0000 */
[----:B------:R3:W-:Y:S02]  /*72710*/  STL [R1+0x2608], R22 ;  /* 0x0026081601007387 */ /* 0x0007e40000100800 */
[----:B---3--:R-:W-:Y:S02]  /*72720*/  IMAD.MOV.U32 R22, RZ, RZ, R2 ;  /* 0x000000ffff167224 */ /* 0x008fe400078e0002 */
[----:B------:R-:W3:Y:S01]  /*72730*/  LDL.LU R2, [R1+0x28dc] ;  /* 0x0028dc0001027983 */ /* 0x000ee20000300800 */
[----:B------:R-:W3:Y:S04]  /*72740*/  LDL.LU R0, [R1+0x28d8] ;  /* 0x0028d80001007983 */ /* 0x000ee80000300800 */
[----:B--2---:R-:W-:Y:S01]  /*72750*/  HMMA.16816.F32 R20, R16, R22, R4 ;  /* 0x000000161014723c */ /* 0x004fe20000001804 */
[----:B------:R-:W2:Y:S11]  /*72760*/  LDL.LU.64 R6, [R1+0x28d0] ;  /* 0x0028d00001067983 */ /* 0x000eb60000300a00 */
[----:B------:R-:W-:Y:S11]  /*72770*/  @!UPT UIADD3 URZ, URZ, URZ, URZ ;  /* 0x0000003f3f3ff290 */ /* 0x000ff6000fffe03f */
[----:B------:R-:W-:Y:S01]  /*72780*/  STL.64 [R1+0xa80], R20 ;  /* 0x000a801401007387 */ /* 0x000fe20000100a00 */
[----:B------:R0:W-:Y:S02]  /*72790*/  STL.64 [R1+0xa88], R22 ;  /* 0x000a881601007387 */ /* 0x0001e40000100a00 */
[----:B0-----:R-:W-:-:S05]  /*727a0*/  IMAD.MOV.U32 R23, RZ, RZ, R20 ;  /* 0x000000ffff177224 */ /* 0x001fca00078e0014 */
[----:B------:R-:W-:Y:S01]  /*727b0*/  STL [R1+0x260c], R23 ;  /* 0x00260c1701007387 */ /* 0x000fe20000100800 */
        /* <DEDUP_REMOVED lines=40> */
[----:B------:R-:W2:Y:S11]  /*72a40*/  LDL.LU.64 R4, [R1+0x2848] ;  /* 0x0028480001047983 */ /* 0x000eb60000300a00 */
[----:B------:R-:W-:Y:S11]  /*72a50*/  @!UPT UIADD3 URZ, URZ, URZ, URZ ;  /* 0x0000003f3f3ff290 */ /* 0x000ff6000fffe03f */
[----:B------:R0:W-:Y:S01]  /*72a60*/  STL.64 [R1+0x8a0], R24 ;  /* 0x0008a01801007387 */ /* 0x0001e20000100a00 */
[----:B------:R3:W-:Y:S03]  /*72a70*/  STL.64 [R1+0x8a8], R26 ;  /* 0x0008a81a01007387 */ /* 0x0007e60000100a00 */
[----:B0-----:R-:W2:Y:S01]  /*72a80*/  LDL.LU R24, [R1+0xe0] ;  /* 0x0000e00001187983 */ /* 0x001ea20000300800 */
[----:B------:R-:W2:Y:S02]  /*72a90*/  LDL.LU R25, [R1+0xe4] ;  /* 0x0000e40001197983 */ /* 0x000ea40000300800 */
[----:B---3--:R-:W-:Y:S02]  /*72aa0*/  IMAD.MOV.U32 R26, RZ, RZ, R0 ;  /* 0x000000ffff1a7224 */ /* 0x008fe400078e0000 */
[----:B------:R-:W3:Y:S01]  /*72ab0*/  LDL.LU R0, [R1+0x2844] ;  /* 0x0028440001007983 */ /* 0x000ee20000300800 */
[----:B------:R-:W-:-:S02]  /*72ac0*/  IMAD.MOV.U32 R27, RZ, RZ, R2 ;  /* 0x000000ffff1b7224 */ /* 0x000fc400078e0002 */
[----:B----4-:R-:W-:Y:S02]  /*72ad0*/  IMAD.MOV.U32 R23, RZ, RZ, R3 ;  /* 0x000000ffff177224 */ /* 0x010fe400078e0003 */
[----:B------:R-:W-:Y:S02]  /*72ae0*/  IMAD.MOV.U32 R3, RZ, RZ, c[0x0][0x188] ;  /* 0x00006200ff037624 */ /* 0x000fe400078e00ff */
[----:B------:R-:W-:Y:S02]  /*72af0*/  IMAD.MOV.U32 R2, RZ, RZ, c[0x0][0x188] ;  /* 0x00006200ff027624 */ /* 0x000fe400078e00ff */
[----:B------:R-:W-:-:S04]  /*72b00*/  IMAD.SHL.U32 R3, R3, 0x80, RZ ;  /* 0x0000008003037824 */ /* 0x000fc800078e00ff */
[----:B------:R-:W-:-:S05]  /*72b10*/  IMAD.SHL.U32 R3, R3, 0x2, RZ ;  /* 0x0000000203037824 */ /* 0x000fca00078e00ff */
[----:B--2---:R-:W-:-:S05]  /*72b20*/  IADD3 R3, P0, R4, R3, RZ ;  /* 0x0000000304037210 */ /* 0x004fca0007f1e0ff */
[----:B------:R-:W-:Y:S01]  /*72b30*/  STL [R1+0x27dc], R3 ;  /* 0x0027dc0301007387 */ /* 0x000fe20000100800 */
[----:B------:R-:W-:Y:S07]  /*72b40*/  HMMA.16816.F32 R24, R16, R14, R24 ;  /* 0x0000000e1018723c */ /* 0x000fee0000001818 */
[----:B------:R-:W-:-:S04]  /*72b50*/  IMAD.SHL.U32 R15, R2, 0x80, RZ ;  /* 0x00000080020f7824 */ /* 0x000fc800078e00ff */
[----:B------:R-:W-:Y:S02]  /*72b60*/  IMAD.SHL.U32 R15, R15, 0x2, RZ ;  /* 0x000000020f0f7824 */ /* 0x000fe400078e00ff */
[----:B---3--:R-:W-:-:S03]  /*72b70*/  IMAD.X R7, R5, 0x1, R0, P0 ;  /* 0x0000000105077824 */ /* 0x008fc600000e0600 */
[-C--:B------:R-:W-:Y:S02]  /*72b80*/  IADD3 R6, P1, R8, R15.reuse, RZ ;  /* 0x0000000f08067210 */ /* 0x080fe40007f3e0ff */
[-C--:B------:R-:W-:Y:S02]  /*72b90*/  IADD3 R5, P0, R12, R15.reuse, RZ ;  /* 0x0000000f0c057210 */ /* 0x080fe40007f1e0ff */
[----:B------:R-:W-:-:S03]  /*72ba0*/  IADD3 R4, P2, R28, R15, RZ ;  /* 0x0000000f1c047210 */ /* 0x000fc60007f5e0ff */
[----:B------:R-:W-:Y:S01]  /*72bb0*/  STL.64 [R1+0x890], R24 ;  /* 0x0008901801007387 */ /* 0x000fe20000100a00 */
[----:B------:R-:W-:Y:S02]  /*72bc0*/  STL.64 [R1+0x898], R26 ;  /* 0x0008981a01007387 */ /* 0x000fe40000100a00 */
[----:B------:R-:W-:Y:S02]  /*72bd0*/  STL [R1+0x27e0], R6 ;  /* 0x0027e00601007387 */ /* 0x000fe40000100800 */
[----:B------:R-:W-:Y:S01]  /*72be0*/  STL [R1+0x27e4], R7 ;  /* 0x0027e40701007387 */ /* 0x000fe20000100800 */
[----:B------:R-:W-:Y:S01]  /*72bf0*/  STL [R1+0x2610], R5 ;  /* 0x0026100501007387 */ /* 0x000fe20000100800 */
[----:B------:R0:W-:Y:S03]  /*72c00*/  STL [R1+0x283c], R15 ;  /* 0x00283c0f01007387 */ /* 0x0001e60000100800 */
[----:B0-----:R-:W2:Y:S01]  /*72c10*/  LDL.LU R15, [R1+0xfe0] ;  /* 0x000fe000010f7983 */ /* 0x001ea20000300800 */
[----:B------:R0:W-:Y:S02]  /*72c20*/  STL [R1+0x2614], R4 ;  /* 0x0026140401007387 */ /* 0x0001e40000100800 */
[----:B0-----:R-:W-:Y:S01]  /*72c30*/  HMMA.16816.F32 R4, R16, R10, R20 ;  /* 0x0000000a1004723c */ /* 0x001fe20000001814 */
[----:B------:R-:W-:-:S02]  /*72c40*/  IMAD.X R8, R9, 0x1, R0, P1 ;  /* 0x0000000109087824 */ /* 0x000fc400008e0600 */
[--C-:B------:R-:W-:Y:S02]  /*72c50*/  IMAD.X R9, R13, 0x1, R0.reuse, P0 ;  /* 0x000000010d097824 */ /* 0x100fe400000e0600 */
[----:B------:R-:W-:Y:S01]  /*72c60*/  IMAD.X R12, R29, 0x1, R0, P2 ;  /* 0x000000011d0c7824 */ /* 0x000fe200010e0600 */
[----:B------:R-:W-:Y:S02]  /*72c70*/  STL [R1+0x27e8], R8 ;  /* 0x0027e80801007387 */ /* 0x000fe40000100800 */
[----:B------:R-:W-:Y:S01]  /*72c80*/  STL [R1+0x2618], R9 ;  /* 0x0026180901007387 */ /* 0x000fe20000100800 */
[----:B--2---:R-:W-:-:S05]  /*72c90*/  IADD3 R15, R15, 0x1, RZ ;  /* 0x000000010f0f7810 */ /* 0x004fca0007ffe0ff */
[----:B------:R-:W-:Y:S01]  /*72ca0*/  STL [R1+0xfe0], R15 ;  /* 0x000fe00f01007387 */ /* 0x000fe20000100800 */
[----:B------:R0:W-:Y:S02]  /*72cb0*/  STL [R1+0x2834], R0 ;  /* 0x0028340001007387 */ /* 0x0001e40000100800 */
[----:B------:R-:W-:Y:S06]  /*72cc0*/  STL [R1+0x261c], R12 ;  /* 0x00261c0c01007387 */ /* 0x000fec0000100800 */
[----:B------:R-:W-:Y:S01]  /*72cd0*/  STL.64 [R1+0x880], R4 ;  /* 0x0008800401007387 */ /* 0x000fe20000100a00 */
[----:B------:R-:W-:Y:S04]  /*72ce0*/  STL.64 [R1+0x888], R6 ;  /* 0x0008880601007387 */ /* 0x000fe80000100a00 */
[----:B0-----:R-:W2:Y:S04]  /*72cf0*/  LDL.LU R0, [R1+0x1c34] ;  /* 0x001c340001007983 */ /* 0x001ea80000300800 */
[----:B--2---:R0:W-:Y:S04]  /*72d00*/  STL [R1+0x2838], R0 ;  /* 0x0028380001007387 */ /* 0x0041e80000100800 */
[----:B0-----:R-:W2:Y:S01]  /*72d10*/  LDL.LU R0, [R1+0x1c3c] ;  /* 0x001c3c0001007983 */ /* 0x001ea20000300800 */
[----:B------:R-:W-:-:S02]  /*72d20*/  IMAD.MOV.U32 R10, RZ, RZ, R7 ;  /* 0x000000ffff0a7224 */ /* 0x000fc400078e0007 */
[----:B------:R-:W-:Y:S01]  /*72d30*/  IMAD.MOV.U32 R11, RZ, RZ, R6 ;  /* 0x000000ffff0b7224 */ /* 0x000fe200078e0006 */
[----:B--2---:R0:W-:Y:S04]  /*72d40*/  STL [R1+0x2840], R0 ;  /* 0x0028400001007387 */ /* 0x0041e80000100800 */
[----:B0-----:R-:W2:Y:S01]  /*72d50*/  LDL R0, [R1+0x23e4] ;  /* 0x0023e40001007983 */ /* 0x001ea20000100800 */
        /* <DEDUP_REMOVED lines=25> */
[----:B------:R0:W-:Y:S02]  /*72ef0*/  STL [R1+0x2624], R10 ;  /* 0x0026240a01007387 */ /* 0x0001e40000100800 */
[----:B0-----:R-:W3:Y:S01]  /*72f00*/  LDL.LU R10, [R1+0x1c24] ;  /* 0x001c2400010a7983 */ /* 0x001ee20000300800 */
[----:B------:R0:W-:Y:S03]  /*72f10*/  STL [R1+0x2620], R11 ;  /* 0x0026200b01007387 */ /* 0x0001e60000100800 */
[----:B0-----:R-:W3:Y:S01]  /*72f20*/  LDL.LU R11, [R1+0x1c2c] ;  /* 0x001c2c00010b7983 */ /* 0x001ee20000300800 */
[----:B--2---:R-:W-:-:S03]  /*72f30*/  ISETP.NE.U32.AND P0, PT, R15, R0, PT ;  /* 0x000000000f00720c */ /* 0x004fc60003f05070 */
[----:B------:R-:W2:Y:S01]  /*72f40*/  LDL.LU R0, [R1+0x2840] ;  /* 0x0028400001007983 */ /* 0x000ea20000300800 */
[----:B------:R-:W2:Y:S02]  /*72f50*/  LDL.LU R15, [R1+0x283c] ;  /* 0x00283c00010f7983 */ /* 0x000ea40000300800 */
[----:B--2---:R-:W-:-:S05]  /*72f60*/  IADD3 R0, P4, R0, R15, RZ ;  /* 0x0000000f00007210 */ /* 0x004fca0007f9e0ff */
[----:B------:R0:W-:Y:S04]  /*72f70*/  STL [R1+0x1c3c], R0 ;  /* 0x001c3c0001007387 */ /* 0x0001e80000100800 */
[----:B0-----:R-:W2:Y:S02]  /*72f80*/  LDL.LU R0, [R1+0x2838] ;  /* 0x0028380001007983 */ /* 0x001ea40000300800 */
[----:B--2---:R-:W-:-:S05]  /*72f90*/  IADD3 R0, P5, R0, R15, RZ ;  /* 0x0000000f00007210 */ /* 0x004fca0007fbe0ff */
[----:B------:R0:W-:Y:S04]  /*72fa0*/  STL [R1+0x1c34], R0 ;  /* 0x001c340001007387 */ /* 0x0001e80000100800 */
[----:B0-----:R-:W2:Y:S01]  /*72fb0*/  LDL.LU R0, [R1+0x2834] ;  /* 0x0028340001007983 */ /* 0x001ea20000300800 */
[-C--:B---3--:R-:W-:Y:S02]  /*72fc0*/  IADD3 R11, P6, R11, R15.reuse, RZ ;  /* 0x0000000f0b0b7210 */ /* 0x088fe40007fde0ff */
[-C--:B------:R-:W-:Y:S02]  /*72fd0*/  IADD3 R10, P1, R10, R15.reuse, RZ ;  /* 0x0000000f0a0a7210 */ /* 0x080fe40007f3e0ff */
[-C--:B------:R-:W-:Y:S02]  /*72fe0*/  IADD3 R16, P2, R16, R15.reuse, RZ ;  /* 0x0000000f10107210 */ /* 0x080fe40007f5e0ff */
[-C--:B----4-:R-:W-:Y:S01]  /*72ff0*/  IADD3 R17, P3, R17, R15.reuse, RZ ;  /* 0x0000000f11117210 */ /* 0x090fe20007f7e0ff */
[----:B------:R-:W-:Y:S01]  /*73000*/  STL [R1+0x1c2c], R11 ;  /* 0x001c2c0b01007387 */ /* 0x000fe20000100800 */
[----:B------:R-:W-:Y:S02]  /*73010*/  STL [R1+0x1c24], R10 ;  /* 0x001c240a01007387 */ /* 0x000fe40000100800 */
[----:B------:R-:W-:Y:S02]  /*73020*/  STL [R1+0x1c1c], R16 ;  /* 0x001c1c1001007387 */ /* 0x000fe40000100800 */
[----:B------:R-:W-:Y:S02]  /*73030*/  STL [R1+0x1c14], R17 ;  /* 0x001c141101007387 */ /* 0x000fe40000100800 */
[--C-:B--2---:R-:W-:Y:S01]  /*73040*/  IMAD.X R18, R18, 0x1, R0.reuse, P4 ;  /* 0x0000000112127824 */ /* 0x104fe200020e0600 */
[-C--:B------:R-:W-:Y:S01]  /*73050*/  IADD3 R19, P4, R19, R15.reuse, RZ ;  /* 0x0000000f13137210 */ /* 0x080fe20007f9e0ff */
[--C-:B------:R-:W-:Y:S01]  /*73060*/  IMAD.X R12, R12, 0x1, R0.reuse, P5 ;  /* 0x000000010c0c7824 */ /* 0x100fe200028e0600 */
[-C--:B------:R-:W-:Y:S01]  /*73070*/  IADD3 R9, P5, R9, R15.reuse, RZ ;  /* 0x0000000f09097210 */ /* 0x080fe20007fbe0ff */
[--C-:B------:R-:W-:Y:S01]  /*73080*/  IMAD.X R8, R8, 0x1, R0.reuse, P6 ;  /* 0x0000000108087824 */ /* 0x100fe200030e0600 */
[----:B------:R-:W-:Y:S01]  /*73090*/  STL [R1+0x1c38], R18 ;  /* 0x001c381201007387 */ /* 0x000fe20000100800 */
[-C--:B------:R-:W-:Y:S01]  /*730a0*/  IADD3 R4, P6, R4, R15.reuse, RZ ;  /* 0x0000000f04047210 */ /* 0x080fe20007fde0ff */
[----:B------:R-:W-:Y:S02]  /*730b0*/  STL [R1+0x1c0c], R19 ;  /* 0x001c0c1301007387 */ /* 0x000fe40000100800 */
        /* <DEDUP_REMOVED lines=28> */
[----:B------:R-:W-:Y:S02]  /*73280*/  STL [R1+0x1bf8], R21 ;  /* 0x001bf81501007387 */ /* 0x000fe40000100800 */
[--C-:B------:R-:W-:Y:S01]  /*73290*/  IMAD.X R29, R29, 0x1, R0.reuse, P2 ;  /* 0x000000011d1d7824 */ /* 0x100fe200010e0600 */
[----:B------:R-:W-:Y:S01]  /*732a0*/  STL [R1+0x1bcc], R24 ;  /* 0x001bcc1801007387 */ /* 0x000fe20000100800 */
[----:B------:R-:W-:Y:S01]  /*732b0*/  IADD3 R28, P2, R28, R15, RZ ;  /* 0x0000000f1c1c7210 */ /* 0x000fe20007f5e0ff */
[----:B------:R-:W-:Y:S02]  /*732c0*/  STL [R1+0x1bf0], R20 ;  /* 0x001bf01401007387 */ /* 0x000fe40000100800 */
[----:B------:R-:W-:Y:S01]  /*732d0*/  STL [R1+0x1bc4], R13 ;  /* 0x001bc40d01007387 */ /* 0x000fe20000100800 */
[----:B------:R0:W-:Y:S01]  /*732e0*/  STL [R1+0x2830], R0 ;  /* 0x0028300001007387 */ /* 0x0001e20000100800 */
[----:B------:R-:W-:-:S02]  /*732f0*/  IMAD.X R2, R2, 0x1, R0, P3 ;  /* 0x0000000102027824 */ /* 0x000fc400018e0600 */
[----:B------:R-:W-:Y:S01]  /*73300*/  STL [R1+0x1be8], R29 ;  /* 0x001be81d01007387 */ /* 0x000fe20000100800 */
[----:B0-----:R-:W2:Y:S01]  /*73310*/  LDL.LU R0, [R1+0x1bb4] ;  /* 0x001bb40001007983 */ /* 0x001ea20000300800 */
[----:B------:R-:W-:Y:S02]  /*73320*/  STL [R1+0x1bbc], R28 ;  /* 0x001bbc1c01007387 */ /* 0x000fe40000100800 */
[----:B------:R-:W3:Y:S02]  /*73330*/  LDL.LU R11, [R1+0x1ba4] ;  /* 0x001ba400010b7983 */ /* 0x000ee40000300800 */
[----:B------:R-:W-:Y:S01]  /*73340*/  STL [R1+0x1be0], R2 ;  /* 0x001be00201007387 */ /* 0x000fe20000100800 */
[----:B---3--:R0:W-:Y:S04]  /*73350*/  STL [R1+0x2824], R11 ;  /* 0x0028240b01007387 */ /* 0x0081e80000100800 */
[----:B0-----:R-:W3:Y:S04]  /*73360*/  LDL.LU R11, [R1+0x1bd0] ;  /* 0x001bd000010b7983 */ /* 0x001ee80000300800 */
[----:B---3--:R0:W-:Y:S04]  /*73370*/  STL [R1+0x2828], R11 ;  /* 0x0028280b01007387 */ /* 0x0081e80000100800 */
[----:B0-----:R-:W3:Y:S01]  /*73380*/  LDL.LU R11, [R1+0x1bac] ;  /* 0x001bac00010b7983 */ /* 0x001ee20000300800 */
[----:B--2---:R-:W-:-:S03]  /*73390*/  IADD3 R0, P3, R0, R15, RZ ;  /* 0x0000000f00007210 */ /* 0x004fc60007f7e0ff */
[----:B---3--:R0:W-:Y:S04]  /*733a0*/  STL [R1+0x282c], R11 ;  /* 0x00282c0b01007387 */ /* 0x0081e80000100800 */
[----:B0-----:R-:W2:Y:S01]  /*733b0*/  LDL.LU R11, [R1+0x1bd8] ;  /* 0x001bd800010b7983 */ /* 0x001ea20000300800 */
[----:B------:R-:W3:Y:S02]  /*733c0*/  LDL.LU R10, [R1+0x1bc8] ;  /* 0x001bc800010a7983 */ /* 0x000ee40000300800 */
[----:B------:R-:W4:Y:S02]  /*733d0*/  LDL.LU R16, [R1+0x1b9c] ;  /* 0x001b9c0001107983 */ /* 0x000f240000300800 */
        /* <DEDUP_REMOVED lines=24> */
[----:B------:R0:W-:Y:S02]  /*73560*/  STL [R1+0x1bb4], R0 ;  /* 0x001bb40001007387 */ /* 0x0001e40000100800 */
[----:B0-----:R-:W2:Y:S02]  /*73570*/  LDL.LU R0, [R1+0x2830] ;  /* 0x0028300001007983 */ /* 0x001ea40000300800 */
[----:B--2---:R-:W-:-:S05]  /*73580*/  IMAD.X R11, R11, 0x1, R0, P4 ;  /* 0x000000010b0b7824 */ /* 0x004fca00020e0600 */
[----:B------:R0:W-:Y:S04]  /*73590*/  STL [R1+0x1bd8], R11 ;  /* 0x001bd80b01007387 */ /* 0x0001e80000100800 */
[----:B0-----:R-:W2:Y:S02]  /*735a0*/  LDL.LU R11, [R1+0x282c] ;  /* 0x00282c00010b7983 */ /* 0x001ea40000300800 */
[----:B--2---:R-:W-:-:S05]  /*735b0*/  IADD3 R11, P4, R11, R15, RZ ;  /* 0x0000000f0b0b7210 */ /* 0x004fca0007f9e0ff */
[----:B------:R0:W-:Y:S04]  /*735c0*/  STL [R1+0x1bac], R11 ;  /* 0x001bac0b01007387 */ /* 0x0001e80000100800 */
[----:B0-----:R-:W2:Y:S02]  /*735d0*/  LDL.LU R11, [R1+0x2828] ;  /* 0x00282800010b7983 */ /* 0x001ea40000300800 */
[----:B--2---:R-:W-:-:S05]  /*735e0*/  IMAD.X R11, R11, 0x1, R0, P5 ;  /* 0x000000010b0b7824 */ /* 0x004fca00028e0600 */
[----:B------:R0:W-:Y:S04]  /*735f0*/  STL [R1+0x1bd0], R11 ;  /* 0x001bd00b01007387 */ /* 0x0001e80000100800 */
[----:B0-----:R-:W2:Y:S01]  /*73600*/  LDL.LU R11, [R1+0x2824] ;  /* 0x00282400010b7983 */ /* 0x001ea20000300800 */
[--C-:B---3--:R-:W-:Y:S01]  /*73610*/  IMAD.X R10, R10, 0x1, R0.reuse, P6 ;  /* 0x000000010a0a7824 */ /* 0x108fe200030e0600 */
[-C--:B----4-:R-:W-:Y:S01]  /*73620*/  IADD3 R16, P6, R16, R15.reuse, RZ ;  /* 0x0000000f10107210 */ /* 0x090fe20007fde0ff */
[--C-:B------:R-:W-:Y:S01]  /*73630*/  IMAD.X R17, R17, 0x1, R0.reuse, P1 ;  /* 0x0000000111117824 */ /* 0x100fe200008e0600 */
[-C--:B------:R-:W-:Y:S01]  /*73640*/  IADD3 R18, P1, R18, R15.reuse, RZ ;  /* 0x0000000f12127210 */ /* 0x080fe20007f3e0ff */
        /* <DEDUP_REMOVED lines=16> */
[----:B------:R-:W-:Y:S01]  /*73750*/  IMAD.X R28, R28, 0x1, R0, P6 ;  /* 0x000000011c1c7824 */ /* 0x000fe200030e0600 */
[----:B------:R-:W-:-:S02]  /*73760*/  IADD3 R2, P6, R2, R15, RZ ;  /* 0x0000000f02027210 */ /* 0x000fc40007fde0ff */
[----:B--2---:R-:W-:-:S05]  /*73770*/  IADD3 R11, P5, R11, R15, RZ ;  /* 0x0000000f0b0b7210 */ /* 0x004fca0007fbe0ff */
[----:B------:R-:W-:Y:S01]  /*73780*/  STL [R1+0x1ba4], R11 ;  /* 0x001ba40b01007387 */ /* 0x000fe20000100800 */
[----:B------:R-:W-:Y:S02]  /*73790*/  STL [R1+0x1bc8], R10 ;  /* 0x001bc80a01007387 */ /* 0x000fe40000100800 */
[----:B------:R-:W-:Y:S02]  /*737a0*/  STL [R1+0x1b9c], R16 ;  /* 0x001b9c1001007387 */ /* 0x000fe40000100800 */
[----:B------:R-:W-:Y:S01]  /*737b0*/  STL [R1+0x1bc0], R17 ;  /* 0x001bc01101007387 */ /* 0x000fe20000100800 */
[----:B------:R-:W-:Y:S01]  /*737c0*/  STL [R1+0x1b94], R18 ;  /* 0x001b941201007387 */ /* 0x000fe20000100800 */
[----:B------:R-:W-:Y:S02]  /*737d0*/  STL [R1+0x1bb8], R19 ;  /* 0x001bb81301007387 */ /* 0x000fe40000100800 */
[----:B------:R-:W-:Y:S02]  /*737e0*/  STL [R1+0x1b8c], R12 ;  /* 0x001b8c0c01007387 */ /* 0x000fe40000100800 */
[--C-:B------:R-:W-:Y:S01]  /*737f0*/  IMAD.X R7, R7, 0x1, R0.reuse, P5 ;  /* 0x0000000107077824 */ /* 0x100fe200028e0600 */
[----:B------:R-:W-:Y:S01]  /*73800*/  STL [R1+0x1bb0], R9 ;  /* 0x001bb00901007387 */ /* 0x000fe20000100800 */
[----:B------:R-:W-:Y:S01]  /*73810*/  IADD3 R6, P5, R6, R15, RZ ;  /* 0x0000000f06067210 */ /* 0x000fe20007fbe0ff */
        /* <DEDUP_REMOVED lines=11> */
[----:B------:R-:W-:-:S02]  /*738d0*/  IMAD.X R13, R13, 0x1, R0, P5 ;  /* 0x000000010d0d7824 */ /* 0x000fc400028e0600 */
[----:B------:R-:W-:Y:S02]  /*738e0*/  STL [R1+0x1b80], R25 ;  /* 0x001b801901007387 */ /* 0x000fe40000100800 */
[----:B------:R-:W-:Y:S01]  /*738f0*/  STL [R1+0x1b54], R21 ;  /* 0x001b541501007387 */ /* 0x000fe20000100800 */
[----:B------:R-:W-:Y:S01]  /*73900*/  IADD3 R29, P5, R29, R15, RZ ;  /* 0x0000000f1d1d7210 */ /* 0x000fe20007fbe0ff */
[----:B------:R-:W-:Y:S01]  /*73910*/  STL [R1+0x1b78], R24 ;  /* 0x001b781801007387 */ /* 0x000fe20000100800 */
[----:B------:R-:W-:Y:S02]  /*73920*/  STL [R1+0x1b4c], R20 ;  /* 0x001b4c1401007387 */ /* 0x000fe40000100800 */
[----:B------:R-:W-:Y:S02]  /*73930*/  STL [R1+0x1b70], R13 ;  /* 0x001b700d01007387 */ /* 0x000fe40000100800 */
[----:B------:R0:W-:Y:S01]  /*73940*/  STL [R1+0x2820], R15 ;  /* 0x0028200f01007387 */ /* 0x0001e20000100800 */
[----:B------:R-:W-:Y:S04]  /*73950*/  STL [R1+0x1b44], R29 ;  /* 0x001b441d01007387 */ /* 0x000fe80000100800 */
        /* <DEDUP_REMOVED lines=8> */
[----:B--2---:R-:W-:-:S03]  /*739e0*/  IMAD.X R15, R15, 0x1, R0, P1 ;  /* 0x000000010f0f7824 */ /* 0x004fc600008e0600 */
        /* <DEDUP_REMOVED lines=30> */
[----:B--2---:R-:W-:-:S05]  /*73bd0*/  IADD3 R11, P1, R11, R15, RZ ;  /* 0x0000000f0b0b7210 */ /* 0x004fca0007f3e0ff */
[----:B------:R0:W-:Y:S04]  /*73be0*/  STL [R1+0x1b34], R11 ;  /* 0x001b340b01007387 */ /* 0x0001e80000100800 */
[----:B0-----:R-:W2:Y:S02]  /*73bf0*/  LDL.LU R11, [R1+0x281c] ;  /* 0x00281c00010b7983 */ /* 0x001ea40000300800 */
[----:B--2---:R-:W-:-:S05]  /*73c00*/  IMAD.X R11, R11, 0x1, R0, P2 ;  /* 0x000000010b0b7824 */ /* 0x004fca00010e0600 */
[----:B------:R0:W-:Y:S04]  /*73c10*/  STL [R1+0x1b58], R11 ;  /* 0x001b580b01007387 */ /* 0x0001e80000100800 */
[----:B0-----:R-:W2:Y:S02]  /*73c20*/  LDL.LU R11, [R1+0x2818] ;  /* 0x00281800010b7983 */ /* 0x001ea40000300800 */
[----:B--2---:R-:W-:-:S05]  /*73c30*/  IADD3 R11, P2, R11, R15, RZ ;  /* 0x0000000f0b0b7210 */ /* 0x004fca0007f5e0ff */
[----:B------:R0:W-:Y:S04]  /*73c40*/  STL [R1+0x1b2c], R11 ;  /* 0x001b2c0b01007387 */ /* 0x0001e80000100800 */
[----:B0-----:R-:W2:Y:S01]  /*73c50*/  LDL.LU R11, [R1+0x2814] ;  /* 0x00281400010b7983 */ /* 0x001ea20000300800 */
[--C-:B----4-:R-:W-:Y:S01]  /*73c60*/  IMAD.X R16, R16, 0x1, R0.reuse, P4 ;  /* 0x0000000110107824 */ /* 0x110fe200020e0600 */
        /* <DEDUP_REMOVED lines=18> */
[----:B------:R-:W-:Y:S01]  /*73d90*/  IADD3 R13, P2, R13, R15, RZ ;  /* 0x0000000f0d0d7210 */ /* 0x000fe20007f5e0ff */
[----:B------:R-:W-:-:S02]  /*73da0*/  IMAD.X R2, R2, 0x1, R0, P4 ;  /* 0x0000000102027824 */ /* 0x000fc400020e0600 */
[----:B--2---:R-:W-:Y:S01]  /*73db0*/  IMAD.X R11, R11, 0x1, R0, P3 ;  /* 0x000000010b0b7824 */ /* 0x004fe200018e0600 */
[----:B---3--:R-:W-:-:S04]  /*73dc0*/  IADD3 R10, P3, R10, R15, RZ ;  /* 0x0000000f0a0a7210 */ /* 0x008fc80007f7e0ff */
[----:B------:R-:W-:Y:S01]  /*73dd0*/  STL [R1+0x1b50], R11 ;  /* 0x001b500b01007387 */ /* 0x000fe20000100800 */
[----:B------:R-:W-:Y:S02]  /*73de0*/  STL [R1+0x1b24], R10 ;  /* 0x001b240a01007387 */ /* 0x000fe40000100800 */
[----:B------:R-:W-:Y:S02]  /*73df0*/  STL [R1+0x1b48], R16 ;  /* 0x001b481001007387 */ /* 0x000fe40000100800 */
[----:B------:R-:W-:Y:S01]  /*73e00*/  STL [R1+0x1b1c], R17 ;  /* 0x001b1c1101007387 */ /* 0x000fe20000100800 */
[----:B------:R-:W-:Y:S01]  /*73e10*/  STL [R1+0x1b40], R18 ;  /* 0x001b401201007387 */ /* 0x000fe20000100800 */
[----:B------:R-:W-:Y:S02]  /*73e20*/  STL [R1+0x1b14], R19 ;  /* 0x001b141301007387 */ /* 0x000fe40000100800 */
[----:B------:R-:W-:Y:S02]  /*73e30*/  STL [R1+0x1b38], R12 ;  /* 0x001b380c01007387 */ /* 0x000fe40000100800 */
[----:B------:R-:W-:Y:S02]  /*73e40*/  STL [R1+0x1b0c], R9 ;  /* 0x001b0c0901007387 */ /* 0x000fe40000100800 */
[--C-:B------:R-:W-:Y:S01]  /*73e50*/  IMAD.X R6, R6, 0x1, R0.reuse, P3 ;  /* 0x0000000106067824 */ /* 0x100fe200018e0600 */
[----:B------:R-:W-:Y:S01]  /*73e60*/  STL [R1+0x1b30], R8 ;  /* 0x001b300801007387 */ /* 0x000fe20000100800 */
[-C--:B------:R-:W-:Y:S01]  /*73e70*/  IADD3 R14, P3, R14, R15.reuse, RZ ;  /* 0x0000000f0e0e7210 */ /* 0x080fe20007f7e0ff */
        /* <DEDUP_REMOVED lines=10> */
[----:B------:R-:W-:Y:S01]  /*73f20*/  IMAD.X R29, R29, 0x1, R0, P3 ;  /* 0x000000011d1d7824 */ /* 0x000fe200018e0600 */
[----:B------:R-:W-:Y:S01]  /*73f30*/  STL [R1+0x1adc], R25 ;  /* 0x001adc1901007387 */ /* 0x000fe20000100800 */
[-C--:B------:R-:W-:Y:S01]  /*73f40*/  IADD3 R28, P3, R28, R15.reuse, RZ ;  /* 0x0000000f1c1c7210 */ /* 0x080fe20007f7e0ff */
[----:B------:R-:W-:Y:S02]  /*73f50*/  STL [R1+0x1b00], R21 ;  /* 0x001b001501007387 */ /* 0x000fe40000100800 */
[----:B------:R-:W-:Y:S01]  /*73f60*/  STL [R1+0x1ad4], R24 ;  /* 0x001ad41801007387 */ /* 0x000fe20000100800 */
[----:B------:R-:W-:Y:S01]  /*73f70*/  STL [R1+0x1af8], R20 ;  /* 0x001af81401007387 */ /* 0x000fe20000100800 */
[----:B------:R-:W-:Y:S02]  /*73f80*/  STL [R1+0x1acc], R13 ;  /* 0x001acc0d01007387 */ /* 0x000fe40000100800 */
[----:B------:R0:W-:Y:S02]  /*73f90*/  STL [R1+0x1ac4], R28 ;  /* 0x001ac41c01007387 */ /* 0x0001e40000100800 */
[----:B------:R-:W-:Y:S01]  /*73fa0*/  STL [R1+0x1af0], R29 ;  /* 0x001af01d01007387 */ /* 0x000fe20000100800 */
[----:B0-----:R-:W2:Y:S01]  /*73fb0*/  LDL.LU R28, [R1+0x1abc] ;  /* 0x001abc00011c7983 */ /* 0x001ea20000300800 */
[----:B------:R0:W-:Y:S03]  /*73fc0*/  STL [R1+0x1ae8], R2 ;  /* 0x001ae80201007387 */ /* 0x0001e60000100800 */
[----:B0-----:R-:W3:Y:S01]  /*73fd0*/  LDL.LU R2, [R1+0x1ae0] ;  /* 0x001ae00001027983 */ /* 0x001ee20000300800 */
[----:B------:R-:W4:Y:S03]  /*73fe0*/  LDL.LU R11, [R1+0x1aac] ;  /* 0x001aac00010b7983 */ /* 0x000f260000300800 */
[----:B----4-:R0:W-:Y:S04]  /*73ff0*/  STL [R1+0x280c], R11 ;  /* 0x00280c0b01007387 */ /* 0x0101e80000100800 */
[----:B0-----:R-:W4:Y:S01]  /*74000*/  LDL.LU R11, [R1+0x1ad8] ;  /* 0x001ad800010b7983 */ /* 0x001f220000300800 */
[----:B--2---:R-:W-:-:S03]  /*74010*/  IADD3 R28, P4, R28, R15, RZ ;  /* 0x0000000f1c1c7210 */ /* 0x004fc60007f9e0ff */
[----:B----4-:R0:W-:Y:S04]  /*74020*/  STL [R1+0x2810], R11 ;  /* 0x0028100b01007387 */ /* 0x0101e80000100800 */
        /* <DEDUP_REMOVED lines=23> */
[----:B---3--:R-:W-:Y:S01]  /*741a0*/  IMAD.X R2, R2, 0x1, R0, P5 ;  /* 0x0000000102027824 */ /* 0x008fe200028e0600 */
[----:B------:R-:W3:Y:S01]  /*741b0*/  LDL.LU R13, [R1+0x1a78] ;  /* 0x001a7800010d7983 */ /* 0x000ee20000300800 */
[----:B------:R-:W3:Y:S02]  /*741c0*/  LDL.LU R29, [R1+0x1a4c] ;  /* 0x001a4c00011d7983 */ /* 0x000ee40000300800 */
[----:B------:R0:W-:Y:S02]  /*741d0*/  STL [R1+0x1abc], R28 ;  /* 0x001abc1c01007387 */ /* 0x0001e40000100800 */
[----:B0-----:R-:W3:Y:S01]  /*741e0*/  LDL.LU R28, [R1+0x1a70] ;  /* 0x001a7000011c7983 */ /* 0x001ee20000300800 */
[----:B------:R0:W-:Y:S03]  /*741f0*/  STL [R1+0x1ae0], R2 ;  /* 0x001ae00201007387 */ /* 0x0001e60000100800 */
[----:B0-----:R-:W3:Y:S01]  /*74200*/  LDL.LU R2, [R1+0x1a44] ;  /* 0x001a440001027983 */ /* 0x001ee20000300800 */
[----:B--2---:R-:W-:-:S05]  /*74210*/  IADD3 R11, P5, R11, R15, RZ ;  /* 0x0000000f0b0b7210 */ /* 0x004fca0007fbe0ff */
[----:B------:R0:W-:Y:S04]  /*74220*/  STL [R1+0x1ab4], R11 ;  /* 0x001ab40b01007387 */ /* 0x0001e80000100800 */
[----:B0-----:R-:W2:Y:S02]  /*74230*/  LDL.LU R11, [R1+0x2810] ;  /* 0x00281000010b7983 */ /* 0x001ea40000300800 */
[----:B--2---:R-:W-:-:S05]  /*74240*/  IMAD.X R11, R11, 0x1, R0, P6 ;  /* 0x000000010b0b7824 */ /* 0x004fca00030e0600 */
        /* <DEDUP_REMOVED lines=43> */
[--C-:B---3--:R-:W-:Y:S01]  /*74500*/  IMAD.X R13, R13, 0x1, R0.reuse, P6 ;  /* 0x000000010d0d7824 */ /* 0x108fe200030e0600 */
[----:B------:R-:W-:Y:S01]  /*74510*/  STL [R1+0x1a64], R22 ;  /* 0x001a641601007387 */ /* 0x000fe20000100800 */
[----:B------:R-:W-:Y:S02]  /*74520*/  STL [R1+0x1a88], R25 ;  /* 0x001a881901007387 */ /* 0x000fe40000100800 */
[----:B------:R-:W-:Y:S01]  /*74530*/  STL [R1+0x1a5c], R21 ;  /* 0x001a5c1501007387 */ /* 0x000fe20000100800 */
[-C--:B------:R-:W-:Y:S01]  /*74540*/  IADD3 R29, P6, R29, R15.reuse, RZ ;  /* 0x0000000f1d1d7210 */ /* 0x080fe20007fde0ff */
[----:B------:R-:W-:Y:S01]  /*74550*/  STL [R1+0x1a80], R24 ;  /* 0x001a801801007387 */ /* 0x000fe20000100800 */
[----:B------:R0:W-:Y:S02]  /*74560*/  STL [R1+0x1a78], R13 ;  /* 0x001a780d01007387 */ /* 0x0001e40000100800 */
[----:B------:R-:W-:Y:S01]  /*74570*/  STL [R1+0x1a54], R20 ;  /* 0x001a541401007387 */ /* 0x000fe20000100800 */
[----:B0-----:R-:W2:Y:S01]  /*74580*/  LDL.LU R13, [R1+0x1a68] ;  /* 0x001a6800010d7983 */ /* 0x001ea20000300800 */
[----:B------:R0:W-:Y:S03]  /*74590*/  STL [R1+0x1a4c], R29 ;  /* 0x001a4c1d01007387 */ /* 0x0001e60000100800 */
[----:B0-----:R-:W3:Y:S01]  /*745a0*/  LDL.LU R29, [R1+0x1a3c] ;  /* 0x001a3c00011d7983 */ /* 0x001ee20000300800 */
[----:B------:R-:W4:Y:S02]  /*745b0*/  LDL.LU R11, [R1+0x1a58] ;  /* 0x001a5800010b7983 */ /* 0x000f240000300800 */
[--C-:B------:R-:W-:Y:S01]  /*745c0*/  IMAD.X R28, R28, 0x1, R0.reuse, P1 ;  /* 0x000000011c1c7824 */ /* 0x100fe200008e0600 */
[-C--:B------:R-:W-:Y:S01]  /*745d0*/  IADD3 R2, P1, R2, R15.reuse, RZ ;  /* 0x0000000f02027210 */ /* 0x080fe20007f3e0ff */
[----:B----4-:R0:W-:Y:S03]  /*745e0*/  STL [R1+0x2804], R11 ;  /* 0x0028040b01007387 */ /* 0x0101e60000100800 */
[----:B------:R-:W-:Y:S01]  /*745f0*/  STL [R1+0x1a70], R28 ;  /* 0x001a701c01007387 */ /* 0x000fe20000100800 */
[----:B0-----:R-:W4:Y:S01]  /*74600*/  LDL.LU R11, [R1+0x1a34] ;  /* 0x001a3400010b7983 */ /* 0x001f220000300800 */
[----:B------:R-:W-:Y:S02]  /*74610*/  STL [R1+0x1a44], R2 ;  /* 0x001a440201007387 */ /* 0x000fe40000100800 */
[--C-:B--2---:R-:W-:Y:S01]  /*74620*/  IMAD.X R13, R13, 0x1, R0.reuse, P2 ;  /* 0x000000010d0d7824 */ /* 0x104fe200010e0600 */
        /* <DEDUP_REMOVED lines=24> */
[----:B---3--:R-:W-:Y:S01]  /*747b0*/  IADD3 R29, P2, R29, R15, RZ ;  /* 0x0000000f1d1d7210 */ /* 0x008fe20007f5e0ff */
[----:B------:R-:W3:Y:S01]  /*747c0*/  LDL.LU R24, [R1+0x19d4] ;  /* 0x0019d40001187983 */ /* 0x000ee20000300800 */
[----:B------:R-:W3:Y:S02]  /*747d0*/  LDL.LU R20, [R1+0x19f8] ;  /* 0x0019f80001147983 */ /* 0x000ee40000300800 */
[----:B------:R0:W-:Y:S02]  /*747e0*/  STL [R1+0x1a68], R13 ;  /* 0x001a680d01007387 */ /* 0x0001e40000100800 */
[----:B0-----:R-:W3:Y:S01]  /*747f0*/  LDL.LU R13, [R1+0x19cc] ;  /* 0x0019cc00010d7983 */ /* 0x001ee20000300800 */
[----:B------:R0:W-:Y:S03]  /*74800*/  STL [R1+0x1a3c], R29 ;  /* 0x001a3c1d01007387 */ /* 0x0001e60000100800 */
[----:B0-----:R-:W3:Y:S01]  /*74810*/  LDL.LU R29, [R1+0x19f0] ;  /* 0x0019f000011d7983 */ /* 0x001ee20000300800 */
        /* <DEDUP_REMOVED lines=25> */
[-C--:B---3--:R-:W-:Y:S01]  /*749b0*/  IADD3 R24, P3, R24, R15.reuse, RZ ;  /* 0x0000000f18187210 */ /* 0x088fe20007f7e0ff */
[----:B--2---:R-:W-:Y:S01]  /*749c0*/  IMAD.X R11, R11, 0x1, R0, P4 ;  /* 0x000000010b0b7824 */ /* 0x004fe200020e0600 */
[----:B------:R-:W-:-:S04]  /*749d0*/  IADD3 R10, P4, R10, R15, RZ ;  /* 0x0000000f0a0a7210 */ /* 0x000fc80007f9e0ff */
        /* <DEDUP_REMOVED lines=22> */
[----:B------:R0:W-:Y:S02]  /*74b40*/  STL [R1+0x19dc], R28 ;  /* 0x0019dc1c01007387 */ /* 0x0001e40000100800 */
[----:B------:R-:W-:Y:S01]  /*74b50*/  STL [R1+0x1a08], R21 ;  /* 0x001a081501007387 */ /* 0x000fe20000100800 */
[----:B0-----:R-:W2:Y:S01]  /*74b60*/  LDL.LU R28, [R1+0x19c4] ;  /* 0x0019c400011c7983 */ /* 0x001ea20000300800 */
[----:B------:R0:W-:Y:S03]  /*74b70*/  STL [R1+0x1a00], R2 ;  /* 0x001a000201007387 */ /* 0x0001e60000100800 */
[----:B0-----:R-:W3:Y:S01]  /*74b80*/  LDL.LU R2, [R1+0x19e8] ;  /* 0x0019e80001027983 */ /* 0x001ee20000300800 */
[----:B------:R-:W-:Y:S02]  /*74b90*/  STL [R1+0x19d4], R24 ;  /* 0x0019d41801007387 */ /* 0x000fe40000100800 */
[----:B------:R-:W4:Y:S02]  /*74ba0*/  LDL.LU R11, [R1+0x19b4] ;  /* 0x0019b400010b7983 */ /* 0x000f240000300800 */
[----:B------:R-:W-:Y:S01]  /*74bb0*/  IMAD.X R20, R20, 0x1, R0, P4 ;  /* 0x0000000114147824 */ /* 0x000fe200020e0600 */
[----:B------:R-:W-:-:S04]  /*74bc0*/  IADD3 R13, P4, R13, R15, RZ ;  /* 0x0000000f0d0d7210 */ /* 0x000fc80007f9e0ff */
[----:B------:R-:W-:Y:S04]  /*74bd0*/  STL [R1+0x19f8], R20 ;  /* 0x0019f81401007387 */ /* 0x000fe80000100800 */
[----:B----4-:R0:W-:Y:S01]  /*74be0*/  STL [R1+0x27fc], R11 ;  /* 0x0027fc0b01007387 */ /* 0x0101e20000100800 */
[----:B------:R-:W-:Y:S03]  /*74bf0*/  STL [R1+0x19cc], R13 ;  /* 0x0019cc0d01007387 */ /* 0x000fe60000100800 */
[----:B0-----:R-:W4:Y:S01]  /*74c00*/  LDL.LU R11, [R1+0x19e0] ;  /* 0x0019e000010b7983 */ /* 0x001f220000300800 */
[----:B------:R-:W-:-:S05]  /*74c10*/  IMAD.X R29, R29, 0x1, R0, P5 ;  /* 0x000000011d1d7824 */ /* 0x000fca00028e0600 */
[----:B------:R-:W-:Y:S04]  /*74c20*/  STL [R1+0x19f0], R29 ;  /* 0x0019f01d01007387 */ /* 0x000fe80000100800 */
[----:B----4-:R0:W-:Y:S04]  /*74c30*/  STL [R1+0x2800], R11 ;  /* 0x0028000b01007387 */ /* 0x0101e80000100800 */
        /* <DEDUP_REMOVED lines=19> */
[----:B--2---:R-:W-:Y:S01]  /*74d70*/  IADD3 R28, P5, R28, R15, RZ ;  /* 0x0000000f1c1c7210 */ /* 0x004fe20007fbe0ff */
[----:B------:R-:W2:Y:S01]  /*74d80*/  LDL.LU R13, [R1+0x1990] ;  /* 0x00199000010d7983 */ /* 0x000ea20000300800 */
[----:B------:R-:W2:Y:S02]  /*74d90*/  LDL.LU R29, [R1+0x1964] ;  /* 0x00196400011d7983 */ /* 0x000ea40000300800 */
[----:B---3--:R-:W-:-:S02]  /*74da0*/  IMAD.X R2, R2, 0x1, R0, P6 ;  /* 0x0000000102027824 */ /* 0x008fc400030e0600 */
[----:B------:R-:W3:Y:S01]  /*74db0*/  LDL.LU R25, [R1+0x1988] ;  /* 0x0019880001197983 */ /* 0x000ee20000300800 */
[----:B------:R-:W2:Y:S01]  /*74dc0*/  LDL.LU R21, [R1+0x195c] ;  /* 0x00195c0001157983 */ /* 0x000ea20000300800 */
[----:B------:R0:W-:Y:S02]  /*74dd0*/  STL [R1+0x19c4], R28 ;  /* 0x0019c41c01007387 */ /* 0x0001e40000100800 */
[----:B------:R-:W2:Y:S02]  /*74de0*/  LDL.LU R24, [R1+0x1980] ;  /* 0x0019800001187983 */ /* 0x000ea40000300800 */
[----:B------:R1:W-:Y:S01]  /*74df0*/  STL [R1+0x19e8], R2 ;  /* 0x0019e80201007387 */ /* 0x0003e20000100800 */
[----:B------:R-:W2:Y:S04]  /*74e00*/  LDL.LU R20, [R1+0x1954] ;  /* 0x0019540001147983 */ /* 0x000ea80000300800 */
[----:B0-----:R-:W2:Y:S01]  /*74e10*/  LDL.LU R28, [R1+0x1978] ;  /* 0x00197800011c7983 */ /* 0x001ea20000300800 */
[----:B-1----:R-:W2:Y:S01]  /*74e20*/  LDL.LU R2, [R1+0x194c] ;  /* 0x00194c0001027983 */ /* 0x002ea20000300800 */
[----:B----4-:R-:W-:-:S05]  /*74e30*/  IADD3 R11, P6, R11, R15, RZ ;  /* 0x0000000f0b0b7210 */ /* 0x010fca0007fde0ff */
[----:B------:R0:W-:Y:S04]  /*74e40*/  STL [R1+0x19bc], R11 ;  /* 0x0019bc0b01007387 */ /* 0x0001e80000100800 */
[----:B0-----:R-:W4:Y:S02]  /*74e50*/  LDL.LU R11, [R1+0x2800] ;  /* 0x00280000010b7983 */ /* 0x001f240000300800 */
[----:B----4-:R-:W-:-:S05]  /*74e60*/  IMAD.X R11, R11, 0x1, R0, P1 ;  /* 0x000000010b0b7824 */ /* 0x010fca00008e0600 */
[----:B------:R0:W-:Y:S04]  /*74e70*/  STL [R1+0x19e0], R11 ;  /* 0x0019e00b01007387 */ /* 0x0001e80000100800 */
[----:B0-----:R-:W4:Y:S01]  /*74e80*/  LDL.LU R11, [R1+0x27fc] ;  /* 0x0027fc00010b7983 */ /* 0x001f220000300800 */
        /* <DEDUP_REMOVED lines=15> */
[--C-:B--2---:R-:W-:Y:S01]  /*74f80*/  IMAD.X R13, R13, 0x1, R0.reuse, P5 ;  /* 0x000000010d0d7824 */ /* 0x104fe200028e0600 */
[-C--:B------:R-:W-:Y:S02]  /*74f90*/  IADD3 R22, P4, R22, R15.reuse, RZ ;  /* 0x0000000f16167210 */ /* 0x080fe40007f9e0ff */
[-C--:B------:R-:W-:Y:S01]  /*74fa0*/  IADD3 R29, P5, R29, R15.reuse, RZ ;  /* 0x0000000f1d1d7210 */ /* 0x080fe20007fbe0ff */
[----:B---3--:R-:W-:Y:S01]  /*74fb0*/  IMAD.X R25, R25, 0x1, R0, P6 ;  /* 0x0000000119197824 */ /* 0x008fe200030e0600 */
[-C--:B------:R-:W-:Y:S02]  /*74fc0*/  IADD3 R21, P6, R21, R15.reuse, RZ ;  /* 0x0000000f15157210 */ /* 0x080fe40007fde0ff */
[----:B----4-:R-:W-:-:S05]  /*74fd0*/  IADD3 R11, P1, R11, R15, RZ ;  /* 0x0000000f0b0b7210 */ /* 0x010fca0007f3e0ff */
        /* <DEDUP_REMOVED lines=20> */
[----:B------:R0:W-:Y:S01]  /*75120*/  STL [R1+0x1990], R13 ;  /* 0x0019900d01007387 */ /* 0x0001e20000100800 */
[----:B------:R-:W-:Y:S02]  /*75130*/  STL [R1+0x196c], R22 ;  /* 0x00196c1601007387 */ /* 0x000fe40000100800 */
[--C-:B------:R-:W-:Y:S01]  /*75140*/  IMAD.X R24, R24, 0x1, R0.reuse, P1 ;  /* 0x0000000118187824 */ /* 0x100fe200008e0600 */
[----:B0-----:R-:W2:Y:S01]  /*75150*/  LDL.LU R13, [R1+0x1970] ;  /* 0x00197000010d7983 */ /* 0x001ea20000300800 */
[----:B------:R0:W-:Y:S03]  /*75160*/  STL [R1+0x1964], R29 ;  /* 0x0019641d01007387 */ /* 0x0001e60000100800 */
[----:B0-----:R-:W3:Y:S01]  /*75170*/  LDL.LU R29, [R1+0x1944] ;  /* 0x00194400011d7983 */ /* 0x001ee20000300800 */
[----:B------:R-:W-:Y:S02]  /*75180*/  STL [R1+0x1988], R25 ;  /* 0x0019881901007387 */ /* 0x000fe40000100800 */
[----:B------:R-:W-:Y:S02]  /*75190*/  STL [R1+0x195c], R21 ;  /* 0x00195c1501007387 */ /* 0x000fe40000100800 */
[----:B------:R-:W-:Y:S01]  /*751a0*/  STL [R1+0x1980], R24 ;  /* 0x0019801801007387 */ /* 0x000fe20000100800 */
[----:B------:R-:W4:Y:S01]  /*751b0*/  LDL.LU R11, [R1+0x1960] ;  /* 0x00196000010b7983 */ /* 0x000f220000300800 */
[----:B------:R-:W-:Y:S01]  /*751c0*/  IADD3 R20, P1, R20, R15, RZ ;  /* 0x0000000f14147210 */ /* 0x000fe20007f3e0ff */
[----:B------:R-:W-:-:S04]  /*751d0*/  IMAD.X R28, R28, 0x1, R0, P2 ;  /* 0x000000011c1c7824 */ /* 0x000fc800010e0600 */
[----:B------:R-:W-:Y:S04]  /*751e0*/  STL [R1+0x1954], R20 ;  /* 0x0019541401007387 */ /* 0x000fe80000100800 */
[----:B----4-:R0:W-:Y:S01]  /*751f0*/  STL [R1+0x27f4], R11 ;  /* 0x0027f40b01007387 */ /* 0x0101e20000100800 */
[----:B------:R-:W-:Y:S03]  /*75200*/  STL [R1+0x1978], R28 ;  /* 0x0019781c01007387 */ /* 0x000fe60000100800 */
[----:B0-----:R-:W4:Y:S01]  /*75210*/  LDL.LU R11, [R1+0x193c] ;  /* 0x00193c00010b7983 */ /* 0x001f220000300800 */
[----:B------:R-:W-:-:S05]  /*75220*/  IADD3 R2, P2, R2, R15, RZ ;  /* 0x0000000f02027210 */ /* 0x000fca0007f5e0ff */
[----:B------:R-:W-:Y:S01]  /*75230*/  STL [R1+0x194c], R2 ;  /* 0x00194c0201007387 */ /* 0x000fe20000100800 */
[----:B--2---:R-:W-:-:S03]  /*75240*/  IMAD.X R13, R13, 0x1, R0, P3 ;  /* 0x000000010d0d7824 */ /* 0x004fc600018e0600 */
        /* <DEDUP_REMOVED lines=24> */
[----:B------:R-:W3:Y:S01]  /*753d0*/  LDL.LU R25, [R1+0x18e4] ;  /* 0x0018e40001197983 */ /* 0x000ee20000300800 */
[----:B------:R1:W-:Y:S01]  /*753e0*/  STL [R1+0x1944], R29 ;  /* 0x0019441d01007387 */ /* 0x0003e20000100800 */
[----:B------:R-:W3:Y:S02]  /*753f0*/  LDL.LU R21, [R1+0x1908] ;  /* 0x0019080001157983 */ /* 0x000ee40000300800 */
[----:B------:R-:W3:Y:S02]  /*75400*/  LDL.LU R24, [R1+0x18dc] ;  /* 0x0018dc0001187983 */ /* 0x000ee40000300800 */
[----:B------:R-:W3:Y:S01]  /*75410*/  LDL.LU R20, [R1+0x1900] ;  /* 0x0019000001147983 */ /* 0x000ee20000300800 */
[----:B0-----:R-:W3:Y:S01]  /*75420*/  LDL.LU R13, [R1+0x18d4] ;  /* 0x0018d400010d7983 */ /* 0x001ee20000300800 */
[----:B-1----:R-:W3:Y:S02]  /*75430*/  LDL.LU R29, [R1+0x18f8] ;  /* 0x0018f800011d7983 */ /* 0x002ee40000300800 */
        /* <DEDUP_REMOVED lines=22> */
[--C-:B------:R-:W-:Y:S01]  /*755a0*/  IMAD.X R22, R22, 0x1, R0.reuse, P3 ;  /* 0x0000000116167824 */ /* 0x100fe200018e0600 */
[-C--:B------:R-:W-:Y:S01]  /*755b0*/  IADD3 R25, P3, R25, R15.reuse, RZ ;  /* 0x0000000f19197210 */ /* 0x080fe20007f7e0ff */
[--C-:B------:R-:W-:Y:S01]  /*755c0*/  IMAD.X R21, R21, 0x1, R0.reuse, P4 ;  /* 0x0000000115157824 */ /* 0x100fe200020e0600 */
[-C--:B------:R-:W-:Y:S01]  /*755d0*/  IADD3 R24, P4, R24, R15.reuse, RZ ;  /* 0x0000000f18187210 */ /* 0x080fe20007f9e0ff */
        /* <DEDUP_REMOVED lines=26> */
[----:B------:R-:W-:Y:S02]  /*75780*/  STL [R1+0x1910], R22 ;  /* 0x0019101601007387 */ /* 0x000fe40000100800 */
[----:B------:R-:W-:Y:S01]  /*75790*/  STL [R1+0x18e4], R25 ;  /* 0x0018e41901007387 */ /* 0x000fe20000100800 */
[----:B------:R-:W-:Y:S01]  /*757a0*/  STL [R1+0x1908], R21 ;  /* 0x0019081501007387 */ /* 0x000fe20000100800 */
        /* <DEDUP_REMOVED lines=9> */
[----:B------:R-:W-:Y:S01]  /*75840*/  STL [R1+0x18f8], R29 ;  /* 0x0018f81d01007387 */ /* 0x000fe20000100800 */
        /* <DEDUP_REMOVED lines=19> */
[----:B---3--:R-:W-:-:S02]  /*75980*/  IMAD.X R2, R2, 0x1, R0, P1 ;  /* 0x0000000102027824 */ /* 0x008fc400008e0600 */
[----:B------:R-:W3:Y:S02]  /*75990*/  LDL.LU R23, [R1+0x18a0] ;  /* 0x0018a00001177983 */ /* 0x000ee40000300800 */
[----:B------:R-:W3:Y:S01]  /*759a0*/  LDL.LU R22, [R1+0x1874] ;  /* 0x0018740001167983 */ /* 0x000ee20000300800 */
[----:B------:R0:W-:Y:S01]  /*759b0*/  STL [R1+0x18cc], R28 ;  /* 0x0018cc1c01007387 */ /* 0x0001e20000100800 */
[----:B------:R-:W3:Y:S02]  /*759c0*/  LDL.LU R25, [R1+0x1898] ;  /* 0x0018980001197983 */ /* 0x000ee40000300800 */
[----:B------:R1:W-:Y:S02]  /*759d0*/  STL [R1+0x18f0], R2 ;  /* 0x0018f00201007387 */ /* 0x0003e40000100800 */
[----:B------:R-:W3:Y:S01]  /*759e0*/  LDL.LU R21, [R1+0x186c] ;  /* 0x00186c0001157983 */ /* 0x000ee20000300800 */
[----:B------:R-:W3:Y:S01]  /*759f0*/  LDL.LU R24, [R1+0x1890] ;  /* 0x0018900001187983 */ /* 0x000ee20000300800 */
[----:B------:R-:W3:Y:S02]  /*75a00*/  LDL.LU R20, [R1+0x1864] ;  /* 0x0018640001147983 */ /* 0x000ee40000300800 */
[----:B------:R-:W3:Y:S02]  /*75a10*/  LDL.LU R13, [R1+0x1888] ;  /* 0x00188800010d7983 */ /* 0x000ee40000300800 */
[----:B------:R-:W3:Y:S01]  /*75a20*/  LDL.LU R29, [R1+0x185c] ;  /* 0x00185c00011d7983 */ /* 0x000ee20000300800 */
[----:B0-----:R-:W3:Y:S01]  /*75a30*/  LDL.LU R28, [R1+0x1880] ;  /* 0x00188000011c7983 */ /* 0x001ee20000300800 */
[----:B-1----:R-:W3:Y:S01]  /*75a40*/  LDL.LU R2, [R1+0x1854] ;  /* 0x0018540001027983 */ /* 0x002ee20000300800 */
        /* <DEDUP_REMOVED lines=8> */
[----:B------:R-:W-:Y:S01]  /*75ad0*/  IMAD.X R3, R3, 0x1, R0, P4 ;  /* 0x0000000103037824 */ /* 0x000fe200020e0600 */
[----:B--2---:R-:W-:-:S05]  /*75ae0*/  IADD3 R8, P2, R8, R15, RZ ;  /* 0x0000000f08087210 */ /* 0x004fca0007f5e0ff */
[----:B------:R0:W-:Y:S04]  /*75af0*/  STL [R1+0x18bc], R8 ;  /* 0x0018bc0801007387 */ /* 0x0001e80000100800 */
[----:B0-----:R-:W2:Y:S01]  /*75b00*/  LDL.LU R8, [R1+0x27e8] ;  /* 0x0027e80001087983 */ /* 0x001ea20000300800 */
[----:B------:R0:W-:Y:S03]  /*75b10*/  STL [R1+0x18e0], R7 ;  /* 0x0018e00701007387 */ /* 0x0001e60000100800 */
[----:B0-----:R-:W4:Y:S01]  /*75b20*/  LDL.LU R7, [R1+0x27e4] ;  /* 0x0027e40001077983 */ /* 0x001f220000300800 */
[----:B------:R0:W-:Y:S03]  /*75b30*/  STL [R1+0x18b4], R6 ;  /* 0x0018b40601007387 */ /* 0x0001e60000100800 */
[----:B0-----:R-:W4:Y:S01]  /*75b40*/  LDL.LU R6, [R1+0x27e0] ;  /* 0x0027e00001067983 */ /* 0x001f220000300800 */
[----:B------:R0:W-:Y:S03]  /*75b50*/  STL [R1+0x18d8], R3 ;  /* 0x0018d80301007387 */ /* 0x0001e60000100800 */
[----:B0-----:R-:W4:Y:S01]  /*75b60*/  LDL.LU R3, [R1+0x27dc] ;  /* 0x0027dc0001037983 */ /* 0x001f220000300800 */
[-C--:B------:R-:W-:Y:S01]  /*75b70*/  IADD3 R11, P4, R11, R15.reuse, RZ ;  /* 0x0000000f0b0b7210 */ /* 0x080fe20007f9e0ff */
[--C-:B------:R-:W-:Y:S01]  /*75b80*/  IMAD.X R10, R10, 0x1, R0.reuse, P5 ;  /* 0x000000010a0a7824 */ /* 0x100fe200028e0600 */
[-C--:B------:R-:W-:Y:S01]  /*75b90*/  IADD3 R16, P5, R16, R15.reuse, RZ ;  /* 0x0000000f10107210 */ /* 0x080fe20007fbe0ff */
[--C-:B------:R-:W-:Y:S01]  /*75ba0*/  IMAD.X R17, R17, 0x1, R0.reuse, P6 ;  /* 0x0000000111117824 */ /* 0x100fe200030e0600 */
[----:B------:R-:W-:Y:S01]  /*75bb0*/  IADD3 R18, P6, R18, R15, RZ ;  /* 0x0000000f12127210 */ /* 0x000fe20007fde0ff */
[----:B------:R-:W-:Y:S01]  /*75bc0*/  STL [R1+0x18ac], R11 ;  /* 0x0018ac0b01007387 */ /* 0x000fe20000100800 */
[----:B------:R-:W-:-:S02]  /*75bd0*/  IMAD.X R19, R19, 0x1, R0, P1 ;  /* 0x0000000113137824 */ /* 0x000fc400008e0600 */
[----:B------:R-:W-:Y:S01]  /*75be0*/  STL [R1+0x18d0], R10 ;  /* 0x0018d00a01007387 */ /* 0x000fe20000100800 */
[-C--:B------:R-:W-:Y:S01]  /*75bf0*/  IADD3 R12, P1, R12, R15.reuse, RZ ;  /* 0x0000000f0c0c7210 */ /* 0x080fe20007f3e0ff */
[----:B------:R-:W-:Y:S01]  /*75c00*/  STL [R1+0x18a4], R16 ;  /* 0x0018a41001007387 */ /* 0x000fe20000100800 */
[--C-:B------:R-:W-:Y:S02]  /*75c10*/  IMAD.X R9, R9, 0x1, R0.reuse, P2 ;  /* 0x0000000109097824 */ /* 0x100fe400010e0600 */
[----:B------:R-:W-:Y:S01]  /*75c20*/  STL [R1+0x18c8], R17 ;  /* 0x0018c81101007387 */ /* 0x000fe20000100800 */
[-C--:B------:R-:W-:Y:S01]  /*75c30*/  IADD3 R4, P2, R4, R15.reuse, RZ ;  /* 0x0000000f04047210 */ /* 0x080fe20007f5e0ff */
[----:B------:R-:W-:Y:S01]  /*75c40*/  STL [R1+0x189c], R18 ;  /* 0x00189c1201007387 */ /* 0x000fe20000100800 */
[--C-:B------:R-:W-:Y:S02]  /*75c50*/  IMAD.X R5, R5, 0x1, R0.reuse, P3 ;  /* 0x0000000105057824 */ /* 0x100fe400018e0600 */
[----:B------:R-:W-:Y:S02]  /*75c60*/  STL [R1+0x18c0], R19 ;  /* 0x0018c01301007387 */ /* 0x000fe40000100800 */
[----:B------:R-:W-:Y:S01]  /*75c70*/  STL [R1+0x1894], R12 ;  /* 0x0018940c01007387 */ /* 0x000fe20000100800 */
[----:B------:R-:W-:Y:S01]  /*75c80*/  IADD3 R14, P3, R14, R15, RZ ;  /* 0x0000000f0e0e7210 */ /* 0x000fe20007f7e0ff */
[----:B------:R-:W-:Y:S01]  /*75c90*/  STL [R1+0x18b8], R9 ;  /* 0x0018b80901007387 */ /* 0x000fe20000100800 */
[----:B------:R-:W-:-:S02]  /*75ca0*/  IMAD.X R26, R26, 0x1, R0, P4 ;  /* 0x000000011a1a7824 */ /* 0x000fc400020e0600 */
[----:B------:R-:W-:Y:S01]  /*75cb0*/  STL [R1+0x188c], R4 ;  /* 0x00188c0401007387 */ /* 0x000fe20000100800 */
[-C--:B------:R-:W-:Y:S01]  /*75cc0*/  IADD3 R27, P4, R27, R15.reuse, RZ ;  /* 0x0000000f1b1b7210 */ /* 0x080fe20007f9e0ff */
[----:B------:R2:W-:Y:S01]  /*75cd0*/  STL [R1+0x18b0], R5 ;  /* 0x0018b00501007387 */ /* 0x0005e20000100800 */
[----:B------:R-:W-:Y:S02]  /*75ce0*/  STL [R1+0x1884], R14 ;  /* 0x0018840e01007387 */ /* 0x000fe40000100800 */
[--C-:B---3--:R-:W-:Y:S02]  /*75cf0*/  IMAD.X R23, R23, 0x1, R0.reuse, P5 ;  /* 0x0000000117177824 */ /* 0x108fe400028e0600 */
[----:B------:R-:W-:Y:S01]  /*75d00*/  STL [R1+0x18a8], R26 ;  /* 0x0018a81a01007387 */ /* 0x000fe20000100800 */
[-C--:B------:R-:W-:Y:S01]  /*75d10*/  IADD3 R22, P5, R22, R15.reuse, RZ ;  /* 0x0000000f16167210 */ /* 0x080fe20007fbe0ff */
[----:B------:R-:W-:Y:S01]  /*75d20*/  STL [R1+0x187c], R27 ;  /* 0x00187c1b01007387 */ /* 0x000fe20000100800 */
[--C-:B------:R-:W-:Y:S01]  /*75d30*/  IMAD.X R25, R25, 0x1, R0.reuse, P6 ;  /* 0x0000000119197824 */ /* 0x100fe200030e0600 */
[-C--:B------:R-:W-:Y:S01]  /*75d40*/  IADD3 R21, P6, R21, R15.reuse, RZ ;  /* 0x0000000f15157210 */ /* 0x080fe20007fde0ff */
[--C-:B------:R-:W-:Y:S01]  /*75d50*/  IMAD.X R24, R24, 0x1, R0.reuse, P1 ;  /* 0x0000000118187824 */ /* 0x100fe200008e0600 */
[-C--:B------:R-:W-:Y:S01]  /*75d60*/  IADD3 R20, P1, R20, R15.reuse, RZ ;  /* 0x0000000f14147210 */ /* 0x080fe20007f3e0ff */
[--C-:B------:R-:W-:Y:S01]  /*75d70*/  IMAD.X R13, R13, 0x1, R0.reuse, P2 ;  /* 0x000000010d0d7824 */ /* 0x100fe200010e0600 */
[-C--:B------:R-:W-:Y:S01]  /*75d80*/  IADD3 R29, P2, R29, R15.reuse, RZ ;  /* 0x0000000f1d1d7210 */ /* 0x080fe20007f5e0ff */
[----:B------:R-:W-:Y:S01]  /*75d90*/  IMAD.X R28, R28, 0x1, R0, P3 ;  /* 0x000000011c1c7824 */ /* 0x000fe200018e0600 */
[----:B------:R-:W-:Y:S01]  /*75da0*/  IADD3 R2, P3, R2, R15, RZ ;  /* 0x0000000f02027210 */ /* 0x000fe20007f7e0ff */
[----:B--2---:R-:W-:-:S02]  /*75db0*/  IMAD.MOV.U32 R5, RZ, RZ, R8 ;  /* 0x000000ffff057224 */ /* 0x004fc400078e0008 */
[----:B----4-:R-:W-:Y:S02]  /*75dc0*/  IMAD.MOV.U32 R11, RZ, RZ, R7 ;  /* 0x000000ffff0b7224 */ /* 0x010fe400078e0007 */
[----:B------:R-:W-:Y:S02]  /*75dd0*/  IMAD.MOV.U32 R4, RZ, RZ, R6 ;  /* 0x000000ffff047224 */ /* 0x000fe400078e0006 */
[----:B------:R-:W-:-:S05]  /*75de0*/  IMAD.MOV.U32 R10, RZ, RZ, R3 ;  /* 0x000000ffff0a7224 */ /* 0x000fca00078e0003 */
[----:B------:R-:W-:Y:S01]  /*75df0*/  STL.64 [R1+0xab8], R10 ;  /* 0x000ab80a01007387 */ /* 0x000fe20000100a00 */
[----:B------:R-:W-:Y:S02]  /*75e00*/  STL.64 [R1+0xab0], R4 ;  /* 0x000ab00401007387 */ /* 0x000fe40000100a00 */
        /* <DEDUP_REMOVED lines=103> */
[----:B------:R-:W-:-:S02]  /*76480*/  IMAD.X R29, R29, 0x1, R0, P6 ;  /* 0x000000011d1d7824 */ /* 0x000fc400030e0600 */
[----:B------:R-:W-:Y:S01]  /*76490*/  STL [R1+0x17ec], R24 ;  /* 0x0017ec1801007387 */ /* 0x000fe20000100800 */
[-C--:B------:R-:W-:Y:S01]  /*764a0*/  IADD3 R28, P6, R28, R15.reuse, RZ ;  /* 0x0000000f1c1c7210 */ /* 0x080fe20007fde0ff */
[----:B------:R-:W-:Y:S01]  /*764b0*/  STL [R1+0x1810], R20 ;  /* 0x0018101401007387 */ /* 0x000fe20000100800 */
[----:B------:R-:W-:Y:S02]  /*764c0*/  STL [R1+0x17e4], R13 ;  /* 0x0017e40d01007387 */ /* 0x000fe40000100800 */
        /* <DEDUP_REMOVED lines=2386> */
[----:B------:R-:W-:Y:S01]  /*7f9f0*/  IADD3 R23, P2, R23, UR8, RZ ;  /* 0x0000000817177c10 */ /* 0x000fe2000ff5e0ff */
[--C-:B------:R-:W-:Y:S01]  /*7fa00*/  IMAD.X R22, R22, 0x1, R0.reuse, P3 ;  /* 0x0000000116167824 */ /* 0x100fe200018e0600 */
[----:B------:R-:W-:Y:S01]  /*7fa10*/  IADD3 R25, P3, R25, UR8, RZ ;  /* 0x0000000819197c10 */ /* 0x000fe2000ff7e0ff */
[--C-:B------:R-:W-:Y:S01]  /*7fa20*/  IMAD.X R21, R21, 0x1, R0.reuse, P4 ;  /* 0x0000000115157824 */ /* 0x100fe200020e0600 */
[----:B------:R-:W-:Y:S01]  /*7fa30*/  IADD3 R24, P4, R24, UR8, RZ ;  /* 0x0000000818187c10 */ /* 0x000fe2000ff9e0ff */
[--C-:B------:R-:W-:Y:S01]  /*7fa40*/  IMAD.X R20, R20, 0x1, R0.reuse, P5 ;  /* 0x0000000114147824 */ /* 0x100fe200028e0600 */
[----:B------:R-:W-:Y:S01]  /*7fa50*/  IADD3 R13, P5, R13, UR8, RZ ;  /* 0x000000080d0d7c10 */ /* 0x000fe2000ffbe0ff */
[----:B--2---:R-:W-:Y:S01]  /*7fa60*/  IMAD.X R6, R6, 0x1, R0, P6 ;  /* 0x0000000106067824 */ /* 0x004fe200030e0600 */
[----:B---3--:R-:W-:-:S04]  /*7fa70*/  IADD3 R8, P6, R8, R15, RZ ;  /* 0x0000000f08087210 */ /* 0x008fc80007fde0ff */
[----:B------:R0:W-:Y:S01]  /*7fa80*/  STL [R1+0x1f50], R6 ;  /* 0x001f500601007387 */ /* 0x0001e20000100800 */
        /* <DEDUP_REMOVED lines=25> */
[----:B0-----:R-:W2:Y:S02]  /*7fc20*/  LDL.LU R6, [R1+0x21e8] ;  /* 0x0021e80001067983 */ /* 0x001ea40000300800 */
[----:B------:R-:W-:Y:S01]  /*7fc30*/  IMAD.X R29, R29, 0x1, R0, P6 ;  /* 0x000000011d1d7824 */ /* 0x000fe200030e0600 */
[----:B------:R-:W-:-:S04]  /*7fc40*/  IADD3 R28, P6, R28, UR8, RZ ;  /* 0x000000081c1c7c10 */ /* 0x000fc8000ffde0ff */
[----:B------:R-:W-:Y:S01]  /*7fc50*/  STL [R1+0x1fb0], R29 ;  /* 0x001fb01d01007387 */ /* 0x000fe20000100800 */
[----:B------:R-:W-:-:S03]  /*7fc60*/  IMAD.X R2, R2, 0x1, R0, P1 ;  /* 0x0000000102027824 */ /* 0x000fc600008e0600 */
[----:B--2---:R0:W-:Y:S01]  /*7fc70*/  STL [R1+0x2648], R6 ;  /* 0x0026480601007387 */ /* 0x0041e20000100800 */
[----:B------:R1:W-:Y:S03]  /*7fc80*/  STL [R1+0x21f0], R28 ;  /* 0x0021f01c01007387 */ /* 0x0003e60000100800 */
[----:B0-----:R-:W2:Y:S01]  /*7fc90*/  LDL.LU R6, [R1+0x21ec] ;  /* 0x0021ec0001067983 */ /* 0x001ea20000300800 */
[----:B------:R0:W-:Y:S02]  /*7fca0*/  STL [R1+0x1fbc], R2 ;  /* 0x001fbc0201007387 */ /* 0x0001e40000100800 */
[----:B------:R-:W3:Y:S02]  /*7fcb0*/  LDL.LU R8, [R1+0x1fb8] ;  /* 0x001fb80001087983 */ /* 0x000ee40000300800 */
[----:B------:R-:W4:Y:S01]  /*7fcc0*/  LDL.LU R3, [R1+0x21e4] ;  /* 0x0021e40001037983 */ /* 0x000f220000300800 */
        /* <DEDUP_REMOVED lines=23> */
[----:B-1----:R-:W4:Y:S01]  /*7fe40*/  LDL.LU R28, [R1+0x2184] ;  /* 0x00218400011c7983 */ /* 0x002f220000300800 */
[----:B0-----:R-:W4:Y:S01]  /*7fe50*/  LDL.LU R2, [R1+0x21a8] ;  /* 0x0021a80001027983 */ /* 0x001f220000300800 */
[----:B------:R0:W-:Y:S03]  /*7fe60*/  STL [R1+0x2628], R0 ;  /* 0x0026280001007387 */ /* 0x0001e60000100800 */
[----:B0-----:R-:W4:Y:S01]  /*7fe70*/  LDL.LU R0, [R1+0x1fe0] ;  /* 0x001fe00001007983 */ /* 0x001f220000300800 */
[----:B--2---:R-:W-:-:S05]  /*7fe80*/  IADD3 R6, P1, R6, UR8, RZ ;  /* 0x0000000806067c10 */ /* 0x004fca000ff3e0ff */
[----:B------:R0:W-:Y:S04]  /*7fe90*/  STL [R1+0x21ec], R6 ;  /* 0x0021ec0601007387 */ /* 0x0001e80000100800 */
[----:B0-----:R-:W2:Y:S01]  /*7fea0*/  LDL.LU R6, [R1+0x2648] ;  /* 0x0026480001067983 */ /* 0x001ea20000300800 */
[----:B---3--:R-:W-:Y:S01]  /*7feb0*/  IADD3.X R8, R8, UR5, RZ, P3, !PT ;  /* 0x0000000508087c10 */ /* 0x008fe20009ffe4ff */
[----:B----4-:R-:W-:Y:S01]  /*7fec0*/  IADD3 R3, P3, R3, UR8, RZ ;  /* 0x0000000803037c10 */ /* 0x010fe2000ff7e0ff */
[----:B------:R-:W-:Y:S01]  /*7fed0*/  IADD3.X R7, R7, UR5, RZ, P4, !PT ;  /* 0x0000000507077c10 */ /* 0x000fe2000a7fe4ff */
[----:B------:R-:W-:Y:S01]  /*7fee0*/  IADD3 R11, P4, R11, UR8, RZ ;  /* 0x000000080b0b7c10 */ /* 0x000fe2000ff9e0ff */
[----:B------:R-:W-:Y:S01]  /*7fef0*/  IADD3.X R10, R10, UR5, RZ, P5, !PT ;  /* 0x000000050a0a7c10 */ /* 0x000fe2000affe4ff */
[----:B------:R-:W-:Y:S01]  /*7ff00*/  IADD3 R16, P5, R16, UR8, RZ ;  /* 0x0000000810107c10 */ /* 0x000fe2000ffbe0ff */
[----:B------:R-:W-:Y:S01]  /*7ff10*/  IADD3.X R17, R17, UR5, RZ, P6, !PT ;  /* 0x0000000511117c10 */ /* 0x000fe2000b7fe4ff */
[----:B------:R-:W-:Y:S01]  /*7ff20*/  IADD3 R18, P6, R18, UR8, RZ ;  /* 0x0000000812127c10 */ /* 0x000fe2000ffde0ff */
[----:B------:R-:W-:Y:S01]  /*7ff30*/  IADD3.X R19, R19, UR5, RZ, P1, !PT ;  /* 0x0000000513137c10 */ /* 0x000fe20008ffe4ff */
[----:B------:R-:W-:Y:S01]  /*7ff40*/  IADD3 R12, P1, R12, UR8, RZ ;  /* 0x000000080c0c7c10 */ /* 0x000fe2000ff3e0ff */
[----:B------:R-:W-:-:S05]  /*7ff50*/  IADD3.X R0, R0, UR5, RZ, P2, !PT ;  /* 0x0000000500007c10 */ /* 0x000fca00097fe4ff */
[----:B------:R-:W-:Y:S01]  /*7ff60*/  STL [R1+0x1fe0], R0 ;  /* 0x001fe00001007387 */ /* 0x000fe20000100800 */
        /* <DEDUP_REMOVED lines=12> */
[----:B--2---:R-:W-:-:S05]  /*80030*/  IADD3 R6, P2, R6, UR8, RZ ;  /* 0x0000000806067c10 */ /* 0x004fca000ff5e0ff */
[----:B------:R-:W-:Y:S01]  /*80040*/  STL [R1+0x21e8], R6 ;  /* 0x0021e80601007387 */ /* 0x000fe20000100800 */
[----:B------:R-:W-:Y:S02]  /*80050*/  STL [R1+0x1fb8], R8 ;  /* 0x001fb80801007387 */ /* 0x000fe40000100800 */
[----:B------:R-:W-:Y:S02]  /*80060*/  STL [R1+0x21e4], R3 ;  /* 0x0021e40301007387 */ /* 0x000fe40000100800 */
[----:B------:R-:W-:Y:S01]  /*80070*/  STL [R1+0x1fd8], R7 ;  /* 0x001fd80701007387 */ /* 0x000fe20000100800 */
[----:B------:R-:W-:Y:S01]  /*80080*/  STL [R1+0x21dc], R11 ;  /* 0x0021dc0b01007387 */ /* 0x000fe20000100800 */
[----:B------:R-:W-:Y:S02]  /*80090*/  STL [R1+0x1fd4], R10 ;  /* 0x001fd40a01007387 */ /* 0x000fe40000100800 */
[----:B------:R-:W-:Y:S01]  /*800a0*/  STL [R1+0x21d4], R16 ;  /* 0x0021d41001007387 */ /* 0x000fe20000100800 */
[----:B------:R-:W-:Y:S01]  /*800b0*/  IADD3.X R9, R9, UR5, RZ, P2, !PT ;  /* 0x0000000509097c10 */ /* 0x000fe200097fe4ff */
[----:B------:R-:W-:Y:S01]  /*800c0*/  STL [R1+0x1fd0], R17 ;  /* 0x001fd01101007387 */ /* 0x000fe20000100800 */
[----:B------:R-:W-:Y:S01]  /*800d0*/  IADD3 R4, P2, R4, UR8, RZ ;  /* 0x0000000804047c10 */ /* 0x000fe2000ff5e0ff */
        /* <DEDUP_REMOVED lines=11> */
[----:B------:R-:W-:Y:S01]  /*80190*/  IADD3.X R20, R20, UR5, RZ, P2, !PT ;  /* 0x0000000514147c10 */ /* 0x000fe200097fe4ff */
[----:B------:R-:W-:Y:S02]  /*801a0*/  STL [R1+0x21c8], R22 ;  /* 0x0021c81601007387 */ /* 0x000fe40000100800 */
[----:B------:R-:W-:Y:S01]  /*801b0*/  STL [R1+0x219c], R25 ;  /* 0x00219c1901007387 */ /* 0x000fe20000100800 */
[----:B------:R-:W-:Y:S01]  /*801c0*/  IADD3 R13, P2, R13, UR8, RZ ;  /* 0x000000080d0d7c10 */ /* 0x000fe2000ff5e0ff */
[----:B------:R-:W-:Y:S01]  /*801d0*/  STL [R1+0x21c0], R21 ;  /* 0x0021c01501007387 */ /* 0x000fe20000100800 */
[----:B------:R-:W-:Y:S02]  /*801e0*/  STL [R1+0x2194], R24 ;  /* 0x0021941801007387 */ /* 0x000fe40000100800 */
[----:B------:R-:W-:Y:S02]  /*801f0*/  STL [R1+0x21b8], R20 ;  /* 0x0021b81401007387 */ /* 0x000fe40000100800 */
[----:B------:R0:W-:Y:S01]  /*80200*/  STL [R1+0x2184], R28 ;  /* 0x0021841c01007387 */ /* 0x0001e20000100800 */
[----:B------:R-:W-:Y:S04]  /*80210*/  STL [R1+0x218c], R13 ;  /* 0x00218c0d01007387 */ /* 0x000fe80000100800 */
[----:B0-----:R-:W2:Y:S01]  /*80220*/  LDL.LU R28, [R1+0x217c] ;  /* 0x00217c00011c7983 */ /* 0x001ea20000300800 */
[----:B------:R-:W-:Y:S02]  /*80230*/  STL [R1+0x21b0], R29 ;  /* 0x0021b01d01007387 */ /* 0x000fe40000100800 */
[----:B------:R-:W3:Y:S01]  /*80240*/  LDL.LU R0, [R1+0x2174] ;  /* 0x0021740001007983 */ /* 0x000ee20000300800 */
[----:B------:R-:W-:Y:S01]  /*80250*/  IADD3.X R2, R2, UR5, RZ, P4, !PT ;  /* 0x0000000502027c10 */ /* 0x000fe2000a7fe4ff */
[----:B---3--:R0:W-:Y:S04]  /*80260*/  STL [R1+0x2644], R0 ;  /* 0x0026440001007387 */ /* 0x0081e80000100800 */
[----:B0-----:R-:W3:Y:S01]  /*80270*/  LDL.LU R0, [R1+0x21a0] ;  /* 0x0021a00001007983 */ /* 0x001ee20000300800 */
[----:B------:R0:W-:Y:S02]  /*80280*/  STL [R1+0x21a8], R2 ;  /* 0x0021a80201007387 */ /* 0x0001e40000100800 */
        /* <DEDUP_REMOVED lines=23> */
[----:B--2---:R-:W-:Y:S01]  /*80400*/  IADD3 R28, P4, R28, UR8, RZ ;  /* 0x000000081c1c7c10 */ /* 0x004fe2000ff9e0ff */
[----:B------:R-:W2:Y:S02]  /*80410*/  LDL.LU R20, [R1+0x2114] ;  /* 0x0021140001147983 */ /* 0x000ea40000300800 */
[----:B------:R-:W2:Y:S01]  /*80420*/  LDL.LU R13, [R1+0x2138] ;  /* 0x00213800010d7983 */ /* 0x000ea20000300800 */
[----:B0-----:R-:W2:Y:S01]  /*80430*/  LDL.LU R2, [R1+0x210c] ;  /* 0x00210c0001027983 */ /* 0x001ea20000300800 */
[----:B------:R-:W2:Y:S02]  /*80440*/  LDL.LU R29, [R1+0x2130] ;  /* 0x00213000011d7983 */ /* 0x000ea40000300800 */
[----:B------:R0:W-:Y:S02]  /*80450*/  STL [R1+0x217c], R28 ;  /* 0x00217c1c01007387 */ /* 0x0001e40000100800 */
[----:B0-----:R-:W2:Y:S01]  /*80460*/  LDL.LU R28, [R1+0x2104] ;  /* 0x00210400011c7983 */ /* 0x001ea20000300800 */
[----:B---3--:R-:W-:-:S05]  /*80470*/  IADD3.X R0, R0, UR5, RZ, P5, !PT ;  /* 0x0000000500007c10 */ /* 0x008fca000affe4ff */
[----:B------:R0:W-:Y:S04]  /*80480*/  STL [R1+0x21a0], R0 ;  /* 0x0021a00001007387 */ /* 0x0001e80000100800 */
[----:B0-----:R-:W3:Y:S01]  /*80490*/  LDL.LU R0, [R1+0x2644] ;  /* 0x0026440001007983 */ /* 0x001ee20000300800 */
[----:B----4-:R-:W-:Y:S01]  /*804a0*/  IADD3.X R6, R6, UR5, RZ, P6, !PT ;  /* 0x0000000506067c10 */ /* 0x010fe2000b7fe4ff */
        /* <DEDUP_REMOVED lines=19> */
[----:B--2---:R-:W-:Y:S01]  /*805e0*/  IADD3.X R13, R13, UR5, RZ, P6, !PT ;  /* 0x000000050d0d7c10 */ /* 0x004fe2000b7fe4ff */
[----:B------:R-:W-:Y:S01]  /*805f0*/  IADD3 R2, P6, R2, UR8, RZ ;  /* 0x0000000802027c10 */ /* 0x000fe2000ffde0ff */
[----:B---3--:R-:W-:-:S05]  /*80600*/  IADD3 R0, P5, R0, UR8, RZ ;  /* 0x0000000800007c10 */ /* 0x008fca000ffbe0ff */
        /* <DEDUP_REMOVED lines=34> */
[----:B------:R-:W-:Y:S01]  /*80830*/  IADD3 R28, P1, R28, UR8, RZ ;  /* 0x000000081c1c7c10 */ /* 0x000fe2000ff3e0ff */
[----:B---3--:R0:W-:Y:S03]  /*80840*/  STL [R1+0x2640], R0 ;  /* 0x0026400001007387 */ /* 0x0081e60000100800 */
[----:B------:R-:W-:Y:S01]  /*80850*/  STL [R1+0x2130], R29 ;  /* 0x0021301d01007387 */ /* 0x000fe20000100800 */
        /* <DEDUP_REMOVED lines=25> */
[----:B--2---:R-:W-:Y:S01]  /*809f0*/  IADD3.X R2, R2, UR5, RZ, P2, !PT ;  /* 0x0000000502027c10 */ /* 0x004fe200097fe4ff */
[----:B------:R-:W2:Y:S02]  /*80a00*/  LDL.LU R20, [R1+0x20c0] ;  /* 0x0020c00001147983 */ /* 0x000ea40000300800 */
[----:B0-----:R-:W2:Y:S01]  /*80a10*/  LDL.LU R28, [R1+0x2094] ;  /* 0x00209400011c7983 */ /* 0x001ea20000300800 */
[----:B------:R-:W2:Y:S01]  /*80a20*/  LDL.LU R13, [R1+0x20b8] ;  /* 0x0020b800010d7983 */ /* 0x000ea20000300800 */
[----:B------:R-:W2:Y:S02]  /*80a30*/  LDL.LU R29, [R1+0x208c] ;  /* 0x00208c00011d7983 */ /* 0x000ea40000300800 */
[----:B------:R0:W-:Y:S02]  /*80a40*/  STL [R1+0x2128], R2 ;  /* 0x0021280201007387 */ /* 0x0001e40000100800 */
[----:B0-----:R-:W2:Y:S01]  /*80a50*/  LDL.LU R2, [R1+0x20b0] ;  /* 0x0020b00001027983 */ /* 0x001ea20000300800 */
[----:B---3--:R-:W-:-:S05]  /*80a60*/  IADD3 R0, P2, R0, UR8, RZ ;  /* 0x0000000800007c10 */ /* 0x008fca000ff5e0ff */
        /* <DEDUP_REMOVED lines=22> */
[----:B---3--:R-:W-:Y:S01]  /*80bd0*/  IADD3.X R0, R0, UR5, RZ, P3, !PT ;  /* 0x0000000500007c10 */ /* 0x008fe20009ffe4ff */
[----:B------:R-:W-:-:S04]  /*80be0*/  IADD3 R6, P3, R6, UR8, RZ ;  /* 0x0000000806067c10 */ /* 0x000fc8000ff7e0ff */
        /* <DEDUP_REMOVED lines=19> */
[----:B------:R-:W-:Y:S01]  /*80d20*/  STL [R1+0x20b4], R26 ;  /* 0x0020b41a01007387 */ /* 0x000fe20000100800 */
[----:B--2---:R-:W-:Y:S01]  /*80d30*/  IADD3.X R20, R20, UR5, RZ, P3, !PT ;  /* 0x0000000514147c10 */ /* 0x004fe20009ffe4ff */
[----:B------:R-:W-:Y:S01]  /*80d40*/  STL [R1+0x20d8], R27 ;  /* 0x0020d81b01007387 */ /* 0x000fe20000100800 */
[----:B------:R-:W-:Y:S01]  /*80d50*/  IADD3 R28, P3, R28, UR8, RZ ;  /* 0x000000081c1c7c10 */ /* 0x000fe2000ff7e0ff */
[----:B------:R-:W-:Y:S02]  /*80d60*/  STL [R1+0x20ac], R23 ;  /* 0x0020ac1701007387 */ /* 0x000fe40000100800 */
[----:B------:R-:W-:Y:S01]  /*80d70*/  STL [R1+0x20d0], R22 ;  /* 0x0020d01601007387 */ /* 0x000fe20000100800 */
[----:B------:R-:W-:Y:S01]  /*80d80*/  STL [R1+0x20a4], R25 ;  /* 0x0020a41901007387 */ /* 0x000fe20000100800 */
[----:B------:R-:W-:Y:S02]  /*80d90*/  STL [R1+0x20c8], R21 ;  /* 0x0020c81501007387 */ /* 0x000fe40000100800 */
[----:B------:R0:W-:Y:S02]  /*80da0*/  STL [R1+0x2094], R28 ;  /* 0x0020941c01007387 */ /* 0x0001e40000100800 */
[----:B------:R-:W-:Y:S01]  /*80db0*/  STL [R1+0x209c], R24 ;  /* 0x00209c1801007387 */ /* 0x000fe20000100800 */
[----:B0-----:R-:W2:Y:S01]  /*80dc0*/  LDL.LU R28, [R1+0x2084] ;  /* 0x00208400011c7983 */ /* 0x001ea20000300800 */
[----:B------:R-:W-:Y:S02]  /*80dd0*/  STL [R1+0x20c0], R20 ;  /* 0x0020c01401007387 */ /* 0x000fe40000100800 */
[----:B------:R-:W3:Y:S01]  /*80de0*/  LDL.LU R0, [R1+0x207c] ;  /* 0x00207c0001007983 */ /* 0x000ee20000300800 */
[----:B------:R-:W-:Y:S01]  /*80df0*/  IADD3.X R13, R13, UR5, RZ, P4, !PT ;  /* 0x000000050d0d7c10 */ /* 0x000fe2000a7fe4ff */
[----:B------:R-:W-:-:S04]  /*80e00*/  IADD3 R29, P4, R29, UR8, RZ ;  /* 0x000000081d1d7c10 */ /* 0x000fc8000ff9e0ff */
[----:B------:R-:W-:Y:S01]  /*80e10*/  STL [R1+0x20b8], R13 ;  /* 0x0020b80d01007387 */ /* 0x000fe20000100800 */
[----:B------:R-:W-:-:S03]  /*80e20*/  IADD3.X R2, R2, UR5, RZ, P5, !PT ;  /* 0x0000000502027c10 */ /* 0x000fc6000affe4ff */
[----:B---3--:R0:W-:Y:S01]  /*80e30*/  STL [R1+0x263c], R0 ;  /* 0x00263c0001007387 */ /* 0x0081e20000100800 */
[----:B------:R-:W-:Y:S03]  /*80e40*/  STL [R1+0x208c], R29 ;  /* 0x00208c1d01007387 */ /* 0x000fe60000100800 */
        /* <DEDUP_REMOVED lines=26> */
[----:B0-----:R-:W2:Y:S02]  /*80ff0*/  LDL.LU R2, [R1+0x201c] ;  /* 0x00201c0001027983 */ /* 0x001ea40000300800 */
[----:B------:R-:W2:Y:S01]  /*81000*/  LDL.LU R20, [R1+0x2040] ;  /* 0x0020400001147983 */ /* 0x000ea20000300800 */
[----:B------:R-:W2:Y:S01]  /*81010*/  LDL.LU R13, [R1+0x2014] ;  /* 0x00201400010d7983 */ /* 0x000ea20000300800 */
        /* <DEDUP_REMOVED lines=26> */
[----:B--2---:R-:W-:-:S02]  /*811c0*/  IADD3.X R20, R20, UR5, RZ, P1, !PT ;  /* 0x0000000514147c10 */ /* 0x004fc40008ffe4ff */
        /* <DEDUP_REMOVED lines=31> */
[----:B------:R-:W-:Y:S02]  /*813c0*/  STL [R1+0x2040], R20 ;  /* 0x0020401401007387 */ /* 0x000fe40000100800 */
[----:B------:R-:W3:Y:S01]  /*813d0*/  LDL.LU R0, [R1+0x2028] ;  /* 0x0020280001007983 */ /* 0x000ee20000300800 */
[----:B------:R-:W-:-:S02]  /*813e0*/  IADD3 R13, P1, R13, UR8, RZ ;  /* 0x000000080d0d7c10 */ /* 0x000fc4000ff3e0ff */
[----:B------:R-:W-:-:S03]  /*813f0*/  IADD3.X R29, R29, UR5, RZ, P2, !PT ;  /* 0x000000051d1d7c10 */ /* 0x000fc600097fe4ff */
[----:B------:R-:W-:Y:S01]  /*81400*/  STL [R1+0x2014], R13 ;  /* 0x0020140d01007387 */ /* 0x000fe20000100800 */
[----:B------:R-:W-:-:S03]  /*81410*/  IADD3 R28, P2, R28, UR8, RZ ;  /* 0x000000081c1c7c10 */ /* 0x000fc6000ff5e0ff */
        /* <DEDUP_REMOVED lines=26> */
[----:B--2---:R-:W-:Y:S01]  /*815c0*/  IADD3.X R2, R2, UR5, RZ, P3, !PT ;  /* 0x0000000502027c10 */ /* 0x004fe20009ffe4ff */
[----:B0-----:R-:W2:Y:S01]  /*815d0*/  LDL.LU R28, [R1+0x225c] ;  /* 0x00225c00011c7983 */ /* 0x001ea20000300800 */
[----:B------:R-:W2:Y:S02]  /*815e0*/  LDL.LU R24, [R1+0x1fe4] ;  /* 0x001fe40001187983 */ /* 0x000ea40000300800 */
[----:B------:R-:W2:Y:S02]  /*815f0*/  LDL.LU R20, [R1+0x2264] ;  /* 0x0022640001147983 */ /* 0x000ea40000300800 */
[----:B------:R-:W2:Y:S01]  /*81600*/  LDL.LU R13, [R1+0x2200] ;  /* 0x00220000010d7983 */ /* 0x000ea20000300800 */
[----:B------:R0:W-:Y:S01]  /*81610*/  STL [R1+0x2030], R2 ;  /* 0x0020300201007387 */ /* 0x0001e20000100800 */
[----:B------:R-:W2:Y:S03]  /*81620*/  LDL.LU R29, [R1+0x226c] ;  /* 0x00226c00011d7983 */ /* 0x000ea60000300800 */
        /* <DEDUP_REMOVED lines=20> */
[----:B------:R-:W-:-:S02]  /*81770*/  IADD3.X R22, R22, UR5, RZ, P2, !PT ;  /* 0x0000000516167c10 */ /* 0x000fc400097fe4ff */
[----:B------:R-:W-:Y:S01]  /*81780*/  IADD3.X R21, R21, UR5, RZ, P3, !PT ;  /* 0x0000000515157c10 */ /* 0x000fe20009ffe4ff */
[----:B--2---:R-:W-:Y:S01]  /*81790*/  IADD3 R28, P3, R28, UR8, RZ ;  /* 0x000000081c1c7c10 */ /* 0x004fe2000ff7e0ff */
[----:B------:R-:W-:Y:S02]  /*817a0*/  IADD3 R25, P2, R25, UR8, RZ ;  /* 0x0000000819197c10 */ /* 0x000fe4000ff5e0ff */
        /* <DEDUP_REMOVED lines=24> */
[----:B------:R-:W-:Y:S01]  /*81930*/  STL [R1+0x1fec], R22 ;  /* 0x001fec1601007387 */ /* 0x000fe20000100800 */
[----:B------:R-:W-:Y:S01]  /*81940*/  IADD3.X R24, R24, UR5, RZ, P4, !PT ;  /* 0x0000000518187c10 */ /* 0x000fe2000a7fe4ff */
[----:B------:R0:W-:Y:S01]  /*81950*/  STL [R1+0x225c], R28 ;  /* 0x00225c1c01007387 */ /* 0x0001e20000100800 */
[----:B------:R-:W-:Y:S01]  /*81960*/  IADD3 R20, P4, R20, UR8, RZ ;  /* 0x0000000814147c10 */ /* 0x000fe2000ff9e0ff */
[----:B------:R-:W-:Y:S04]  /*81970*/  STL [R1+0x2254], R25 ;  /* 0x0022541901007387 */ /* 0x000fe80000100800 */
[----:B0-----:R-:W2:Y:S01]  /*81980*/  LDL.LU R28, [R1+0x2274] ;  /* 0x00227400011c7983 */ /* 0x001ea20000300800 */
[----:B------:R-:W-:Y:S02]  /*81990*/  STL [R1+0x1fe8], R21 ;  /* 0x001fe81501007387 */ /* 0x000fe40000100800 */
[----:B------:R-:W-:Y:S02]  /*819a0*/  STL [R1+0x1fe4], R24 ;  /* 0x001fe41801007387 */ /* 0x000fe40000100800 */
[----:B------:R-:W-:Y:S01]  /*819b0*/  STL [R1+0x2264], R20 ;  /* 0x0022641401007387 */ /* 0x000fe20000100800 */
        /* <DEDUP_REMOVED lines=30> */
[----:B--2---:R-:W-:Y:S01]  /*81ba0*/  IADD3 R28, P6, R28, UR8, RZ ;  /* 0x000000081c1c7c10 */ /* 0x004fe2000ffde0ff */
[----:B0-----:R-:W2:Y:S01]  /*81bb0*/  LDL.LU R2, [R1+0x22d4] ;  /* 0x0022d40001027983 */ /* 0x001ea20000300800 */
[----:B------:R-:W2:Y:S02]  /*81bc0*/  LDL.LU R21, [R1+0x2270] ;  /* 0x0022700001157983 */ /* 0x000ea40000300800 */
[----:B------:R-:W2:Y:S02]  /*81bd0*/  LDL.LU R24, [R1+0x22dc] ;  /* 0x0022dc0001187983 */ /* 0x000ea40000300800 */
[----:B------:R-:W2:Y:S01]  /*81be0*/  LDL.LU R20, [R1+0x2278] ;  /* 0x0022780001147983 */ /* 0x000ea20000300800 */
[----:B------:R0:W-:Y:S01]  /*81bf0*/  STL [R1+0x2274], R28 ;  /* 0x0022741c01007387 */ /* 0x0001e20000100800 */
[----:B------:R-:W2:Y:S02]  /*81c00*/  LDL.LU R13, [R1+0x22e4] ;  /* 0x0022e400010d7983 */ /* 0x000ea40000300800 */
[----:B------:R-:W2:Y:S01]  /*81c10*/  LDL.LU R29, [R1+0x2280] ;  /* 0x00228000011d7983 */ /* 0x000ea20000300800 */
        /* <DEDUP_REMOVED lines=24> */
[----:B------:R-:W-:Y:S02]  /*81da0*/  IADD3.X R20, R20, UR5, RZ, P2, !PT ;  /* 0x0000000514147c10 */ /* 0x000fe400097fe4ff */
        /* <DEDUP_REMOVED lines=31> */
[----:B------:R-:W-:Y:S01]  /*81fa0*/  STL [R1+0x2278], R20 ;  /* 0x0022781401007387 */ /* 0x000fe20000100800 */
[----:B------:R-:W3:Y:S01]  /*81fb0*/  LDL.LU R0, [R1+0x2290] ;  /* 0x0022900001007983 */ /* 0x000ee20000300800 */
[----:B------:R-:W-:-:S02]  /*81fc0*/  IADD3 R13, P2, R13, UR8, RZ ;  /* 0x000000080d0d7c10 */ /* 0x000fc4000ff5e0ff */
[----:B------:R-:W-:-:S03]  /*81fd0*/  IADD3.X R29, R29, UR5, RZ, P3, !PT ;  /* 0x000000051d1d7c10 */ /* 0x000fc60009ffe4ff */
[----:B------:R-:W-:Y:S01]  /*81fe0*/  STL [R1+0x22e4], R13 ;  /* 0x0022e40d01007387 */ /* 0x000fe20000100800 */
[----:B------:R-:W-:-:S03]  /*81ff0*/  IADD3 R28, P3, R28, UR8, RZ ;  /* 0x000000081c1c7c10 */ /* 0x000fc6000ff7e0ff */
[----:B---3--:R0:W-:Y:S01]  /*82000*/  STL [R1+0x2630], R0 ;  /* 0x0026300001007387 */ /* 0x0081e20000100800 */
[----:B------:R1:W-:Y:S03]  /*82010*/  STL [R1+0x2280], R29 ;  /* 0x0022801d01007387 */ /* 0x0003e60000100800 */
        /* <DEDUP_REMOVED lines=21> */
[----:B------:R-:W4:Y:S01]  /*82170*/  LDL.LU R22, [R1+0x22e0] ;  /* 0x0022e00001167983 */ /* 0x000f220000300800 */
[----:B--2---:R-:W-:Y:S01]  /*82180*/  IADD3.X R2, R2, UR5, RZ, P4, !PT ;  /* 0x0000000502027c10 */ /* 0x004fe2000a7fe4ff */
[----:B------:R-:W2:Y:S01]  /*82190*/  LDL.LU R25, [R1+0x234c] ;  /* 0x00234c0001197983 */ /* 0x000ea20000300800 */
[----:B------:R-:W2:Y:S01]  /*821a0*/  LDL.LU R21, [R1+0x22e8] ;  /* 0x0022e80001157983 */ /* 0x000ea20000300800 */
[----:B------:R-:W2:Y:S02]  /*821b0*/  LDL.LU R24, [R1+0x2354] ;  /* 0x0023540001187983 */ /* 0x000ea40000300800 */
[----:B------:R-:W2:Y:S02]  /*821c0*/  LDL.LU R20, [R1+0x22f0] ;  /* 0x0022f00001147983 */ /* 0x000ea40000300800 */
[----:B------:R0:W-:Y:S01]  /*821d0*/  STL [R1+0x2288], R2 ;  /* 0x0022880201007387 */ /* 0x0001e20000100800 */
[----:B------:R-:W2:Y:S01]  /*821e0*/  LDL.LU R13, [R1+0x235c] ;  /* 0x00235c00010d7983 */ /* 0x000ea20000300800 */
[----:B-1----:R-:W2:Y:S02]  /*821f0*/  LDL.LU R29, [R1+0x22f8] ;  /* 0x0022f800011d7983 */ /* 0x002ea40000300800 */
[----:B0-----:R-:W2:Y:S01]  /*82200*/  LDL.LU R28, [R1+0x2364] ;  /* 0x00236400011c7983 */ /* 0x001ea20000300800 */
[----:B------:R-:W2:Y:S01]  /*82210*/  LDL.LU R2, [R1+0x2300] ;  /* 0x0023000001027983 */ /* 0x000ea20000300800 */
        /* <DEDUP_REMOVED lines=20> */
[----:B--2---:R-:W-:Y:S01]  /*82360*/  IADD3 R25, P3, R25, UR8, RZ ;  /* 0x0000000819197c10 */ /* 0x004fe2000ff7e0ff */
        /* <DEDUP_REMOVED lines=24> */
[----:B------:R0:W-:Y:S01]  /*824f0*/  STL [R1+0x22d8], R27 ;  /* 0x0022d81b01007387 */ /* 0x0001e20000100800 */
[----:B------:R-:W-:Y:S01]  /*82500*/  IADD3.X R20, R20, UR5, RZ, P5, !PT ;  /* 0x0000000514147c10 */ /* 0x000fe2000affe4ff */
[----:B------:R-:W-:Y:S01]  /*82510*/  IADD3 R13, P5, R13, UR8, RZ ;  /* 0x000000080d0d7c10 */ /* 0x000fe2000ffbe0ff */
[----:B0-----:R-:W2:Y:S01]  /*82520*/  LDL.LU R27, [R1+0x236c] ;  /* 0x00236c00011b7983 */ /* 0x001ea20000300800 */
[----:B------:R-:W-:Y:S02]  /*82530*/  STL [R1+0x2344], R23 ;  /* 0x0023441701007387 */ /* 0x000fe40000100800 */
[----:B------:R-:W-:Y:S02]  /*82540*/  STL [R1+0x22e0], R22 ;  /* 0x0022e01601007387 */ /* 0x000fe40000100800 */
[----:B------:R-:W-:Y:S01]  /*82550*/  STL [R1+0x234c], R25 ;  /* 0x00234c1901007387 */ /* 0x000fe20000100800 */
[----:B------:R-:W-:Y:S01]  /*82560*/  STL [R1+0x22e8], R21 ;  /* 0x0022e81501007387 */ /* 0x000fe20000100800 */
        /* <DEDUP_REMOVED lines=26> */
[----:B------:R-:W4:Y:S01]  /*82710*/  LDL.LU R29, [R1+0x2348] ;  /* 0x00234800011d7983 */ /* 0x000f220000300800 */
[----:B0-----:R-:W4:Y:S02]  /*82720*/  LDL.LU R2, [R1+0x23a8] ;  /* 0x0023a80001027983 */ /* 0x001f240000300800 */
[----:B------:R-:W4:Y:S02]  /*82730*/  LDL.LU R6, [R1+0x2350] ;  /* 0x0023500001067983 */ /* 0x000f240000300800 */
[----:B------:R-:W4:Y:S01]  /*82740*/  LDL.LU R8, [R1+0x23c0] ;  /* 0x0023c00001087983 */ /* 0x000f220000300800 */
[----:B------:R-:W4:Y:S01]  /*82750*/  LDL.LU R3, [R1+0x2358] ;  /* 0x0023580001037983 */ /* 0x000f220000300800 */
[----:B--2---:R-:W-:Y:S01]  /*82760*/  IADD3 R27, P1, R27, UR8, RZ ;  /* 0x000000081b1b7c10 */ /* 0x004fe2000ff3e0ff */
[----:B------:R-:W2:Y:S02]  /*82770*/  LDL.LU R7, [R1+0x23bc] ;  /* 0x0023bc0001077983 */ /* 0x000ea40000300800 */
[----:B------:R-:W2:Y:S01]  /*82780*/  LDL.LU R16, [R1+0x23b8] ;  /* 0x0023b80001107983 */ /* 0x000ea20000300800 */
[----:B------:R-:W2:Y:S01]  /*82790*/  LDL.LU R17, [R1+0x2368] ;  /* 0x0023680001117983 */ /* 0x000ea20000300800 */
[----:B------:R-:W2:Y:S02]  /*827a0*/  LDL.LU R18, [R1+0x23b4] ;  /* 0x0023b40001127983 */ /* 0x000ea40000300800 */
[----:B------:R0:W-:Y:S02]  /*827b0*/  STL [R1+0x236c], R27 ;  /* 0x00236c1b01007387 */ /* 0x0001e40000100800 */
[----:B------:R-:W2:Y:S01]  /*827c0*/  LDL.LU R19, [R1+0x2370] ;  /* 0x0023700001137983 */ /* 0x000ea20000300800 */
[----:B------:R-:W2:Y:S01]  /*827d0*/  LDL.LU R14, [R1+0x23b0] ;  /* 0x0023b000010e7983 */ /* 0x000ea20000300800 */
        /* <DEDUP_REMOVED lines=20> */
[----:B---3--:R-:W-:-:S05]  /*82920*/  IADD3 R0, P2, R0, UR8, RZ ;  /* 0x0000000800007c10 */ /* 0x008fca000ff5e0ff */
[----:B------:R0:W-:Y:S04]  /*82930*/  STL [R1+0x2374], R0 ;  /* 0x0023740001007387 */ /* 0x0001e80000100800 */
[----:B0-----:R0:W5:Y:S01]  /*82940*/  LDL.LU R0, [R1+0x2628] ;  /* 0x0026280001007983 */ /* 0x0011620000300800 */
[----:B------:R1:W-:Y:S03]  /*82950*/  STL [R1+0x2310], R10 ;  /* 0x0023100a01007387 */ /* 0x0003e60000100800 */
[----:B-1----:R0:W5:Y:S01]  /*82960*/  LDL.LU R10, [R1+0x2624] ;  /* 0x00262400010a7983 */ /* 0x0021620000300800 */
[----:B------:R1:W-:Y:S03]  /*82970*/  STL [R1+0x237c], R11 ;  /* 0x00237c0b01007387 */ /* 0x0003e60000100800 */
[----:B-1----:R0:W5:Y:S01]  /*82980*/  LDL.LU R11, [R1+0x2620] ;  /* 0x00262000010b7983 */ /* 0x0021620000300800 */
[----:B------:R1:W-:Y:S03]  /*82990*/  STL [R1+0x2318], R12 ;  /* 0x0023180c01007387 */ /* 0x0003e60000100800 */
[----:B-1----:R0:W5:Y:S01]  /*829a0*/  LDL.LU R12, [R1+0x261c] ;  /* 0x00261c00010c7983 */ /* 0x0021620000300800 */
[----:B------:R1:W-:Y:S01]  /*829b0*/  STL [R1+0x2384], R9 ;  /* 0x0023840901007387 */ /* 0x0003e20000100800 */
[----:B------:R-:W-:-:S02]  /*829c0*/  IADD3.X R20, R20, UR5, RZ, P2, !PT ;  /* 0x0000000514147c10 */ /* 0x000fc400097fe4ff */
[----:B-1----:R0:W5:Y:S01]  /*829d0*/  LDL.LU R9, [R1+0x2618] ;  /* 0x0026180001097983 */ /* 0x0021620000300800 */
[----:B------:R1:W-:Y:S01]  /*829e0*/  STL [R1+0x2320], R4 ;  /* 0x0023200401007387 */ /* 0x0003e20000100800 */
[----:B------:R-:W-:Y:S02]  /*829f0*/  IADD3 R24, P2, R24, UR8, RZ ;  /* 0x0000000818187c10 */ /* 0x000fe4000ff5e0ff */
[----:B-1----:R0:W5:Y:S01]  /*82a00*/  LDL.LU R4, [R1+0x2614] ;  /* 0x0026140001047983 */ /* 0x0021620000300800 */
[----:B------:R1:W-:Y:S03]  /*82a10*/  STL [R1+0x238c], R5 ;  /* 0x00238c0501007387 */ /* 0x0003e60000100800 */
        /* <DEDUP_REMOVED lines=20> */
[----:B-1----:R-:W3:Y:S01]  /*82b60*/  LDL.LU R2, [R1+0x25e8] ;  /* 0x0025e80001027983 */ /* 0x002ee20000300800 */
[----:B------:R-:W-:Y:S01]  /*82b70*/  IADD3.X R6, R6, UR5, RZ, P5, !PT ;  /* 0x0000000506067c10 */ /* 0x000fe2000affe4ff */
[----:B------:R-:W-:Y:S01]  /*82b80*/  IADD3 R8, P5, R8, UR8, RZ ;  /* 0x0000000808087c10 */ /* 0x000fe2000ffbe0ff */
[----:B------:R-:W-:-:S03]  /*82b90*/  IADD3.X R3, R3, UR5, RZ, P6, !PT ;  /* 0x0000000503037c10 */ /* 0x000fc6000b7fe4ff */
[----:B------:R-:W-:Y:S01]  /*82ba0*/  STL [R1+0x2350], R6 ;  /* 0x0023500601007387 */ /* 0x000fe20000100800 */
[----:B------:R-:W-:Y:S01]  /*82bb0*/  STL [R1+0x23c0], R8 ;  /* 0x0023c00801007387 */ /* 0x000fe20000100800 */
[----:B---3--:R-:W-:-:S05]  /*82bc0*/  IADD3.X R2, R2, UR5, RZ, P1, !PT ;  /* 0x0000000502027c10 */ /* 0x008fca0008ffe4ff */
[----:B------:R1:W-:Y:S01]  /*82bd0*/  STL [R1+0x2360], R2 ;  /* 0x0023600201007387 */ /* 0x0003e20000100800 */
[----:B------:R-:W-:Y:S03]  /*82be0*/  STL [R1+0x2358], R3 ;  /* 0x0023580301007387 */ /* 0x000fe60000100800 */
[----:B-1----:R-:W3:Y:S01]  /*82bf0*/  LDL.LU R2, [R1+0x25e4] ;  /* 0x0025e40001027983 */ /* 0x002ee20000300800 */
[----:B--2---:R-:W-:Y:S02]  /*82c00*/  IADD3 R7, P6, R7, UR8, RZ ;  /* 0x0000000807077c10 */ /* 0x004fe4000ffde0ff */
[----:B------:R-:W-:Y:S02]  /*82c10*/  IADD3 R16, P1, R16, UR8, RZ ;  /* 0x0000000810107c10 */ /* 0x000fe4000ff3e0ff */
[----:B------:R-:W-:Y:S01]  /*82c20*/  IADD3.X R17, R17, UR5, RZ, P2, !PT ;  /* 0x0000000511117c10 */ /* 0x000fe200097fe4ff */
[----:B------:R-:W-:Y:S01]  /*82c30*/  IADD3 R18, P2, R18, UR8, RZ ;  /* 0x0000000812127c10 */ /* 0x000fe2000ff5e0ff */
[----:B------:R-:W-:Y:S01]  /*82c40*/  IADD3.X R19, R19, UR5, RZ, P3, !PT ;  /* 0x0000000513137c10 */ /* 0x000fe20009ffe4ff */
[----:B------:R-:W-:Y:S01]  /*82c50*/  STL [R1+0x23bc], R7 ;  /* 0x0023bc0701007387 */ /* 0x000fe20000100800 */
[----:B------:R-:W-:Y:S01]  /*82c60*/  IADD3 R14, P3, R14, UR8, RZ ;  /* 0x000000080e0e7c10 */ /* 0x000fe2000ff7e0ff */
[----:B------:R-:W-:Y:S01]  /*82c70*/  STL [R1+0x23b8], R16 ;  /* 0x0023b81001007387 */ /* 0x000fe20000100800 */
[----:B------:R-:W-:Y:S01]  /*82c80*/  IADD3.X R15, R15, UR5, RZ, P4, !PT ;  /* 0x000000050f0f7c10 */ /* 0x000fe2000a7fe4ff */
[----:B------:R-:W-:Y:S01]  /*82c90*/  STL [R1+0x2368], R17 ;  /* 0x0023681101007387 */ /* 0x000fe20000100800 */
[----:B------:R-:W-:Y:S02]  /*82ca0*/  STL [R1+0x23b4], R18 ;  /* 0x0023b41201007387 */ /* 0x000fe40000100800 */
[----:B------:R-:W-:Y:S02]  /*82cb0*/  STL [R1+0x2370], R19 ;  /* 0x0023701301007387 */ /* 0x000fe40000100800 */
[----:B------:R-:W-:Y:S01]  /*82cc0*/  STL [R1+0x23b0], R14 ;  /* 0x0023b00e01007387 */ /* 0x000fe20000100800 */
[----:B------:R-:W-:Y:S01]  /*82cd0*/  STL [R1+0x2378], R15 ;  /* 0x0023780f01007387 */ /* 0x000fe20000100800 */
[----:B------:R-:W-:-:S02]  /*82ce0*/  IADD3.X R26, R26, UR5, RZ, P5, !PT ;  /* 0x000000051a1a7c10 */ /* 0x000fc4000affe4ff */
[----:B------:R-:W-:Y:S02]  /*82cf0*/  IADD3.X R27, R27, UR5, RZ, P6, !PT ;  /* 0x000000051b1b7c10 */ /* 0x000fe4000b7fe4ff */
[----:B---3--:R-:W-:-:S05]  /*82d00*/  IADD3.X R2, R2, UR5, RZ, P1, !PT ;  /* 0x0000000502027c10 */ /* 0x008fca0008ffe4ff */
[----:B------:R1:W-:Y:S01]  /*82d10*/  STL [R1+0x2390], R2 ;  /* 0x0023900201007387 */ /* 0x0003e20000100800 */
[----:B------:R0:W-:Y:S03]  /*82d20*/  STL [R1+0x2380], R26 ;  /* 0x0023801a01007387 */ /* 0x0001e60000100800 */
[----:B-1----:R-:W1:Y:S01]  /*82d30*/  S2R R2, SR_TID.X ;  /* 0x0000000000027919 */ /* 0x002e620000002100 */
[----:B------:R0:W-:Y:S01]  /*82d40*/  STL [R1+0x2388], R27 ;  /* 0x0023881b01007387 */ /* 0x0001e20000100800 */
[----:B-1----:R-:W-:-:S05]  /*82d50*/  LOP3.LUT R2, R2, 0x7f, RZ, 0xc0, !PT ;  /* 0x0000007f02027812 */ /* 0x002fca00078ec0ff */
[----:B------:R-:W-:Y:S02]  /*82d60*/  IMAD.SHL.U32 R2, R2, 0x2, RZ ;  /* 0x0000000202027824 */ /* 0x000fe400078e00ff */
[----:B0-----:R-:W2:Y:S04]  /*82d70*/  LDL.LU R26, [R1+0x2398] ;  /* 0x00239800011a7983 */ /* 0x001ea80000300800 */
[----:B------:R-:W3:Y:S01]  /*82d80*/  LDL.LU R27, [R1+0x23a0] ;  /* 0x0023a000011b7983 */ /* 0x000ee20000300800 */
[----:B-----5:R-:W-:Y:S02]  /*82d90*/  IMAD.MOV.U32 R6, RZ, RZ, R5 ;  /* 0x000000ffff067224 */ /* 0x020fe400078e0005 */
[----:B------:R-:W-:Y:S02]  /*82da0*/  IMAD.MOV.U32 R5, RZ, RZ, R12 ;  /* 0x000000ffff057224 */ /* 0x000fe400078e000c */
[----:B------:R-:W-:Y:S01]  /*82db0*/  IMAD.MOV.U32 R7, RZ, RZ, R9 ;  /* 0x000000ffff077224 */ /* 0x000fe200078e0009 */
[----:B--2---:R-:W-:-:S02]  /*82dc0*/  IADD3.X R26, R26, UR5, RZ, P2, !PT ;  /* 0x000000051a1a7c10 */ /* 0x004fc400097fe4ff */
[----:B---3--:R-:W-:-:S03]  /*82dd0*/  IADD3.X R27, R27, UR5, RZ, P3, !PT ;  /* 0x000000051b1b7c10 */ /* 0x008fc60009ffe4ff */
[----:B------:R0:W-:Y:S04]  /*82de0*/  STL [R1+0x2398], R26 ;  /* 0x0023981a01007387 */ /* 0x0001e80000100800 */
[----:B------:R0:W-:Y:S04]  /*82df0*/  STL.64 [R1+0xaa0], R4 ;  /* 0x000aa00401007387 */ /* 0x0001e80000100a00 */
[----:B------:R0:W-:Y:S04]  /*82e00*/  STL [R1+0x23a0], R27 ;  /* 0x0023a01b01007387 */ /* 0x0001e80000100800 */
[----:B------:R0:W-:Y:S01]  /*82e10*/  STL.64 [R1+0xaa8], R6 ;  /* 0x000aa80601007387 */ /* 0x0001e20000100a00 */
[----:B------:R-:W-:Y:S01]  /*82e20*/  @!P0 CALL.REL.NOINC `(.L_x_1) ;  /* 0x0000001000008944 */ /* 0x000fe20003c00000 */
[----:B------:R-:W-:Y:S05]  /*82e30*/  BRA `(.L_x_2) ;  /* 0xfff9687000007947 */ /* 0x000fea000383ffff */
.L_x_1:
[----:B------:R-:W2:Y:S04]  /*82e40*/  LDL.LU R2, [R1+0x8d4] ;  /* 0x0008d40001027983 */ /* 0x000ea80000300800 */
[----:B--2---:R1:W-:Y:S04]  /*82e50*/  STL [R1+0x29bc], R2 ;  /* 0x0029bc0201007387 */ /* 0x0043e80000100800 */
[----:B-1----:R-:W2:Y:S04]  /*82e60*/  LDL.LU R2, [R1+0x83c] ;  /* 0x00083c0001027983 */ /* 0x002ea80000300800 */
        /* <DEDUP_REMOVED lines=15> */
[----:B------:R-:W2:Y:S01]  /*82f60*/  LDL.LU R0, [R1+0x8d0] ;  /* 0x0008d00001007983 */ /* 0x000ea20000300800 */
[----:B-1----:R-:W-:-:S03]  /*82f70*/  IMAD.MOV.U32 R2, RZ, RZ, R11 ;  /* 0x000000ffff027224 */ /* 0x002fc600078e000b */
        /* <DEDUP_REMOVED lines=15> */
[----:B0-----:R-:W2:Y:S04]  /*83070*/  LDL.LU R4, [R1+0x8e4] ;  /* 0x0008e40001047983 */ /* 0x001ea80000300800 */
[----:B------:R-:W2:Y:S04]  /*83080*/  LDL.LU R12, [R1+0x8e0] ;  /* 0x0008e000010c7983 */ /* 0x000ea80000300800 */
[----:B------:R-:W3:Y:S04]  /*83090*/  LDL.LU R5, [R1+0x8f4] ;  /* 0x0008f40001057983 */ /* 0x000ee80000300800 */
[----:B------:R-:W3:Y:S04]  /*830a0*/  LDL.LU R9, [R1+0x8f0] ;  /* 0x0008f00001097983 */ /* 0x000ee80000300800 */
[----:B------:R-:W4:Y:S04]  /*830b0*/  LDL.LU R6, [R1+0x84c] ;  /* 0x00084c0001067983 */ /* 0x000f280000300800 */
[----:B------:R-:W4:Y:S04]  /*830c0*/  LDL.LU R8, [R1+0x848] ;  /* 0x0008480001087983 */ /* 0x000f280000300800 */
[----:B------:R-:W2:Y:S04]  /*830d0*/  LDL.LU R3, [R1+0x90c] ;  /* 0x00090c0001037983 */ /* 0x000ea80000300800 */
[----:B------:R-:W2:Y:S01]  /*830e0*/  LDL.LU R7, [R1+0x908] ;  /* 0x0009080001077983 */ /* 0x000ea20000300800 */
[----:B-1----:R-:W-:-:S03]  /*830f0*/  IMAD.MOV.U32 R0, RZ, RZ, R10 ;  /* 0x000000ffff007224 */ /* 0x002fc600078e000a */
[----:B------:R-:W2:Y:S04]  /*83100*/  LDL.LU R16, [R1+0x91c] ;  /* 0x00091c0001107983 */ /* 0x000ea80000300800 */
        /* <DEDUP_REMOVED lines=9> */
[----:B------:R0:W-:Y:S04]  /*831a0*/  STL [R1+0x2810], R25 ;  /* 0x0028101901007387 */ /* 0x0001e80000100800 */
[----:B0-----:R-:W2:Y:S04]  /*831b0*/  LDL.LU R25, [R1+0x830] ;  /* 0x0008300001197983 */ /* 0x001ea80000300800 */
[----:B------:R0:W-:Y:S04]  /*831c0*/  STL [R1+0x280c], R24 ;  /* 0x00280c1801007387 */ /* 0x0001e80000100800 */
[----:B0-----:R-:W2:Y:S04]  /*831d0*/  LDL.LU R24, [R1+0x834] ;  /* 0x0008340001187983 */ /* 0x001ea80000300800 */
[----:B------:R0:W-:Y:S01]  /*831e0*/  STL [R1+0x2808], R23 ;  /* 0x0028081701007387 */ /* 0x0001e20000100800 */
[----:B------:R-:W-:-:S03]  /*831f0*/  F2FP.PACK_AB R2, R0, R2 ;  /* 0x000000020002723e */ /* 0x000fc600000000ff */
        /* <DEDUP_REMOVED lines=13> */
[----:B------:R-:W2:Y:S04]  /*832d0*/  LDL.LU R0, [R1+0x29fc] ;  /* 0x0029fc0001007983 */ /* 0x000ea80000300800 */
[----:B------:R0:W-:Y:S04]  /*832e0*/  STL [R1+0x39c], R2 ;  /* 0x00039c0201007387 */ /* 0x0001e80000100800 */
[----:B0-----:R-:W2:Y:S02]  /*832f0*/  LDL.LU R2, [R1+0x29f8] ;  /* 0x0029f80001027983 */ /* 0x001ea40000300800 */
[----:B--2---:R-:W-:-:S02]  /*83300*/  F2FP.PACK_AB R2, R0, R2 ;  /* 0x000000020002723e */ /* 0x004fc400000000ff */
        /* <DEDUP_REMOVED lines=26> */
[----:B0-----:R-:W2:Y:S01]  /*834b0*/  LDL.LU R2, [R1+0x29c0] ;  /* 0x0029c00001027983 */ /* 0x001ea20000300800 */
[----:B------:R-:W-:Y:S02]  /*834c0*/  F2FP.PACK_AB R13, R28, R13 ;  /* 0x0000000d1c0d723e */ /* 0x000fe400000000ff */
[----:B--2---:R-:W-:-:S02]  /*834d0*/  F2FP.PACK_AB R29, R2, R29 ;  /* 0x0000001d021d723e */ /* 0x004fc400000000ff */
[----:B------:R-:W2:Y:S01]  /*834e0*/  LDL.LU R2, [R1+0x29bc] ;  /* 0x0029bc0001027983 */ /* 0x000ea20000300800 */
[----:B------:R-:W-:Y:S02]  /*834f0*/  F2FP.PACK_AB R21, R20, R21 ;  /* 0x000000151415723e */ /* 0x000fe400000000ff */
[----:B------:R-:W-:Y:S01]  /*83500*/  F2FP.PACK_AB R20, R22, R23 ;  /* 0x000000171614723e */ /* 0x000fe200000000ff */
[----:B------:R-:W-:Y:S04]  /*83510*/  STL [R1+0x37c], R29 ;  /* 0x00037c1d01007387 */ /* 0x000fe80000100800 */
[----:B------:R0:W-:Y:S01]  /*83520*/  STL [R1+0x378], R13 ;  /* 0x0003780d01007387 */ /* 0x0001e20000100800 */
[----:B------:R-:W-:-:S03]  /*83530*/  F2FP.PACK_AB R4, R4, R12 ;  /* 0x0000000c0404723e */ /* 0x000fc600000000ff */
[----:B------:R-:W-:Y:S01]  /*83540*/  STL [R1+0x374], R21 ;  /* 0x0003741501007387 */ /* 0x000fe20000100800 */
[----:B0-----:R-:W-:-:S03]  /*83550*/  F2FP.PACK_AB R13, R24, R25 ;  /* 0x00000019180d723e */ /* 0x001fc600000000ff */
[----:B------:R-:W-:Y:S01]  /*83560*/  STL [R1+0x370], R20 ;  /* 0x0003701401007387 */ /* 0x000fe20000100800 */
[----:B------:R-:W-:-:S03]  /*83570*/  F2FP.PACK_AB R3, R3, R7 ;  /* 0x000000070303723e */ /* 0x000fc600000000ff */
[----:B------:R-:W-:Y:S01]  /*83580*/  STL [R1+0x36c], R13 ;  /* 0x00036c0d01007387 */ /* 0x000fe20000100800 */
[----:B--2---:R-:W-:Y:S02]  /*83590*/  F2FP.PACK_AB R0, R2, R0 ;  /* 0x000000000200723e */ /* 0x004fe400000000ff */
[----:B---3--:R-:W-:-:S03]  /*835a0*/  F2FP.PACK_AB R2, R5, R9 ;  /* 0x000000090502723e */ /* 0x008fc600000000ff */
[----:B------:R4:W-:Y:S04]  /*835b0*/  STL [R1+0x368], R0 ;  /* 0x0003680001007387 */ /* 0x0009e80000100800 */
[----:B------:R-:W-:Y:S01]  /*835c0*/  STL [R1+0x364], R4 ;  /* 0x0003640401007387 */ /* 0x000fe20000100800 */
[----:B----4-:R-:W-:-:S03]  /*835d0*/  F2FP.PACK_AB R0, R6, R8 ;  /* 0x000000080600723e */ /* 0x010fc600000000ff */
[----:B------:R0:W-:Y:S04]  /*835e0*/  STL [R1+0x360], R2 ;  /* 0x0003600201007387 */ /* 0x0001e80000100800 */
[----:B------:R1:W-:Y:S04]  /*835f0*/  STL [R1+0x35c], R0 ;  /* 0x00035c0001007387 */ /* 0x0003e80000100800 */
[----:B------:R2:W-:Y:S01]  /*83600*/  STL [R1+0x358], R3 ;  /* 0x0003580301007387 */ /* 0x0005e20000100800 */
[----:B0-----:R-:W-:Y:S02]  /*83610*/  F2FP.PACK_AB R2, R16, R17 ;  /* 0x000000111002723e */ /* 0x001fe400000000ff */
[----:B-1----:R-:W-:-:S03]  /*83620*/  F2FP.PACK_AB R0, R18, R19 ;  /* 0x000000131200723e */ /* 0x002fc600000000ff */
[----:B------:R0:W-:Y:S01]  /*83630*/  STL [R1+0x354], R2 ;  /* 0x0003540201007387 */ /* 0x0001e20000100800 */
[----:B--2---:R-:W-:-:S03]  /*83640*/  F2FP.PACK_AB R3, R10, R11 ;  /* 0x0000000b0a03723e */ /* 0x004fc600000000ff */
[----:B------:R1:W-:Y:S04]  /*83650*/  STL [R1+0x350], R0 ;  /* 0x0003500001007387 */ /* 0x0003e80000100800 */
[----:B------:R-:W-:Y:S04]  /*83660*/  STL [R1+0x34c], R3 ;  /* 0x00034c0301007387 */ /* 0x000fe80000100800 */
[----:B------:R-:W2:Y:S01]  /*83670*/  LDL.LU R29, [R1+0x5a0] ;  /* 0x0005a000011d7983 */ /* 0x000ea20000300800 */
[----:B0-----:R-:W-:Y:S02]  /*83680*/  F2FP.PACK_AB R2, R14, R15 ;  /* 0x0000000f0e02723e */ /* 0x001fe400000000ff */
[----:B-1----:R-:W-:-:S03]  /*83690*/  F2FP.PACK_AB R0, R26, R27 ;  /* 0x0000001b1a00723e */ /* 0x002fc600000000ff */
        /* <DEDUP_REMOVED lines=34> */
[----:B------:R-:W3:Y:S04]  /*838c0*/  LDL.LU R28, [R1+0x52c] ;  /* 0x00052c00011c7983 */ /* 0x000ee80000300800 */
[----:B---3--:R0:W-:Y:S04]  /*838d0*/  STL [R1+0x2938], R28 ;  /* 0x0029381c01007387 */ /* 0x0081e80000100800 */
[----:B0-----:R-:W3:Y:S04]  /*838e0*/  LDL.LU R28, [R1+0x5a4] ;  /* 0x0005a400011c7983 */ /* 0x001ee80000300800 */
        /* <DEDUP_REMOVED lines=31> */
[----:B0-----:R-:W2:Y:S04]  /*83ae0*/  LDL.LU R28, [R1+0x924] ;  /* 0x00092400011c7983 */ /* 0x001ea80000300800 */
[----:B------:R-:W3:Y:S04]  /*83af0*/  LDL.LU R13, [R1+0x528] ;  /* 0x00052800010d7983 */ /* 0x000ee80000300800 */
[----:B------:R-:W4:Y:S04]  /*83b00*/  LDL.LU R20, [R1+0x5bc] ;  /* 0x0005bc0001147983 */ /* 0x000f280000300800 */
        /* <DEDUP_REMOVED lines=25> */
[----:B--2---:R-:W-:-:S03]  /*83ca0*/  F2FP.PACK_AB R29, R28, R29 ;  /* 0x0000001d1c1d723e */ /* 0x004fc600000000ff */
        /* <DEDUP_REMOVED lines=64> */
[----:B------:R-:W2:Y:S01]  /*840b0*/  LDL.LU R28, [R1+0x2938] ;  /* 0x00293800011c7983 */ /* 0x000ea20000300800 */
[----:B----4-:R-:W-:Y:S02]  /*840c0*/  F2FP.PACK_AB R21, R20, R21 ;  /* 0x000000151415723e */ /* 0x010fe400000000ff */
[----:B---3--:R-:W-:Y:S01]  /*840d0*/  F2FP.PACK_AB R20, R22, R23 ;  /* 0x000000171614723e */ /* 0x008fe200000000ff */
[----:B------:R-:W-:Y:S01]  /*840e0*/  STL [R1+0x300], R29 ;  /* 0x0003001d01007387 */ /* 0x000fe20000100800 */
[----:B------:R-:W-:Y:S02]  /*840f0*/  F2FP.PACK_AB R0, R2, R0 ;  /* 0x000000000200723e */ /* 0x000fe400000000ff */
[----:B------:R-:W-:Y:S02]  /*84100*/  F2FP.PACK_AB R4, R4, R12 ;  /* 0x0000000c0404723e */ /* 0x000fe400000000ff */
[----:B------:R-:W-:Y:S02]  /*84110*/  F2FP.PACK_AB R2, R5, R9 ;  /* 0x000000090502723e */ /* 0x000fe400000000ff */
[----:B------:R-:W-:-:S02]  /*84120*/  F2FP.PACK_AB R3, R3, R7 ;  /* 0x000000070303723e */ /* 0x000fc400000000ff */
[----:B--2---:R-:W-:-:S05]  /*84130*/  F2FP.PACK_AB R13, R28, R13 ;  /* 0x0000000d1c0d723e */ /* 0x004fca00000000ff */
[----:B------:R0:W-:Y:S04]  /*84140*/  STL [R1+0x2fc], R13 ;  /* 0x0002fc0d01007387 */ /* 0x0001e80000100800 */
[----:B------:R-:W-:Y:S01]  /*84150*/  STL [R1+0x2f8], R21 ;  /* 0x0002f81501007387 */ /* 0x000fe20000100800 */
[----:B0-----:R-:W-:-:S03]  /*84160*/  F2FP.PACK_AB R13, R24, R25 ;  /* 0x00000019180d723e */ /* 0x001fc600000000ff */
[----:B------:R-:W-:Y:S04]  /*84170*/  STL [R1+0x2f4], R20 ;  /* 0x0002f41401007387 */ /* 0x000fe80000100800 */
[----:B------:R-:W-:Y:S04]  /*84180*/  STL [R1+0x2f0], R13 ;  /* 0x0002f00d01007387 */ /* 0x000fe80000100800 */
[----:B------:R0:W-:Y:S04]  /*84190*/  STL [R1+0x2ec], R0 ;  /* 0x0002ec0001007387 */ /* 0x0001e80000100800 */
[----:B------:R-:W-:Y:S01]  /*841a0*/  STL [R1+0x2e8], R4 ;  /* 0x0002e80401007387 */ /* 0x000fe20000100800 */
[----:B0-----:R-:W-:-:S03]  /*841b0*/  F2FP.PACK_AB R0, R6, R8 ;  /* 0x000000080600723e */ /* 0x001fc600000000ff */
        /* <DEDUP_REMOVED lines=381> */
[----:B------:R1:W-:Y:S01]  /*85990*/  STL [R1+0x238], R0 ;  /* 0x0002380001007387 */ /* 0x0003e20000100800 */
[----:B0-----:R-:W-:-:S03]  /*859a0*/  F2FP.PACK_AB R2, R16, R17 ;  /* 0x000000111002723e */ /* 0x001fc600000000ff */
[----:B------:R0:W-:Y:S01]  /*859b0*/  STL [R1+0x234], R3 ;  /* 0x0002340301007387 */ /* 0x0001e20000100800 */
[----:B-1----:R-:W-:-:S03]  /*859c0*/  F2FP.PACK_AB R0, R18, R19 ;  /* 0x000000131200723e */ /* 0x002fc600000000ff */
[----:B------:R1:W-:Y:S01]  /*859d0*/  STL [R1+0x230], R2 ;  /* 0x0002300201007387 */ /* 0x0003e20000100800 */
[----:B0-----:R-:W-:-:S03]  /*859e0*/  F2FP.PACK_AB R3, R10, R11 ;  /* 0x0000000b0a03723e */ /* 0x001fc600000000ff */
[----:B------:R0:W-:Y:S01]  /*859f0*/  STL [R1+0x24c], R0 ;  /* 0x00024c0001007387 */ /* 0x0001e20000100800 */
[----:B-1----:R-:W-:-:S03]  /*85a00*/  F2FP.PACK_AB R2, R14, R15 ;  /* 0x0000000f0e02723e */ /* 0x002fc600000000ff */
[----:B------:R-:W-:Y:S04]  /*85a10*/  STL [R1+0x248], R3 ;  /* 0x0002480301007387 */ /* 0x000fe80000100800 */
[----:B------:R-:W2:Y:S01]  /*85a20*/  LDL.LU R16, [R1+0xb64] ;  /* 0x000b640001107983 */ /* 0x000ea20000300800 */
[----:B0-----:R-:W-:-:S03]  /*85a30*/  F2FP.PACK_AB R0, R26, R27 ;  /* 0x0000001b1a00723e */ /* 0x001fc600000000ff */
[----:B------:R-:W-:Y:S04]  /*85a40*/  STL [R1+0x244], R2 ;  /* 0x0002440201007387 */ /* 0x000fe80000100800 */
[----:B------:R-:W2:Y:S04]  /*85a50*/  LDL.LU R17, [R1+0xb60] ;  /* 0x000b600001117983 */ /* 0x000ea80000300800 */
[----:B------:R-:W-:Y:S04]  /*85a60*/  STL [R1+0x240], R0 ;  /* 0x0002400001007387 */ /* 0x000fe80000100800 */
[----:B------:R-:W3:Y:S04]  /*85a70*/  LDL.LU R18, [R1+0xb74] ;  /* 0x000b740001127983 */ /* 0x000ee80000300800 */
[----:B------:R-:W3:Y:S04]  /*85a80*/  LDL.LU R19, [R1+0xb70] ;  /* 0x000b700001137983 */ /* 0x000ee80000300800 */
[----:B------:R-:W4:Y:S04]  /*85a90*/  LDL.LU R10, [R1+0xb84] ;  /* 0x000b8400010a7983 */ /* 0x000f280000300800 */
[----:B------:R-:W4:Y:S04]  /*85aa0*/  LDL.LU R11, [R1+0xb80] ;  /* 0x000b8000010b7983 */ /* 0x000f280000300800 */
[----:B------:R-:W2:Y:S04]  /*85ab0*/  LDL.LU R14, [R1+0xb94] ;  /* 0x000b9400010e7983 */ /* 0x000ea80000300800 */
[----:B------:R-:W2:Y:S04]  /*85ac0*/  LDL.LU R15, [R1+0xb90] ;  /* 0x000b9000010f7983 */ /* 0x000ea80000300800 */
[----:B------:R-:W2:Y:S04]  /*85ad0*/  LDL.LU R25, [R1+0xbd8] ;  /* 0x000bd80001197983 */ /* 0x000ea80000300800 */
[----:B--2---:R0:W-:Y:S04]  /*85ae0*/  STL [R1+0x2818], R25 ;  /* 0x0028181901007387 */ /* 0x0041e80000100800 */
[----:B0-----:R-:W2:Y:S04]  /*85af0*/  LDL.LU R25, [R1+0xbc8] ;  /* 0x000bc80001197983 */ /* 0x001ea80000300800 */
[----:B--2---:R0:W-:Y:S04]  /*85b00*/  STL [R1+0x2820], R25 ;  /* 0x0028201901007387 */ /* 0x0041e80000100800 */
[----:B0-----:R-:W2:Y:S04]  /*85b10*/  LDL.LU R25, [R1+0xbb8] ;  /* 0x000bb80001197983 */ /* 0x001ea80000300800 */
[----:B--2---:R0:W-:Y:S04]  /*85b20*/  STL [R1+0x2828], R25 ;  /* 0x0028281901007387 */ /* 0x0041e80000100800 */
[----:B0-----:R-:W2:Y:S04]  /*85b30*/  LDL.LU R25, [R1+0xba8] ;  /* 0x000ba80001197983 */ /* 0x001ea80000300800 */
[----:B------:R-:W2:Y:S04]  /*85b40*/  LDL.LU R24, [R1+0xba4] ;  /* 0x000ba40001187983 */ /* 0x000ea80000300800 */
[----:B--2---:R0:W-:Y:S04]  /*85b50*/  STL [R1+0x2814], R24 ;  /* 0x0028141801007387 */ /* 0x0041e80000100800 */
[----:B0-----:R-:W2:Y:S04]  /*85b60*/  LDL.LU R24, [R1+0xbdc] ;  /* 0x000bdc0001187983 */ /* 0x001ea80000300800 */
[----:B--2---:R0:W-:Y:S04]  /*85b70*/  STL [R1+0x281c], R24 ;  /* 0x00281c1801007387 */ /* 0x0041e80000100800 */
[----:B0-----:R-:W2:Y:S04]  /*85b80*/  LDL.LU R24, [R1+0xbcc] ;  /* 0x000bcc0001187983 */ /* 0x001ea80000300800 */
[----:B--2---:R0:W-:Y:S04]  /*85b90*/  STL [R1+0x2824], R24 ;  /* 0x0028241801007387 */ /* 0x0041e80000100800 */
[----:B0-----:R-:W2:Y:S01]  /*85ba0*/  LDL.LU R24, [R1+0xbbc] ;  /* 0x000bbc0001187983 */ /* 0x001ea20000300800 */
[----:B------:R-:W-:-:S02]  /*85bb0*/  F2FP.PACK_AB R5, R16, R17 ;  /* 0x000000111005723e */ /* 0x000fc400000000ff */
[----:B---3--:R-:W-:Y:S02]  /*85bc0*/  F2FP.PACK_AB R3, R18, R19 ;  /* 0x000000131203723e */ /* 0x008fe400000000ff */
[----:B----4-:R-:W-:Y:S01]  /*85bd0*/  F2FP.PACK_AB R6, R10, R11 ;  /* 0x0000000b0a06723e */ /* 0x010fe200000000ff */
[----:B--2---:R0:W-:Y:S04]  /*85be0*/  STL [R1+0x282c], R24 ;  /* 0x00282c1801007387 */ /* 0x0041e80000100800 */
        /* <DEDUP_REMOVED lines=13> */
[----:B------:R0:W-:Y:S04]  /*85cc0*/  STL [R1+0x25c], R5 ;  /* 0x00025c0501007387 */ /* 0x0001e80000100800 */
[----:B------:R-:W3:Y:S04]  /*85cd0*/  LDL.LU R12, [R1+0xb4c] ;  /* 0x000b4c00010c7983 */ /* 0x000ee80000300800 */
[----:B------:R1:W-:Y:S04]  /*85ce0*/  STL [R1+0x258], R3 ;  /* 0x0002580301007387 */ /* 0x0003e80000100800 */
[----:B0-----:R-:W3:Y:S04]  /*85cf0*/  LDL.LU R5, [R1+0xa84] ;  /* 0x000a840001057983 */ /* 0x001ee80000300800 */
[----:B------:R0:W-:Y:S01]  /*85d00*/  STL [R1+0x254], R6 ;  /* 0x0002540601007387 */ /* 0x0001e20000100800 */
[----:B-1----:R-:W-:-:S03]  /*85d10*/  F2FP.PACK_AB R3, R14, R15 ;  /* 0x0000000f0e03723e */ /* 0x002fc600000000ff */
[----:B------:R-:W3:Y:S04]  /*85d20*/  LDL.LU R9, [R1+0xa94] ;  /* 0x000a940001097983 */ /* 0x000ee80000300800 */
[----:B0-----:R-:W3:Y:S04]  /*85d30*/  LDL.LU R6, [R1+0xaf4] ;  /* 0x000af40001067983 */ /* 0x001ee80000300800 */
[----:B------:R0:W-:Y:S04]  /*85d40*/  STL [R1+0x250], R3 ;  /* 0x0002500301007387 */ /* 0x0001e80000100800 */
[----:B------:R-:W3:Y:S04]  /*85d50*/  LDL.LU R8, [R1+0xb44] ;  /* 0x000b440001087983 */ /* 0x000ee80000300800 */
[----:B0-----:R-:W3:Y:S04]  /*85d60*/  LDL.LU R3, [R1+0xc0c] ;  /* 0x000c0c0001037983 */ /* 0x001ee80000300800 */
        /* <DEDUP_REMOVED lines=23> */
[----:B----4-:R-:W-:-:S03]  /*85ee0*/  F2FP.PACK_AB R21, R22, R21 ;  /* 0x000000151615723e */ /* 0x010fc600000000ff */
[----:B------:R0:W-:Y:S01]  /*85ef0*/  STL [R1+0x260], R25 ;  /* 0x0002601901007387 */ /* 0x0001e20000100800 */
[----:B---3--:R-:W-:-:S03]  /*85f00*/  F2FP.PACK_AB R29, R20, R29 ;  /* 0x0000001d141d723e */ /* 0x008fc600000000ff */
[----:B0-----:R-:W3:Y:S01]  /*85f10*/  LDL.LU R25, [R1+0x2810] ;  /* 0x0028100001197983 */ /* 0x001ee20000300800 */
[----:B--2---:R-:W-:-:S03]  /*85f20*/  F2FP.PACK_AB R23, R24, R23 ;  /* 0x000000171817723e */ /* 0x004fc600000000ff */
[----:B------:R-:W2:Y:S04]  /*85f30*/  LDL.LU R24, [R1+0x280c] ;  /* 0x00280c0001187983 */ /* 0x000ea80000300800 */
[----:B------:R0:W-:Y:S04]  /*85f40*/  STL [R1+0x27c], R23 ;  /* 0x00027c1701007387 */ /* 0x0001e80000100800 */
[----:B0-----:R-:W4:Y:S04]  /*85f50*/  LDL.LU R23, [R1+0x2808] ;  /* 0x0028080001177983 */ /* 0x001f280000300800 */
[----:B------:R-:W4:Y:S04]  /*85f60*/  LDL.LU R22, [R1+0x2804] ;  /* 0x0028040001167983 */ /* 0x000f280000300800 */
[----:B------:R0:W-:Y:S04]  /*85f70*/  STL [R1+0x278], R21 ;  /* 0x0002781501007387 */ /* 0x0001e80000100800 */
[----:B0-----:R-:W4:Y:S04]  /*85f80*/  LDL.LU R21, [R1+0x2800] ;  /* 0x0028000001157983 */ /* 0x001f280000300800 */
[----:B------:R-:W4:Y:S01]  /*85f90*/  LDL.LU R20, [R1+0x27fc] ;  /* 0x0027fc0001147983 */ /* 0x000f220000300800 */
[----:B------:R-:W-:-:S02]  /*85fa0*/  F2FP.PACK_AB R27, R2, R27 ;  /* 0x0000001b021b723e */ /* 0x000fc400000000ff */
[----:B------:R-:W-:Y:S02]  /*85fb0*/  F2FP.PACK_AB R13, R28, R13 ;  /* 0x0000000d1c0d723e */ /* 0x000fe400000000ff */
[----:B------:R-:W-:Y:S01]  /*85fc0*/  F2FP.PACK_AB R26, R0, R26 ;  /* 0x0000001a001a723e */ /* 0x000fe200000000ff */
[----:B------:R-:W-:Y:S01]  /*85fd0*/  STL [R1+0x274], R29 ;  /* 0x0002741d01007387 */ /* 0x000fe20000100800 */
[----:B---3--:R-:W-:-:S03]  /*85fe0*/  F2FP.PACK_AB R25, R4, R25 ;  /* 0x000000190419723e */ /* 0x008fc600000000ff */
[----:B------:R-:W-:Y:S01]  /*85ff0*/  STL [R1+0x25ec], R27 ;  /* 0x0025ec1b01007387 */ /* 0x000fe20000100800 */
[----:B------:R-:W-:-:S03]  /*86000*/  F2FP.PACK_AB R19, R3, R19 ;  /* 0x000000130313723e */ /* 0x000fc600000000ff */
[----:B------:R0:W-:Y:S01]  /*86010*/  STL [R1+0x270], R13 ;  /* 0x0002700d01007387 */ /* 0x0001e20000100800 */
[----:B------:R-:W-:-:S03]  /*86020*/  F2FP.PACK_AB R18, R7, R18 ;  /* 0x000000120712723e */ /* 0x000fc600000000ff */
[----:B------:R-:W-:Y:S01]  /*86030*/  STL [R1+0x25f0], R26 ;  /* 0x0025f01a01007387 */ /* 0x000fe20000100800 */
[----:B------:R-:W-:-:S03]  /*86040*/  F2FP.PACK_AB R17, R16, R17 ;  /* 0x000000111011723e */ /* 0x000fc600000000ff */
[----:B------:R-:W-:Y:S01]  /*86050*/  STL [R1+0x25f4], R25 ;  /* 0x0025f41901007387 */ /* 0x000fe20000100800 */
[----:B------:R-:W-:Y:S02]  /*86060*/  F2FP.PACK_AB R16, R10, R11 ;  /* 0x0000000b0a10723e */ /* 0x000fe400000000ff */
[----:B------:R-:W-:Y:S02]  /*86070*/  F2FP.PACK_AB R15, R14, R15 ;  /* 0x0000000f0e0f723e */ /* 0x000fe400000000ff */
[----:B--2---:R-:W-:-:S05]  /*86080*/  F2FP.PACK_AB R24, R12, R24 ;  /* 0x000000180c18723e */ /* 0x004fca00000000ff */
[----:B------:R-:W-:Y:S01]  /*86090*/  STL [R1+0x25f8], R24 ;  /* 0x0025f81801007387 */ /* 0x000fe20000100800 */
[----:B----4-:R-:W-:Y:S02]  /*860a0*/  F2FP.PACK_AB R23, R5, R23 ;  /* 0x000000170517723e */ /* 0x010fe400000000ff */
[----:B------:R-:W-:-:S03]  /*860b0*/  F2FP.PACK_AB R22, R9, R22 ;  /* 0x000000160916723e */ /* 0x000fc600000000ff */
[----:B------:R-:W-:Y:S04]  /*860c0*/  STL [R1+0x25fc], R23 ;  /* 0x0025fc1701007387 */ /* 0x000fe80000100800 */
[----:B------:R-:W-:Y:S01]  /*860d0*/  STL [R1+0x2600], R22 ;  /* 0x0026001601007387 */ /* 0x000fe20000100800 */
[----:B------:R-:W-:Y:S02]  /*860e0*/  F2FP.PACK_AB R21, R6, R21 ;  /* 0x000000150615723e */ /* 0x000fe400000000ff */
[----:B------:R-:W-:-:S03]  /*860f0*/  F2FP.PACK_AB R20, R8, R20 ;  /* 0x000000140814723e */ /* 0x000fc600000000ff */
[----:B------:R-:W-:Y:S04]  /*86100*/  STL [R1+0x2604], R21 ;  /* 0x0026041501007387 */ /* 0x000fe80000100800 */
[----:B------:R-:W-:Y:S04]  /*86110*/  STL [R1+0x2608], R20 ;  /* 0x0026081401007387 */ /* 0x000fe80000100800 */
[----:B------:R-:W-:Y:S04]  /*86120*/  STL [R1+0x260c], R19 ;  /* 0x00260c1301007387 */ /* 0x000fe80000100800 */
[----:B------:R-:W-:Y:S04]  /*86130*/  STL [R1+0x2610], R18 ;  /* 0x0026101201007387 */ /* 0x000fe80000100800 */
[----:B------:R-:W-:Y:S04]  /*86140*/  STL [R1+0x2614], R17 ;  /* 0x0026141101007387 */ /* 0x000fe80000100800 */
[----:B------:R-:W-:Y:S04]  /*86150*/  STL [R1+0x2618], R16 ;  /* 0x0026181001007387 */ /* 0x000fe80000100800 */
[----:B0-----:R-:W2:Y:S04]  /*86160*/  LDL.LU R13, [R1+0xbe4] ;  /* 0x000be400010d7983 */ /* 0x001ea80000300800 */
[----:B------:R-:W2:Y:S04]  /*86170*/  LDL.LU R14, [R1+0xbe0] ;  /* 0x000be000010e7983 */ /* 0x000ea80000300800 */
[----:B------:R-:W3:Y:S04]  /*86180*/  LDL.LU R12, [R1+0xc10] ;  /* 0x000c1000010c7983 */ /* 0x000ee80000300800 */
[----:B---3--:R0:W-:Y:S04]  /*86190*/  STL [R1+0x27f4], R12 ;  /* 0x0027f40c01007387 */ /* 0x0081e80000100800 */
[----:B0-----:R-:W3:Y:S04]  /*861a0*/  LDL.LU R12, [R1+0xbf4] ;  /* 0x000bf400010c7983 */ /* 0x001ee80000300800 */
[----:B------:R-:W4:Y:S04]  /*861b0*/  LDL.LU R11, [R1+0xc38] ;  /* 0x000c3800010b7983 */ /* 0x000f280000300800 */
[----:B----4-:R0:W-:Y:S04]  /*861c0*/  STL [R1+0x27f0], R11 ;  /* 0x0027f00b01007387 */ /* 0x0101e80000100800 */
[----:B0-----:R-:W4:Y:S04]  /*861d0*/  LDL.LU R11, [R1+0xc14] ;  /* 0x000c1400010b7983 */ /* 0x001f280000300800 */
[----:B------:R-:W2:Y:S04]  /*861e0*/  LDL.LU R10, [R1+0xc48] ;  /* 0x000c4800010a7983 */ /* 0x000ea80000300800 */
[----:B--2---:R0:W-:Y:S04]  /*861f0*/  STL [R1+0x27ec], R10 ;  /* 0x0027ec0a01007387 */ /* 0x0041e80000100800 */
[----:B0-----:R-:W2:Y:S04]  /*86200*/  LDL.LU R10, [R1+0xc3c] ;  /* 0x000c3c00010a7983 */ /* 0x001ea80000300800 */
[----:B------:R-:W2:Y:S01]  /*86210*/  LDL.LU R9, [R1+0xc28] ;  /* 0x000c280001097983 */ /* 0x000ea20000300800 */
[----:B------:R-:W-:-:S03]  /*86220*/  F2FP.PACK_AB R14, R13, R14 ;  /* 0x0000000e0d0e723e */ /* 0x000fc600000000ff */
[----:B--2---:R0:W-:Y:S04]  /*86230*/  STL [R1+0x27e8], R9 ;  /* 0x0027e80901007387 */ /* 0x0041e80000100800 */
[----:B0-----:R-:W2:Y:S04]  /*86240*/  LDL.LU R9, [R1+0xc4c] ;  /* 0x000c4c0001097983 */ /* 0x001ea80000300800 */
        /* <DEDUP_REMOVED lines=24> */
[----:B------:R-:W3:Y:S04]  /*863d0*/  LDL.LU R13, [R1+0x27f8] ;  /* 0x0027f800010d7983 */ /* 0x000ee80000300800 */
[----:B------:R0:W-:Y:S04]  /*863e0*/  STL [R1+0x2620], R14 ;  /* 0x0026200e01007387 */ /* 0x0001e80000100800 */
[----:B0-----:R-:W2:Y:S01]  /*863f0*/  LDL.LU R14, [R1+0xc44] ;  /* 0x000c4400010e7983 */ /* 0x001ea20000300800 */
[----:B---3--:R-:W-:-:S03]  /*86400*/  F2FP.PACK_AB R13, R12, R13 ;  /* 0x0000000d0c0d723e */ /* 0x008fc600000000ff */
[----:B------:R-:W4:Y:S04]  /*86410*/  LDL.LU R12, [R1+0x27f4] ;  /* 0x0027f400010c7983 */ /* 0x000f280000300800 */
[----:B------:R0:W-:Y:S04]  /*86420*/  STL [R1+0x2624], R13 ;  /* 0x0026240d01007387 */ /* 0x0001e80000100800 */
[----:B0-----:R-:W3:Y:S01]  /*86430*/  LDL.LU R13, [R1+0xc34] ;  /* 0x000c3400010d7983 */ /* 0x001ee20000300800 */
[----:B----4-:R-:W-:-:S03]  /*86440*/  F2FP.PACK_AB R12, R11, R12 ;  /* 0x0000000c0b0c723e */ /* 0x010fc600000000ff */
[----:B------:R-:W4:Y:S04]  /*86450*/  LDL.LU R11, [R1+0x27f0] ;  /* 0x0027f000010b7983 */ /* 0x000f280000300800 */
[----:B------:R0:W-:Y:S04]  /*86460*/  STL [R1+0x2628], R12 ;  /* 0x0026280c01007387 */ /* 0x0001e80000100800 */
[----:B0-----:R-:W2:Y:S01]  /*86470*/  LDL.LU R12, [R1+0xc5c] ;  /* 0x000c5c00010c7983 */ /* 0x001ea20000300800 */
[----:B----4-:R-:W-:-:S03]  /*86480*/  F2FP.PACK_AB R11, R10, R11 ;  /* 0x0000000b0a0b723e */ /* 0x010fc600000000ff */
[----:B------:R-:W2:Y:S04]  /*86490*/  LDL.LU R10, [R1+0x27ec] ;  /* 0x0027ec00010a7983 */ /* 0x000ea80000300800 */
[----:B------:R0:W-:Y:S04]  /*864a0*/  STL [R1+0x262c], R11 ;  /* 0x00262c0b01007387 */ /* 0x0001e80000100800 */
[----:B0-----:R-:W4:Y:S01]  /*864b0*/  LDL.LU R11, [R1+0xc2c] ;  /* 0x000c2c00010b7983 */ /* 0x001f220000300800 */
[----:B--2---:R-:W-:-:S03]  /*864c0*/  F2FP.PACK_AB R10, R9, R10 ;  /* 0x0000000a090a723e */ /* 0x004fc600000000ff */
[----:B------:R-:W4:Y:S01]  /*864d0*/  LDL.LU R9, [R1+0x27e8] ;  /* 0x0027e80001097983 */ /* 0x000f220000300800 */
[----:B------:R-:W-:Y:S02]  /*864e0*/  F2FP.PACK_AB R8, R12, R8 ;  /* 0x000000080c08723e */ /* 0x000fe400000000ff */
[----:B---3--:R-:W-:Y:S01]  /*864f0*/  F2FP.PACK_AB R7, R13, R7 ;  /* 0x000000070d07723e */ /* 0x008fe200000000ff */
[----:B------:R-:W-:Y:S01]  /*86500*/  STL [R1+0x2630], R10 ;  /* 0x0026300a01007387 */ /* 0x000fe20000100800 */
[----:B------:R-:W-:Y:S02]  /*86510*/  F2FP.PACK_AB R6, R14, R6 ;  /* 0x000000060e06723e */ /* 0x000fe400000000ff */
[----:B------:R-:W-:Y:S02]  /*86520*/  F2FP.PACK_AB R5, R15, R5 ;  /* 0x000000050f05723e */ /* 0x000fe400000000ff */
[----:B------:R-:W-:Y:S02]  /*86530*/  F2FP.PACK_AB R4, R16, R4 ;  /* 0x000000041004723e */ /* 0x000fe400000000ff */
[----:B----4-:R-:W-:-:S05]  /*86540*/  F2FP.PACK_AB R9, R11, R9 ;  /* 0x000000090b09723e */ /* 0x010fca00000000ff */
[----:B------:R-:W-:Y:S04]  /*86550*/  STL [R1+0x2634], R9 ;  /* 0x0026340901007387 */ /* 0x000fe80000100800 */
[----:B------:R-:W-:Y:S04]  /*86560*/  STL [R1+0x2638], R8 ;  /* 0x0026380801007387 */ /* 0x000fe80000100800 */
[----:B------:R-:W-:Y:S04]  /*86570*/  STL [R1+0x263c], R7 ;  /* 0x00263c0701007387 */ /* 0x000fe80000100800 */
[----:B------:R0:W-:Y:S04]  /*86580*/  STL [R1+0x2640], R6 ;  /* 0x0026400601007387 */ /* 0x0001e80000100800 */
[----:B------:R1:W-:Y:S04]  /*86590*/  STL [R1+0x2644], R5 ;  /* 0x0026440501007387 */ /* 0x0003e80000100800 */
[----:B------:R2:W-:Y:S01]  /*865a0*/  STL [R1+0x2648], R4 ;  /* 0x0026480401007387 */ /* 0x0005e20000100800 */
[----:B0-----:R-:W-:-:S02]  /*865b0*/  F2FP.PACK_AB R6, R17, R18 ;  /* 0x000000121106723e */ /* 0x001fc400000000ff */
[----:B-1----:R-:W-:-:S03]  /*865c0*/  F2FP.PACK_AB R5, R19, R20 ;  /* 0x000000141305723e */ /* 0x002fc600000000ff */
[----:B------:R0:W-:Y:S01]  /*865d0*/  STL [R1+0xc], R6 ;  /* 0x00000c0601007387 */ /* 0x0001e20000100800 */
[----:B--2---:R-:W-:-:S03]  /*865e0*/  F2FP.PACK_AB R4, R21, R22 ;  /* 0x000000161504723e */ /* 0x004fc600000000ff */
[----:B------:R1:W-:Y:S04]  /*865f0*/  STL [R1+0x8], R5 ;  /* 0x0000080501007387 */ /* 0x0003e80000100800 */
[----:B------:R2:W-:Y:S01]  /*86600*/  STL [R1+0x4], R4 ;  /* 0x0000040401007387 */ /* 0x0005e20000100800 */
[----:B0-----:R-:W-:Y:S02]  /*86610*/  F2FP.PACK_AB R6, R23, R24 ;  /* 0x000000181706723e */ /* 0x001fe400000000ff */
[----:B-1----:R-:W-:-:S03]  /*86620*/  F2FP.PACK_AB R5, R25, R26 ;  /* 0x0000001a1905723e */ /* 0x002fc600000000ff */
[----:B------:R-:W-:Y:S01]  /*86630*/  STL [R1], R6 ;  /* 0x0000000601007387 */ /* 0x000fe20000100800 */
[----:B--2---:R-:W-:-:S03]  /*86640*/  F2FP.PACK_AB R4, R27, R29 ;  /* 0x0000001d1b04723e */ /* 0x004fc600000000ff */
[----:B------:R-:W-:Y:S04]  /*86650*/  STL [R1+0x1c], R5 ;  /* 0x00001c0501007387 */ /* 0x000fe80000100800 */
[----:B------:R0:W-:Y:S04]  /*86660*/  STL [R1+0x18], R4 ;  /* 0x0000180401007387 */ /* 0x0001e80000100800 */
[----:B0-----:R-:W2:Y:S01]  /*86670*/  LDL.LU R4, [R1+0xd68] ;  /* 0x000d680001047983 */ /* 0x001ea20000300800 */
[----:B------:R-:W-:Y:S02]  /*86680*/  F2FP.PACK_AB R2, R28, R2 ;  /* 0x000000021c02723e */ /* 0x000fe400000000ff */
[----:B------:R-:W-:-:S03]  /*86690*/  F2FP.PACK_AB R0, R0, R3 ;  /* 0x000000030000723e */ /* 0x000fc600000000ff */
        /* <DEDUP_REMOVED lines=170> */
[----:B------:R3:W-:Y:S02]  /*87140*/  STL [R1+0x68], R4 ;  /* 0x0000680401007387 */ /* 0x0007e40000100800 */
[----:B---3--:R-:W-:Y:S02]  /*87150*/  F2FP.PACK_AB R4, R9, R10 ;  /* 0x0000000a0904723e */ /* 0x008fe400000000ff */
[----:B--2---:R-:W-:Y:S02]  /*87160*/  F2FP.PACK_AB R6, R5, R6 ;  /* 0x000000060506723e */ /* 0x004fe400000000ff */
        /* <DEDUP_REMOVED lines=18> */
[----:B------:R-:W-:Y:S01]  /*87290*/  STL [R1+0x80], R6 ;  /* 0x0000800601007387 */ /* 0x000fe20000100800 */
        /* <DEDUP_REMOVED lines=237> */
[----:B0-----:R-:W2:Y:S01]  /*88170*/  LDL.LU R4, [R1+0xea8] ;  /* 0x000ea80001047983 */ /* 0x001ea20000300800 */
[----:B------:R-:W3:Y:S03]  /*88180*/  LDL.LU R5, [R1+0xf3c] ;  /* 0x000f3c0001057983 */ /* 0x000ee60000300800 */
        /* <DEDUP_REMOVED lines=33> */
[----:B0-----:R-:W2:Y:S01]  /*883a0*/  LDL.LU R5, [R1+0xeac] ;  /* 0x000eac0001057983 */ /* 0x001ea20000300800 */
[----:B------:R-:W3:Y:S02]  /*883b0*/  LDL.LU R6, [R1+0xf38] ;  /* 0x000f380001067983 */ /* 0x000ee40000300800 */
[----:B------:R-:W4:Y:S02]  /*883c0*/  LDL.LU R7, [R1+0xf4c] ;  /* 0x000f4c0001077983 */ /* 0x000f240000300800 */
        /* <DEDUP_REMOVED lines=25> */
[----:B--2---:R-:W-:-:S02]  /*88560*/  F2FP.PACK_AB R4, R5, R4 ;  /* 0x000000040504723e */ /* 0x004fc400000000ff */
[----:B------:R-:W2:Y:S03]  /*88570*/  LDL.LU R5, [R1+0x26cc] ;  /* 0x0026cc0001057983 */ /* 0x000ea60000300800 */
[----:B------:R0:W-:Y:S02]  /*88580*/  STL [R1+0x12c], R4 ;  /* 0x00012c0401007387 */ /* 0x0001e40000100800 */
[----:B0-----:R-:W2:Y:S02]  /*88590*/  LDL.LU R4, [R1+0x26c8] ;  /* 0x0026c80001047983 */ /* 0x001ea40000300800 */
[----:B--2---:R-:W-:Y:S02]  /*885a0*/  F2FP.PACK_AB R4, R5, R4 ;  /* 0x000000040504723e */ /* 0x004fe400000000ff */
[----:B------:R-:W2:Y:S03]  /*885b0*/  LDL.LU R5, [R1+0x26c4] ;  /* 0x0026c40001057983 */ /* 0x000ea60000300800 */
[----:B------:R0:W-:Y:S02]  /*885c0*/  STL [R1+0x128], R4 ;  /* 0x0001280401007387 */ /* 0x0001e40000100800 */
[----:B0-----:R-:W2:Y:S02]  /*885d0*/  LDL.LU R4, [R1+0x26c0] ;  /* 0x0026c00001047983 */ /* 0x001ea40000300800 */
        /* <DEDUP_REMOVED lines=58> */
[----:B------:R0:W-:Y:S01]  /*88980*/  STL [R1+0x16c], R4 ;  /* 0x00016c0401007387 */ /* 0x0001e20000100800 */
[----:B----4-:R-:W-:Y:S02]  /*88990*/  F2FP.PACK_AB R8, R7, R8 ;  /* 0x000000080708723e */ /* 0x010fe400000000ff */
[----:B---3--:R-:W-:Y:S02]  /*889a0*/  F2FP.PACK_AB R10, R9, R10 ;  /* 0x0000000a090a723e */ /* 0x008fe400000000ff */
[----:B------:R-:W-:Y:S01]  /*889b0*/  F2FP.PACK_AB R12, R11, R12 ;  /* 0x0000000c0b0c723e */ /* 0x000fe200000000ff */
[----:B0-----:R0:W5:Y:S01]  /*889c0*/  LDL.LU R4, [R1+0x2648] ;  /* 0x0026480001047983 */ /* 0x0011620000300800 */
[----:B------:R-:W-:-:S02]  /*889d0*/  F2FP.PACK_AB R14, R13, R14 ;  /* 0x0000000e0d0e723e */ /* 0x000fc400000000ff */
[----:B------:R-:W-:Y:S02]  /*889e0*/  F2FP.PACK_AB R16, R15, R16 ;  /* 0x000000100f10723e */ /* 0x000fe400000000ff */
[----:B------:R-:W-:Y:S02]  /*889f0*/  F2FP.PACK_AB R18, R17, R18 ;  /* 0x000000121112723e */ /* 0x000fe400000000ff */
[----:B------:R-:W-:Y:S02]  /*88a00*/  F2FP.PACK_AB R20, R19, R20 ;  /* 0x000000141314723e */ /* 0x000fe400000000ff */
[----:B------:R-:W-:Y:S02]  /*88a10*/  F2FP.PACK_AB R22, R21, R22 ;  /* 0x000000161516723e */ /* 0x000fe400000000ff */
[----:B------:R-:W-:Y:S02]  /*88a20*/  F2FP.PACK_AB R24, R23, R24 ;  /* 0x000000181718723e */ /* 0x000fe400000000ff */
[----:B------:R-:W-:-:S02]  /*88a30*/  F2FP.PACK_AB R26, R25, R26 ;  /* 0x0000001a191a723e */ /* 0x000fc400000000ff */
[----:B------:R-:W-:Y:S02]  /*88a40*/  F2FP.PACK_AB R28, R27, R28 ;  /* 0x0000001c1b1c723e */ /* 0x000fe400000000ff */
[----:B------:R-:W-:Y:S02]  /*88a50*/  F2FP.PACK_AB R2, R29, R2 ;  /* 0x000000021d02723e */ /* 0x000fe400000000ff */
[----:B--2---:R-:W-:Y:S02]  /*88a60*/  F2FP.PACK_AB R6, R5, R6 ;  /* 0x000000060506723e */ /* 0x004fe400000000ff */
[----:B------:R0:W5:Y:S03]  /*88a70*/  LDL.LU R5, [R1+0x2644] ;  /* 0x0026440001057983 */ /* 0x0001660000300800 */
[----:B------:R1:W-:Y:S02]  /*88a80*/  STL [R1+0x168], R6 ;  /* 0x0001680601007387 */ /* 0x0003e40000100800 */
[----:B-1----:R0:W5:Y:S01]  /*88a90*/  LDL.LU R6, [R1+0x2640] ;  /* 0x0026400001067983 */ /* 0x0021620000300800 */
[----:B------:R0:W5:Y:S02]  /*88aa0*/  LDL.LU R7, [R1+0x263c] ;  /* 0x00263c0001077983 */ /* 0x0001640000300800 */
        /* <DEDUP_REMOVED lines=31> */
[----:B-1----:R-:W2:Y:S01]  /*88ca0*/  LDL.LU R28, [R1+0x25e8] ;  /* 0x0025e800011c7983 */ /* 0x002ea20000300800 */
[----:B------:R-:W2:Y:S02]  /*88cb0*/  LDL.LU R29, [R1+0x25e4] ;  /* 0x0025e400011d7983 */ /* 0x000ea40000300800 */
[----:B------:R1:W-:Y:S02]  /*88cc0*/  STL [R1+0x198], R2 ;  /* 0x0001980201007387 */ /* 0x0003e40000100800 */
[----:B-1----:R-:W-:-:S02]  /*88cd0*/  F2FP.PACK_AB R2, R0, R3 ;  /* 0x000000030002723e */ /* 0x002fc400000000ff */
[----:B--2---:R-:W-:-:S05]  /*88ce0*/  F2FP.PACK_AB R0, R29, R28 ;  /* 0x0000001c1d00723e */ /* 0x004fca00000000ff */
[----:B------:R0:W-:Y:S01]  /*88cf0*/  STL [R1+0x190], R0 ;  /* 0x0001900001007387 */ /* 0x0001e20000100800 */
[----:B------:R0:W-:Y:S02]  /*88d00*/  STL [R1+0x194], R2 ;  /* 0x0001940201007387 */ /* 0x0001e40000100800 */
.L_x_0:
[----:B0-----:R-:W2:Y:S04]  /*88d10*/  LDL.LU R2, [R1+0x18c] ;  /* 0x00018c0001027983 */ /* 0x001ea80000300800 */
[----:B------:R-:W3:Y:S04]  /*88d20*/  LDL.LU R28, [R1+0x194] ;  /* 0x00019400011c7983 */ /* 0x000ee80000300800 */
[----:B------:R-:W4:Y:S04]  /*88d30*/  LDL.LU R3, [R1+0x198] ;  /* 0x0001980001037983 */ /* 0x000f280000300800 */
[----:B------:R-:W3:Y:S04]  /*88d40*/  LDL.LU R0, [R1+0x19c] ;  /* 0x00019c0001007983 */ /* 0x000ee80000300800 */
[----:B-----5:R0:W-:Y:S04]  /*88d50*/  STL.64 [R1+0x2848], R6 ;  /* 0x0028480601007387 */ /* 0x0201e80000100a00 */
[----:B0-----:R-:W3:Y:S04]  /*88d60*/  LDL.LU R7, [R1+0x23f8] ;  /* 0x0023f80001077983 */ /* 0x001ee80000300800 */
[----:B------:R-:W-:Y:S04]  /*88d70*/  STL.64 [R1+0x2840], R4 ;  /* 0x0028400401007387 */ /* 0x000fe80000100a00 */
[----:B------:R-:W-:Y:S04]  /*88d80*/  STL.64 [R1+0x2838], R10 ;  /* 0x0028380a01007387 */ /* 0x000fe80000100a00 */
[----:B------:R0:W-:Y:S04]  /*88d90*/  STL.64 [R1+0x2830], R8 ;  /* 0x0028300801007387 */ /* 0x0001e80000100a00 */
[----:B0-----:R-:W3:Y:S04]  /*88da0*/  LDL.LU R8, [R1+0x160] ;  /* 0x0001600001087983 */ /* 0x001ee80000300800 */
[----:B------:R-:W3:Y:S04]  /*88db0*/  LDL.LU R9, [R1+0x164] ;  /* 0x0001640001097983 */ /* 0x000ee80000300800 */
[----:B------:R-:W3:Y:S04]  /*88dc0*/  LDL.LU R10, [R1+0x168] ;  /* 0x00016800010a7983 */ /* 0x000ee80000300800 */
[----:B------:R-:W3:Y:S04]  /*88dd0*/  LDL.LU R11, [R1+0x16c] ;  /* 0x00016c00010b7983 */ /* 0x000ee80000300800 */
[----:B------:R-:W-:Y:S04]  /*88de0*/  STL.64 [R1+0x2828], R14 ;  /* 0x0028280e01007387 */ /* 0x000fe80000100a00 */
[----:B------:R0:W-:Y:S04]  /*88df0*/  STL.64 [R1+0x2820], R12 ;  /* 0x0028200c01007387 */ /* 0x0001e80000100a00 */
[----:B0-----:R-:W3:Y:S04]  /*88e00*/  LDL.LU R12, [R1+0x170] ;  /* 0x00017000010c7983 */ /* 0x001ee80000300800 */
[----:B------:R-:W3:Y:S04]  /*88e10*/  LDL.LU R13, [R1+0x174] ;  /* 0x00017400010d7983 */ /* 0x000ee80000300800 */
[----:B------:R-:W3:Y:S04]  /*88e20*/  LDL.LU R14, [R1+0x178] ;  /* 0x00017800010e7983 */ /* 0x000ee80000300800 */
[----:B------:R-:W3:Y:S04]  /*88e30*/  LDL.LU R15, [R1+0x17c] ;  /* 0x00017c00010f7983 */ /* 0x000ee80000300800 */
[----:B------:R-:W3:Y:S04]  /*88e40*/  LDL.LU R6, [R1+0x23f4] ;  /* 0x0023f40001067983 */ /* 0x000ee80000300800 */
[----:B------:R-:W3:Y:S04]  /*88e50*/  LDL.LU R5, [R1+0x23f0] ;  /* 0x0023f00001057983 */ /* 0x000ee80000300800 */
[----:B------:R-:W3:Y:S04]  /*88e60*/  LDL.LU R4, [R1+0x23ec] ;  /* 0x0023ec0001047983 */ /* 0x000ee80000300800 */
[----:B------:R-:W-:Y:S04]  /*88e70*/  STL.64 [R1+0x2818], R18 ;  /* 0x0028181201007387 */ /* 0x000fe80000100a00 */
[----:B------:R0:W-:Y:S04]  /*88e80*/  STL.64 [R1+0x2810], R16 ;  /* 0x0028101001007387 */ /* 0x0001e80000100a00 */
[----:B0-----:R-:W3:Y:S04]  /*88e90*/  LDL.LU R16, [R1+0x180] ;  /* 0x0001800001107983 */ /* 0x001ee80000300800 */
[----:B------:R-:W3:Y:S04]  /*88ea0*/  LDL.LU R17, [R1+0x184] ;  /* 0x0001840001117983 */ /* 0x000ee80000300800 */
[----:B------:R-:W3:Y:S01]  /*88eb0*/  LDL.LU R18, [R1+0x188] ;  /* 0x0001880001127983 */ /* 0x000ee20000300800 */
[----:B--2---:R-:W-:-:S03]  /*88ec0*/  IMAD.MOV.U32 R19, RZ, RZ, R2 ;  /* 0x000000ffff137224 */ /* 0x004fc600078e0002 */
[----:B------:R-:W2:Y:S04]  /*88ed0*/  LDL.LU R2, [R1+0x23e8] ;  /* 0x0023e80001027983 */ /* 0x000ea80000300800 */
[----:B------:R4:W-:Y:S04]  /*88ee0*/  STL.64 [R1+0x2808], R22 ;  /* 0x0028081601007387 */ /* 0x0009e80000100a00 */
[----:B------:R0:W-:Y:S01]  /*88ef0*/  STL.64 [R1+0x2800], R20 ;  /* 0x0028001401007387 */ /* 0x0001e20000100a00 */
[----:B----4-:R-:W-:-:S03]  /*88f00*/  IMAD.MOV.U32 R22, RZ, RZ, R3 ;  /* 0x000000ffff167224 */ /* 0x010fc600078e0003 */
[----:B------:R-:W1:Y:S01]  /*88f10*/  S2R R3, SR_TID.X ;  /* 0x0000000000037919 */ /* 0x000e620000002100 */
[----:B---3--:R-:W-:-:S03]  /*88f20*/  IMAD.MOV.U32 R23, RZ, RZ, R0 ;  /* 0x000000ffff177224 */ /* 0x008fc600078e0000 */
[----:B------:R-:W3:Y:S01]  /*88f30*/  S2R R0, SR_TID.X ;  /* 0x0000000000007919 */ /* 0x000ee20000002100 */
[----:B0-----:R-:W-:-:S03]  /*88f40*/  IMAD.MOV.U32 R21, RZ, RZ, R28 ;  /* 0x000000ffff157224 */ /* 0x001fc600078e001c */
[----:B------:R-:W4:Y:S01]  /*88f50*/  LDL.LU R20, [R1+0x190] ;  /* 0x0001900001147983 */ /* 0x000f220000300800 */
[----:B------:R-:W-:-:S03]  /*88f60*/  ISETP.GE.AND P0, PT, R7, c[0x0][0x17c], PT ;  /* 0x00005f0007007a0c */ /* 0x000fc60003f06270 */
[----:B------:R-:W-:Y:S04]  /*88f70*/  STL.64 [R1+0x27f8], R26 ;  /* 0x0027f81a01007387 */ /* 0x000fe80000100a00 */
[----:B------:R-:W-:Y:S04]  /*88f80*/  STL.64 [R1+0x27f0], R24 ;  /* 0x0027f01801007387 */ /* 0x000fe80000100a00 */
[----:B------:R-:W-:Y:S01]  /*88f90*/  STL [R1+0x26b0], R29 ;  /* 0x0026b01d01007387 */ /* 0x000fe20000100800 */
[----:B-1----:R-:W-:Y:S01]  /*88fa0*/  IMAD.SHL.U32 R28, R3, 0x400, RZ ;  /* 0x00000400031c7824 */ /* 0x002fe200078e00ff */
[----:B---3--:R-:W-:-:S04]  /*88fb0*/  LOP3.LUT R0, R0, 0x7f, RZ, 0xc0, !PT ;  /* 0x0000007f00007812 */ /* 0x008fc800078ec0ff */
[----:B------:R-:W-:-:S05]  /*88fc0*/  LOP3.LUT R28, R28, 0x1800, RZ, 0xc0, !PT ;  /* 0x000018001c1c7812 */ /* 0x000fca00078ec0ff */
[----:B------:R-:W-:Y:S02]  /*88fd0*/  IMAD R28, R0, 0x10, R28 ;  /* 0x00000010001c7824 */ /* 0x000fe400078e021c */
[----:B------:R-:W-:Y:S01]  /*88fe0*/  IMAD.SHL.U32 R0, R3, 0x20, RZ ;  /* 0x0000002003007824 */ /* 0x000fe200078e00ff */
[----:B------:R-:W-:Y:S01]  /*88ff0*/  BAR.SYNC.DEFER_BLOCKING 0x0 ;  /* 0x0000000000007b1d */ /* 0x000fe20000010000 */
[----:B------:R-:W-:Y:S02]  /*89000*/  ISETP.GE.AND P4, PT, R6, c[0x0][0x17c], PT ;  /* 0x00005f0006007a0c */ /* 0x000fe40003f86270 */
[----:B------:R-:W-:Y:S02]  /*89010*/  ISETP.GE.AND P3, PT, R5, c[0x0][0x17c], PT ;  /* 0x00005f0005007a0c */ /* 0x000fe40003f66270 */
[----:B------:R-:W-:Y:S02]  /*89020*/  ISETP.GE.AND P2, PT, R4, c[0x0][0x17c], PT ;  /* 0x00005f0004007a0c */ /* 0x000fe40003f46270 */
[----:B--2---:R-:W-:Y:S01]  /*89030*/  ISETP.GE.AND P1, PT, R2, c[0x0][0x17c], PT ;  /* 0x00005f0002007a0c */ /* 0x004fe20003f26270 */
[----:B------:R-:W-:-:S05]  /*89040*/  IMAD.SHL.U32 R2, R3, 0x100, RZ ;  /* 0x0000010003027824 */ /* 0x000fca00078e00ff */
[----:B------:R-:W-:-:S04]  /*89050*/  LOP3.LUT R2, R2, 0x1800, RZ, 0xc0, !PT ;  /* 0x0000180002027812 */ /* 0x000fc800078ec0ff */
[----:B------:R-:W-:Y:S01]  /*89060*/  LOP3.LUT R2, R2, 0x60, R0, 0xf8, !PT ;  /* 0x0000006002027812 */ /* 0x000fe200078ef800 */
[C---:B------:R-:W-:Y:S02]  /*89070*/  IMAD.SHL.U32 R0, R3.reuse, 0x8, RZ ;  /* 0x0000000803007824 */ /* 0x040fe400078e00ff */
[----:B------:R-:W-:-:S03]  /*89080*/  IMAD.SHL.U32 R3, R3, 0x4, RZ ;  /* 0x0000000403037824 */ /* 0x000fc600078e00ff */
[----:B------:R-:W-:-:S04]  /*89090*/  LOP3.LUT R0, R0, 0x300, RZ, 0xc0, !PT ;  /* 0x0000030000007812 */ /* 0x000fc800078ec0ff */
[----:B------:R-:W-:-:S04]  /*890a0*/  LOP3.LUT R0, R0, 0x70, R3, 0xf8, !PT ;  /* 0x0000007000007812 */ /* 0x000fc800078ef803 */
[----:B------:R-:W-:-:S05]  /*890b0*/  LOP3.LUT R0, R2, R0, RZ, 0x3c, !PT ;  /* 0x0000000002007212 */ /* 0x000fca00078e3cff */
[----:B------:R0:W-:Y:S04]  /*890c0*/  STS.128 [R0+0x400], R12 ;  /* 0x0004000c00007388 */ /* 0x0001e80000000c00 */
[----:B----4-:R-:W-:Y:S04]  /*890d0*/  STS.128 [R0], R20 ;  /* 0x0000001400007388 */ /* 0x010fe80000000c00 */
[----:B------:R1:W-:Y:S04]  /*890e0*/  STS.128 [R0+0x80], R16 ;  /* 0x0000801000007388 */ /* 0x0003e80000000c00 */
[----:B------:R-:W-:Y:S04]  /*890f0*/  STS.128 [R0+0x480], R8 ;  /* 0x0004800800007388 */ /* 0x000fe80000000c00 */
[----:B0-----:R-:W2:Y:S04]  /*89100*/  LDL.LU R12, [R1+0xe0] ;  /* 0x0000e000010c7983 */ /* 0x001ea80000300800 */
[----:B------:R-:W2:Y:S04]  /*89110*/  LDL.LU R13, [R1+0xe4] ;  /* 0x0000e400010d7983 */ /* 0x000ea80000300800 */
[----:B------:R-:W3:Y:S04]  /*89120*/  LDL.LU R14, [R1+0xe8] ;  /* 0x0000e800010e7983 */ /* 0x000ee80000300800 */
[----:B------:R-:W3:Y:S01]  /*89130*/  LDL.LU R15, [R1+0xec] ;  /* 0x0000ec00010f7983 */ /* 0x000ee20000300800 */
[----:B-1----:R-:W-:-:S02]  /*89140*/  LOP3.LUT R16, R28, 0x20, RZ, 0x3c, !PT ;  /* 0x000000201c107812 */ /* 0x002fc400078e3cff */
[C---:B------:R-:W-:Y:S02]  /*89150*/  LOP3.LUT R3, R28.reuse, 0x40, RZ, 0x3c, !PT ;  /* 0x000000401c037812 */ /* 0x040fe400078e3cff */
[----:B------:R-:W-:Y:S01]  /*89160*/  LOP3.LUT R2, R28, 0x60, RZ, 0x3c, !PT ;  /* 0x000000601c027812 */ /* 0x000fe200078e3cff */
[----:B------:R-:W-:Y:S06]  /*89170*/  BAR.SYNC.DEFER_BLOCKING 0x0 ;  /* 0x0000000000007b1d */ /* 0x000fec0000010000 */
[----:B---3--:R-:W-:Y:S04]  /*89180*/  STL.64 [R1+0x28c0], R14 ;  /* 0x0028c00e01007387 */ /* 0x008fe80000100a00 */
[----:B--2---:R-:W-:Y:S04]  /*89190*/  STL.64 [R1+0x28b8], R12 ;  /* 0x0028b80c01007387 */ /* 0x004fe80000100a00 */
[----:B------:R-:W2:Y:S04]  /*891a0*/  LDL.LU R20, [R1+0xf0] ;  /* 0x0000f00001147983 */ /* 0x000ea80000300800 */
[----:B------:R-:W2:Y:S04]  /*891b0*/  LDL.LU R21, [R1+0xf4] ;  /* 0x0000f40001157983 */ /* 0x000ea80000300800 */
[----:B------:R-:W3:Y:S04]  /*891c0*/  LDL.LU R22, [R1+0xf8] ;  /* 0x0000f80001167983 */ /* 0x000ee80000300800 */
[----:B------:R-:W3:Y:S04]  /*891d0*/  LDL.LU R23, [R1+0xfc] ;  /* 0x0000fc0001177983 */ /* 0x000ee80000300800 */
[----:B---3--:R-:W-:Y:S04]  /*891e0*/  STL.64 [R1+0x28d0], R22 ;  /* 0x0028d01601007387 */ /* 0x008fe80000100a00 */
[----:B--2---:R0:W-:Y:S04]  /*891f0*/  STL.64 [R1+0x28c8], R20 ;  /* 0x0028c81401007387 */ /* 0x0041e80000100a00 */
[----:B0-----:R-:W2:Y:S04]  /*89200*/  LDL.LU R20, [R1+0x120] ;  /* 0x0001200001147983 */ /* 0x001ea80000300800 */
        /* <DEDUP_REMOVED lines=22> */
[----:B--2---:R-:W-:Y:S04]  /*89370*/  STL.64 [R1+0x2908], R20 ;  /* 0x0029081401007387 */ /* 0x004fe80000100a00 */
[----:B------:R-:W0:Y:S04]  /*89380*/  LDS.128 R20, [R28] ;  /* 0x000000001c147984 */ /* 0x000e280000000c00 */
[----:B------:R-:W2:Y:S04]  /*89390*/  LDL.LU R12, [R1+0x110] ;  /* 0x00011000010c7983 */ /* 0x000ea80000300800 */
[----:B------:R-:W2:Y:S04]  /*893a0*/  LDL.LU R13, [R1+0x114] ;  /* 0x00011400010d7983 */ /* 0x000ea80000300800 */
[----:B------:R-:W2:Y:S04]  /*893b0*/  LDL.LU R14, [R1+0x118] ;  /* 0x00011800010e7983 */ /* 0x000ea80000300800 */
[----:B------:R-:W2:Y:S04]  /*893c0*/  LDL.LU R15, [R1+0x11c] ;  /* 0x00011c00010f7983 */ /* 0x000ea80000300800 */
[----:B------:R-:W3:Y:S04]  /*893d0*/  LDL.LU R24, [R1+0x100] ;  /* 0x0001000001187983 */ /* 0x000ee80000300800 */
[----:B------:R-:W3:Y:S04]  /*893e0*/  LDL.LU R25, [R1+0x104] ;  /* 0x0001040001197983 */ /* 0x000ee80000300800 */
[----:B------:R-:W3:Y:S04]  /*893f0*/  LDL.LU R26, [R1+0x108] ;  /* 0x00010800011a7983 */ /* 0x000ee80000300800 */
[----:B------:R-:W3:Y:S04]  /*89400*/  LDL.LU R27, [R1+0x10c] ;  /* 0x00010c00011b7983 */ /* 0x000ee80000300800 */
[----:B------:R-:W4:Y:S04]  /*89410*/  LDL.LU R4, [R1+0xc0] ;  /* 0x0000c00001047983 */ /* 0x000f280000300800 */
[----:B------:R-:W4:Y:S04]  /*89420*/  LDL.LU R5, [R1+0xc4] ;  /* 0x0000c40001057983 */ /* 0x000f280000300800 */
[----:B------:R-:W4:Y:S04]  /*89430*/  LDL.LU R6, [R1+0xc8] ;  /* 0x0000c80001067983 */ /* 0x000f280000300800 */
[----:B------:R-:W4:Y:S04]  /*89440*/  LDL.LU R7, [R1+0xcc] ;  /* 0x0000cc0001077983 */ /* 0x000f280000300800 */
[----:B------:R-:W2:Y:S04]  /*89450*/  LDL.LU R8, [R1+0xd0] ;  /* 0x0000d00001087983 */ /* 0x000ea80000300800 */
[----:B------:R-:W2:Y:S01]  /*89460*/  LDL.LU R9, [R1+0xd4] ;  /* 0x0000d40001097983 */ /* 0x000ea20000300800 */
[----:B0-----:R-:W-:-:S03]  /*89470*/  IMAD.MOV.U32 R29, RZ, RZ, R21 ;  /* 0x000000ffff1d7224 */ /* 0x001fc600078e0015 */
[----:B------:R-:W2:Y:S04]  /*89480*/  LDL.LU R10, [R1+0xd8] ;  /* 0x0000d800010a7983 */ /* 0x000ea80000300800 */
[----:B------:R-:W2:Y:S04]  /*89490*/  LDL.LU R11, [R1+0xdc] ;  /* 0x0000dc00010b7983 */ /* 0x000ea80000300800 */
[----:B------:R-:W-:Y:S04]  /*894a0*/  STL [R1+0x160], R20 ;  /* 0x0001601401007387 */ /* 0x000fe80000100800 */
[----:B------:R-:W-:Y:S04]  /*894b0*/  STL.64 [R1+0x168], R22 ;  /* 0x0001681601007387 */ /* 0x000fe80000100a00 */
[----:B------:R-:W0:Y:S04]  /*894c0*/  LDS.128 R20, [R16] ;  /* 0x0000000010147984 */ /* 0x000e280000000c00 */
[----:B------:R-:W-:Y:S04]  /*894d0*/  STL [R1+0x26b4], R29 ;  /* 0x0026b41d01007387 */ /* 0x000fe80000100800 */
[----:B0-----:R-:W-:Y:S04]  /*894e0*/  STL.64 [R1+0x170], R20 ;  /* 0x0001701401007387 */ /* 0x001fe80000100a00 */
[----:B------:R-:W-:Y:S04]  /*894f0*/  STL.64 [R1+0x178], R22 ;  /* 0x0001781601007387 */ /* 0x000fe80000100a00 */
[----:B------:R-:W0:Y:S04]  /*89500*/  LDS.128 R20, [R3] ;  /* 0x0000000003147984 */ /* 0x000e280000000c00 */
[----:B0-----:R-:W-:Y:S04]  /*89510*/  STL.64 [R1+0x180], R20 ;  /* 0x0001801401007387 */ /* 0x001fe80000100a00 */
[----:B------:R-:W-:Y:S04]  /*89520*/  STL.64 [R1+0x188], R22 ;  /* 0x0001881601007387 */ /* 0x000fe80000100a00 */
[----:B------:R-:W0:Y:S04]  /*89530*/  LDS.128 R20, [R2] ;  /* 0x0000000002147984 */ /* 0x000e280000000c00 */
[----:B0-----:R-:W-:Y:S04]  /*89540*/  STL.64 [R1+0x190], R20 ;  /* 0x0001901401007387 */ /* 0x001fe80000100a00 */
[----:B------:R0:W-:Y:S04]  /*89550*/  STL.64 [R1+0x198], R22 ;  /* 0x0001981601007387 */ /* 0x0001e80000100a00 */
[----:B0-----:R-:W2:Y:S04]  /*89560*/  LDL.LU.64 R22, [R1+0x2910] ;  /* 0x0029100001167983 */ /* 0x001ea80000300a00 */
[----:B------:R-:W2:Y:S04]  /*89570*/  LDL.LU.64 R20, [R1+0x2908] ;  /* 0x0029080001147983 */ /* 0x000ea80000300a00 */
[----:B------:R-:W-:Y:S06]  /*89580*/  BAR.SYNC.DEFER_BLOCKING 0x0 ;  /* 0x0000000000007b1d */ /* 0x000fec0000010000 */
[----:B--2---:R0:W-:Y:S04]  /*89590*/  STS.128 [R0], R20 ;  /* 0x0000001400007388 */ /* 0x0041e80000000c00 */
[----:B0-----:R-:W2:Y:S04]  /*895a0*/  LDL.LU.64 R22, [R1+0x2900] ;  /* 0x0029000001167983 */ /* 0x001ea80000300a00 */
[----:B------:R-:W2:Y:S04]  /*895b0*/  LDL.LU.64 R20, [R1+0x28f8] ;  /* 0x0028f80001147983 */ /* 0x000ea80000300a00 */
[----:B--2---:R0:W-:Y:S04]  /*895c0*/  STS.128 [R0+0x80], R20 ;  /* 0x0000801400007388 */ /* 0x0041e80000000c00 */
[----:B0-----:R-:W2:Y:S04]  /*895d0*/  LDL.LU.64 R22, [R1+0x28f0] ;  /* 0x0028f00001167983 */ /* 0x001ea80000300a00 */
[----:B------:R-:W2:Y:S04]  /*895e0*/  LDL.LU.64 R20, [R1+0x28e8] ;  /* 0x0028e80001147983 */ /* 0x000ea80000300a00 */
[----:B--2---:R0:W-:Y:S04]  /*895f0*/  STS.128 [R0+0x400], R20 ;  /* 0x0004001400007388 */ /* 0x0041e80000000c00 */
[----:B0-----:R-:W2:Y:S04]  /*89600*/  LDL.LU.64 R22, [R1+0x28e0] ;  /* 0x0028e00001167983 */ /* 0x001ea80000300a00 */
[----:B------:R-:W2:Y:S04]  /*89610*/  LDL.LU.64 R20, [R1+0x28d8] ;  /* 0x0028d80001147983 */ /* 0x000ea80000300a00 */
[----:B--2---:R-:W-:Y:S04]  /*89620*/  STS.128 [R0+0x480], R20 ;  /* 0x0004801400007388 */ /* 0x004fe80000000c00 */
[----:B------:R-:W-:Y:S06]  /*89630*/  BAR.SYNC.DEFER_BLOCKING 0x0 ;  /* 0x0000000000007b1d */ /* 0x000fec0000010000 */
[----:B------:R-:W0:Y:S04]  /*89640*/  LDS.128 R20, [R28] ;  /* 0x000000001c147984 */ /* 0x000e280000000c00 */
[----:B0-----:R-:W-:Y:S04]  /*89650*/  STL.64 [R1+0x120], R20 ;  /* 0x0001201401007387 */ /* 0x001fe80000100a00 */
[----:B------:R-:W-:Y:S04]  /*89660*/  STL.64 [R1+0x128], R22 ;  /* 0x0001281601007387 */ /* 0x000fe80000100a00 */
[----:B------:R-:W0:Y:S04]  /*89670*/  LDS.128 R20, [R16] ;  /* 0x0000000010147984 */ /* 0x000e280000000c00 */
[----:B0-----:R-:W-:Y:S04]  /*89680*/  STL.64 [R1+0x130], R20 ;  /* 0x0001301401007387 */ /* 0x001fe80000100a00 */
[----:B------:R-:W-:Y:S04]  /*89690*/  STL.64 [R1+0x138], R22 ;  /* 0x0001381601007387 */ /* 0x000fe80000100a00 */
[----:B------:R-:W0:Y:S04]  /*896a0*/  LDS.128 R20, [R3] ;  /* 0x0000000003147984 */ /* 0x000e280000000c00 */
[----:B0-----:R-:W-:Y:S04]  /*896b0*/  STL.64 [R1+0x140], R20 ;  /* 0x0001401401007387 */ /* 0x001fe80000100a00 */
[----:B------:R-:W-:Y:S04]  /*896c0*/  STL.64 [R1+0x148], R22 ;  /* 0x0001481601007387 */ /* 0x000fe80000100a00 */
[----:B------:R-:W0:Y:S04]  /*896d0*/  LDS.128 R20, [R2] ;  /* 0x0000000002147984 */ /* 0x000e280000000c00 */
[----:B------:R-:W-:Y:S06]  /*896e0*/  BAR.SYNC.DEFER_BLOCKING 0x0 ;  /* 0x0000000000007b1d */ /* 0x000fec0000010000 */
[----:B------:R-:W-:Y:S04]  /*896f0*/  STS.128 [R0], R12 ;  /* 0x0000000c00007388 */ /* 0x000fe80000000c00 */
[----:B0-----:R-:W-:Y:S04]  /*89700*/  STL.64 [R1+0x150], R20 ;  /* 0x0001501401007387 */ /* 0x001fe80000100a00 */
[----:B------:R0:W-:Y:S04]  /*89710*/  STL.64 [R1+0x158], R22 ;  /* 0x0001581601007387 */ /* 0x0001e80000100a00 */
[----:B0-----:R-:W2:Y:S04]  /*89720*/  LDL.LU.64 R22, [R1+0x28d0] ;  /* 0x0028d00001167983 */ /* 0x001ea80000300a00 */
[----:B------:R-:W2:Y:S04]  /*89730*/  LDL.LU.64 R20, [R1+0x28c8] ;  /* 0x0028c80001147983 */ /* 0x000ea80000300a00 */
[----:B------:R-:W4:Y:S04]  /*89740*/  LDL.LU.64 R14, [R1+0x28c0] ;  /* 0x0028c000010e7983 */ /* 0x000f280000300a00 */
[----:B------:R-:W4:Y:S04]  /*89750*/  LDL.LU.64 R12, [R1+0x28b8] ;  /* 0x0028b800010c7983 */ /* 0x000f280000300a00 */
[----:B---3--:R-:W-:Y:S04]  /*89760*/  STS.128 [R0+0x80], R24 ;  /* 0x0000801800007388 */ /* 0x008fe80000000c00 */
[----:B------:R-:W-:Y:S04]  /*89770*/  STL [R1+0x28b0], R16 ;  /* 0x0028b01001007387 */ /* 0x000fe80000100800 */
[----:B--2---:R-:W-:Y:S04]  /*89780*/  STS.128 [R0+0x400], R20 ;  /* 0x0004001400007388 */ /* 0x004fe80000000c00 */
[----:B----4-:R-:W-:Y:S04]  /*89790*/  STS.128 [R0+0x480], R12 ;  /* 0x0004800c00007388 */ /* 0x010fe80000000c00 */
[----:B------:R-:W-:Y:S06]  /*897a0*/  BAR.SYNC.DEFER_BLOCKING 0x0 ;  /* 0x0000000000007b1d */ /* 0x000fec0000010000 */
[----:B------:R-:W0:Y:S04]  /*897b0*/  LDS.128 R20, [R28] ;  /* 0x000000001c147984 */ /* 0x000e280000000c00 */
[----:B------:R-:W1:Y:S04]  /*897c0*/  LDS.128 R12, [R16] ;  /* 0x00000000100c7984 */ /* 0x000e680000000c00 */
[----:B------:R-:W2:Y:S04]  /*897d0*/  LDS.128 R16, [R3] ;  /* 0x0000000003107984 */ /* 0x000ea80000000c00 */
[----:B0-----:R-:W-:Y:S04]  /*897e0*/  STL.64 [R1+0xe0], R20 ;  /* 0x0000e01401007387 */ /* 0x001fe80000100a00 */
[----:B------:R-:W-:Y:S04]  /*897f0*/  STL.64 [R1+0xe8], R22 ;  /* 0x0000e81601007387 */ /* 0x000fe80000100a00 */
[----:B-1----:R-:W-:Y:S04]  /*89800*/  STL.64 [R1+0xf0], R12 ;  /* 0x0000f00c01007387 */ /* 0x002fe80000100a00 */
[----:B------:R-:W-:Y:S04]  /*89810*/  STL.64 [R1+0xf8], R14 ;  /* 0x0000f80e01007387 */ /* 0x000fe80000100a00 */
[----:B------:R-:W0:Y:S04]  /*89820*/  LDS.128 R12, [R2] ;  /* 0x00000000020c7984 */ /* 0x000e280000000c00 */
[----:B------:R-:W-:Y:S06]  /*89830*/  BAR.SYNC.DEFER_BLOCKING 0x0 ;  /* 0x0000000000007b1d */ /* 0x000fec0000010000 */
[----:B--2---:R-:W-:Y:S04]  /*89840*/  STL.64 [R1+0x100], R16 ;  /* 0x0001001001007387 */ /* 0x004fe80000100a00 */
[----:B------:R-:W-:Y:S04]  /*89850*/  STL.64 [R1+0x108], R18 ;  /* 0x0001081201007387 */ /* 0x000fe80000100a00 */
[----:B------:R1:W-:Y:S04]  /*89860*/  STS.128 [R0], R8 ;  /* 0x0000000800007388 */ /* 0x0003e80000000c00 */
[----:B------:R2:W-:Y:S04]  /*89870*/  STS.128 [R0+0x80], R4 ;  /* 0x0000800400007388 */ /* 0x0005e80000000c00 */
[----:B0-----:R-:W-:Y:S04]  /*89880*/  STL.64 [R1+0x110], R12 ;  /* 0x0001100c01007387 */ /* 0x001fe80000100a00 */
[----:B------:R-:W-:Y:S04]  /*89890*/  STL.64 [R1+0x118], R14 ;  /* 0x0001180e01007387 */ /* 0x000fe80000100a00 */
[----:B-1----:R-:W3:Y:S04]  /*898a0*/  LDL.LU R8, [R1+0x30] ;  /* 0x0000300001087983 */ /* 0x002ee80000300800 */
[----:B------:R-:W3:Y:S04]  /*898b0*/  LDL.LU R9, [R1+0x34] ;  /* 0x0000340001097983 */ /* 0x000ee80000300800 */
[----:B------:R-:W4:Y:S04]  /*898c0*/  LDL.LU R10, [R1+0x38] ;  /* 0x00003800010a7983 */ /* 0x000f280000300800 */
[----:B------:R-:W4:Y:S04]  /*898d0*/  LDL.LU R11, [R1+0x3c] ;  /* 0x00003c00010b7983 */ /* 0x000f280000300800 */
[----:B----4-:R-:W-:Y:S04]  /*898e0*/  STL.64 [R1+0x2858], R10 ;  /* 0x0028580a01007387 */ /* 0x010fe80000100a00 */
[----:B---3--:R-:W-:Y:S04]  /*898f0*/  STL.64 [R1+0x2850], R8 ;  /* 0x0028500801007387 */ /* 0x008fe80000100a00 */
[----:B--2---:R-:W2:Y:S04]  /*89900*/  LDL.LU R4, [R1+0x40] ;  /* 0x0000400001047983 */ /* 0x004ea80000300800 */
        /* <DEDUP_REMOVED lines=15> */
[----:B------:R-:W4:Y:S04]  /*89a00*/  LDL.LU R16, [R1+0xb0] ;  /* 0x0000b00001107983 */ /* 0x000f280000300800 */
[----:B------:R-:W4:Y:S04]  /*89a10*/  LDL.LU R17, [R1+0xb4] ;  /* 0x0000b40001117983 */ /* 0x000f280000300800 */
[----:B------:R-:W4:Y:S04]  /*89a20*/  LDL.LU R18, [R1+0xb8] ;  /* 0x0000b80001127983 */ /* 0x000f280000300800 */
[----:B------:R-:W4:Y:S04]  /*89a30*/  LDL.LU R19, [R1+0xbc] ;  /* 0x0000bc0001137983 */ /* 0x000f280000300800 */
        /* <DEDUP_REMOVED lines=12> */
[----:B----4-:R-:W-:Y:S04]  /*89b00*/  STS.128 [R0+0x400], R16 ;  /* 0x0004001000007388 */ /* 0x010fe80000000c00 */
[----:B---3--:R-:W-:Y:S04]  /*89b10*/  STL.64 [R1+0x28a8], R6 ;  /* 0x0028a80601007387 */ /* 0x008fe80000100a00 */
[----:B--2---:R0:W-:Y:S04]  /*89b20*/  STL.64 [R1+0x28a0], R4 ;  /* 0x0028a00401007387 */ /* 0x0041e80000100a00 */
[----:B0-----:R-:W2:Y:S04]  /*89b30*/  LDL.LU R4, [R1+0xa0] ;  /* 0x0000a00001047983 */ /* 0x001ea80000300800 */
        /* <DEDUP_REMOVED lines=11> */
[----:B------:R-:W3:Y:S04]  /*89bf0*/  LDL.LU R20, [R1+0x10] ;  /* 0x0000100001147983 */ /* 0x000ee80000300800 */
[----:B------:R-:W3:Y:S04]  /*89c00*/  LDL.LU R21, [R1+0x14] ;  /* 0x0000140001157983 */ /* 0x000ee80000300800 */
[----:B------:R-:W3:Y:S04]  /*89c10*/  LDL.LU R22, [R1+0x18] ;  /* 0x0000180001167983 */ /* 0x000ee80000300800 */
[----:B------:R-:W3:Y:S04]  /*89c20*/  LDL.LU R23, [R1+0x1c] ;  /* 0x00001c0001177983 */ /* 0x000ee80000300800 */
[----:B------:R-:W3:Y:S04]  /*89c30*/  LDL.LU R24, [R1] ;  /* 0x0000000001187983 */ /* 0x000ee80000300800 */
[----:B------:R-:W3:Y:S04]  /*89c40*/  LDL.LU R25, [R1+0x4] ;  /* 0x0000040001197983 */ /* 0x000ee80000300800 */
[----:B------:R-:W3:Y:S04]  /*89c50*/  LDL.LU R26, [R1+0x8] ;  /* 0x00000800011a7983 */ /* 0x000ee80000300800 */
[----:B------:R-:W3:Y:S04]  /*89c60*/  LDL.LU R27, [R1+0xc] ;  /* 0x00000c00011b7983 */ /* 0x000ee80000300800 */
[----:B------:R-:W3:Y:S04]  /*89c70*/  LDL.LU R16, [R1+0x28b0] ;  /* 0x0028b00001107983 */ /* 0x000ee80000300800 */
[----:B--2---:R-:W-:Y:S04]  /*89c80*/  STS.128 [R0+0x480], R4 ;  /* 0x0004800400007388 */ /* 0x004fe80000000c00 */
[----:B------:R-:W-:Y:S06]  /*89c90*/  BAR.SYNC.DEFER_BLOCKING 0x0 ;  /* 0x0000000000007b1d */ /* 0x000fec0000010000 */
[----:B------:R-:W0:Y:S04]  /*89ca0*/  LDS.128 R4, [R28] ;  /* 0x000000001c047984 */ /* 0x000e280000000c00 */
[----:B0-----:R-:W-:Y:S04]  /*89cb0*/  STL.64 [R1+0xa0], R4 ;  /* 0x0000a00401007387 */ /* 0x001fe80000100a00 */
[----:B------:R-:W-:Y:S04]  /*89cc0*/  STL.64 [R1+0xa8], R6 ;  /* 0x0000a80601007387 */ /* 0x000fe80000100a00 */
[----:B---3--:R-:W0:Y:S04]  /*89cd0*/  LDS.128 R4, [R16] ;  /* 0x0000000010047984 */ /* 0x008e280000000c00 */
[----:B0-----:R-:W-:Y:S04]  /*89ce0*/  STL.64 [R1+0xb0], R4 ;  /* 0x0000b00401007387 */ /* 0x001fe80000100a00 */
[----:B------:R-:W-:Y:S04]  /*89cf0*/  STL.64 [R1+0xb8], R6 ;  /* 0x0000b80601007387 */ /* 0x000fe80000100a00 */
[----:B------:R-:W0:Y:S04]  /*89d00*/  LDS.128 R4, [R3] ;  /* 0x0000000003047984 */ /* 0x000e280000000c00 */
[----:B0-----:R-:W-:Y:S04]  /*89d10*/  STL.64 [R1+0xc0], R4 ;  /* 0x0000c00401007387 */ /* 0x001fe80000100a00 */
[----:B------:R-:W-:Y:S04]  /*89d20*/  STL.64 [R1+0xc8], R6 ;  /* 0x0000c80601007387 */ /* 0x000fe80000100a00 */
[----:B------:R-:W0:Y:S04]  /*89d30*/  LDS.128 R4, [R2] ;  /* 0x0000000002047984 */ /* 0x000e280000000c00 */
[----:B0-----:R-:W-:Y:S01]  /*89d40*/  STL [R1+0xd4], R5 ;  /* 0x0000d40501007387 */ /* 0x001fe20000100800 */
[----:B------:R-:W-:-:S03]  /*89d50*/  IMAD.MOV.U32 R29, RZ, RZ, R4 ;  /* 0x000000ffff1d7224 */ /* 0x000fc600078e0004 */
        /* <DEDUP_REMOVED lines=31> */
[----:B------:R-:W3:Y:S04]  /*89f50*/  LDL.LU.64 R10, [R1+0x2858] ;  /* 0x00285800010a7983 */ /* 0x000ee80000300a00 */
[----:B------:R-:W3:Y:S04]  /*89f60*/  LDL.LU.64 R8, [R1+0x2850] ;  /* 0x0028500001087983 */ /* 0x000ee80000300a00 */
[----:B----4-:R-:W-:Y:S04]  /*89f70*/  STS.128 [R0+0x480], R12 ;  /* 0x0004800c00007388 */ /* 0x010fe80000000c00 */
[----:B--2---:R0:W-:Y:S04]  /*89f80*/  STS.128 [R0+0x80], R4 ;  /* 0x0000800400007388 */ /* 0x0041e80000000c00 */
[----:B---3--:R1:W-:Y:S04]  /*89f90*/  STS.128 [R0+0x400], R8 ;  /* 0x0004000800007388 */ /* 0x0083e80000000c00 */
[----:B------:R-:W-:Y:S06]  /*89fa0*/  BAR.SYNC.DEFER_BLOCKING 0x0 ;  /* 0x0000000000007b1d */ /* 0x000fec0000010000 */
[----:B0-----:R-:W2:Y:S04]  /*89fb0*/  LDL.LU.64 R6, [R1+0x2848] ;  /* 0x0028480001067983 */ /* 0x001ea80000300a00 */
[----:B------:R-:W2:Y:S04]  /*89fc0*/  LDL.LU.64 R4, [R1+0x2840] ;  /* 0x0028400001047983 */ /* 0x000ea80000300a00 */
[----:B-1----:R-:W3:Y:S04]  /*89fd0*/  LDL.LU.64 R10, [R1+0x2838] ;  /* 0x00283800010a7983 */ /* 0x002ee80000300a00 */
[----:B------:R-:W3:Y:S04]  /*89fe0*/  LDL.LU.64 R8, [R1+0x2830] ;  /* 0x0028300001087983 */ /* 0x000ee80000300a00 */
[----:B------:R-:W0:Y:S04]  /*89ff0*/  LDS.128 R12, [R28] ;  /* 0x000000001c0c7984 */ /* 0x000e280000000c00 */
[----:B------:R-:W1:Y:S04]  /*8a000*/  LDS.128 R16, [R16] ;  /* 0x0000000010107984 */ /* 0x000e680000000c00 */
[----:B0-----:R-:W-:Y:S04]  /*8a010*/  STL.64 [R1+0x20], R12 ;  /* 0x0000200c01007387 */ /* 0x001fe80000100a00 */
[----:B------:R0:W-:Y:S04]  /*8a020*/  STL.64 [R1+0x28], R14 ;  /* 0x0000280e01007387 */ /* 0x0001e80000100a00 */
[----:B0-----:R-:W4:Y:S04]  /*8a030*/  LDL.LU.64 R14, [R1+0x2828] ;  /* 0x00282800010e7983 */ /* 0x001f280000300a00 */
[----:B------:R-:W4:Y:S04]  /*8a040*/  LDL.LU.64 R12, [R1+0x2820] ;  /* 0x00282000010c7983 */ /* 0x000f280000300a00 */
[----:B-1----:R-:W-:Y:S04]  /*8a050*/  STL.64 [R1+0x40], R16 ;  /* 0x0000401001007387 */ /* 0x002fe80000100a00 */
[----:B------:R-:W-:Y:S04]  /*8a060*/  STL.64 [R1+0x48], R18 ;  /* 0x0000481201007387 */ /* 0x000fe80000100a00 */
[----:B------:R-:W0:Y:S04]  /*8a070*/  LDS.128 R16, [R3] ;  /* 0x0000000003107984 */ /* 0x000e280000000c00 */
[----:B0-----:R-:W-:Y:S04]  /*8a080*/  STL.64 [R1+0x80], R16 ;  /* 0x0000801001007387 */ /* 0x001fe80000100a00 */
[----:B------:R-:W-:Y:S04]  /*8a090*/  STL.64 [R1+0x88], R18 ;  /* 0x0000881201007387 */ /* 0x000fe80000100a00 */
[----:B------:R-:W0:Y:S04]  /*8a0a0*/  LDS.128 R16, [R2] ;  /* 0x0000000002107984 */ /* 0x000e280000000c00 */
[----:B------:R-:W-:Y:S06]  /*8a0b0*/  BAR.SYNC.DEFER_BLOCKING 0x0 ;  /* 0x0000000000007b1d */ /* 0x000fec0000010000 */
[----:B------:R-:W-:Y:S04]  /*8a0c0*/  STS.128 [R0], R20 ;  /* 0x0000001400007388 */ /* 0x000fe80000000c00 */
[----:B------:R-:W-:Y:S04]  /*8a0d0*/  STS.128 [R0+0x80], R24 ;  /* 0x0000801800007388 */ /* 0x000fe80000000c00 */
[----:B0-----:R-:W-:Y:S04]  /*8a0e0*/  STL.64 [R1+0x3b0], R16 ;  /* 0x0003b01001007387 */ /* 0x001fe80000100a00 */
[----:B------:R0:W-:Y:S04]  /*8a0f0*/  STL.64 [R1+0x3b8], R18 ;  /* 0x0003b81201007387 */ /* 0x0001e80000100a00 */
[----:B0-----:R-:W4:Y:S04]  /*8a100*/  LDL.LU.64 R18, [R1+0x2818] ;  /* 0x0028180001127983 */ /* 0x001f280000300a00 */
[----:B------:R-:W4:Y:S04]  /*8a110*/  LDL.LU.64 R16, [R1+0x2810] ;  /* 0x0028100001107983 */ /* 0x000f280000300a00 */
[----:B------:R-:W4:Y:S04]  /*8a120*/  LDL.LU.64 R22, [R1+0x2808] ;  /* 0x0028080001167983 */ /* 0x000f280000300a00 */
[----:B------:R-:W4:Y:S04]  /*8a130*/  LDL.LU.64 R20, [R1+0x2800] ;  /* 0x0028000001147983 */ /* 0x000f280000300a00 */
[----:B------:R-:W4:Y:S04]  /*8a140*/  LDL.LU.64 R26, [R1+0x27f8] ;  /* 0x0027f800011a7983 */ /* 0x000f280000300a00 */
[----:B------:R-:W4:Y:S04]  /*8a150*/  LDL.LU.64 R24, [R1+0x27f0] ;  /* 0x0027f00001187983 */ /* 0x000f280000300a00 */
[----:B--2---:R0:W-:Y:S04]  /*8a160*/  STS.128 [R0+0x400], R4 ;  /* 0x0004000400007388 */ /* 0x0041e80000000c00 */
[----:B---3--:R-:W-:Y:S04]  /*8a170*/  STS.128 [R0+0x480], R8 ;  /* 0x0004800800007388 */ /* 0x008fe80000000c00 */
[----:B------:R-:W-:Y:S01]  /*8a180*/  BAR.SYNC.DEFER_BLOCKING 0x0 ;  /* 0x0000000000007b1d */ /* 0x000fe20000010000 */
[----:B0-----:R-:W-:-:S05]  /*8a190*/  LOP3.LUT R7, R28, 0x20, RZ, 0x3c, !PT ;  /* 0x000000201c077812 */ /* 0x001fca00078e3cff */
[----:B------:R-:W0:Y:S04]  /*8a1a0*/  LDS.128 R8, [R28] ;  /* 0x000000001c087984 */ /* 0x000e280000000c00 */
[----:B------:R-:W1:Y:S04]  /*8a1b0*/  LDS.128 R4, [R7] ;  /* 0x0000000007047984 */ /* 0x000e680000000c00 */
[----:B0-----:R-:W-:Y:S04]  /*8a1c0*/  STL.64 [R1+0x10], R8 ;  /* 0x0000100801007387 */ /* 0x001fe80000100a00 */
[----:B------:R-:W-:Y:S04]  /*8a1d0*/  STL.64 [R1+0x18], R10 ;  /* 0x0000180a01007387 */ /* 0x000fe80000100a00 */
[----:B------:R-:W0:Y:S04]  /*8a1e0*/  LDS.128 R8, [R3] ;  /* 0x0000000003087984 */ /* 0x000e280000000c00 */
[----:B-1----:R-:W-:Y:S04]  /*8a1f0*/  STL.64 [R1+0x30], R4 ;  /* 0x0000300401007387 */ /* 0x002fe80000100a00 */
[----:B------:R-:W-:Y:S04]  /*8a200*/  STL.64 [R1+0x38], R6 ;  /* 0x0000380601007387 */ /* 0x000fe80000100a00 */
[----:B------:R-:W1:Y:S04]  /*8a210*/  LDS.128 R4, [R2] ;  /* 0x0000000002047984 */ /* 0x000e680000000c00 */
[----:B------:R-:W-:Y:S06]  /*8a220*/  BAR.SYNC.DEFER_BLOCKING 0x0 ;  /* 0x0000000000007b1d */ /* 0x000fec0000010000 */
[----:B0-----:R0:W-:Y:S04]  /*8a230*/  STL.64 [R1+0x50], R8 ;  /* 0x0000500801007387 */ /* 0x0011e80000100a00 */
[----:B------:R2:W-:Y:S04]  /*8a240*/  STL.64 [R1+0x58], R10 ;  /* 0x0000580a01007387 */ /* 0x0005e80000100a00 */
[----:B0-----:R-:W3:Y:S04]  /*8a250*/  LDL.LU R8, [R1+0x210] ;  /* 0x0002100001087983 */ /* 0x001ee80000300800 */
[----:B-1----:R-:W-:Y:S04]  /*8a260*/  STL.64 [R1+0x3c0], R4 ;  /* 0x0003c00401007387 */ /* 0x002fe80000100a00 */
[----:B------:R-:W-:Y:S04]  /*8a270*/  STL.64 [R1+0x3c8], R6 ;  /* 0x0003c80601007387 */ /* 0x000fe80000100a00 */
[----:B------:R-:W3:Y:S04]  /*8a280*/  LDL.LU R9, [R1+0x214] ;  /* 0x0002140001097983 */ /* 0x000ee80000300800 */
[----:B--2---:R-:W2:Y:S04]  /*8a290*/  LDL.LU R10, [R1+0x218] ;  /* 0x00021800010a7983 */ /* 0x004ea80000300800 */
[----:B------:R-:W2:Y:S04]  /*8a2a0*/  LDL.LU R11, [R1+0x21c] ;  /* 0x00021c00010b7983 */ /* 0x000ea80000300800 */
[----:B----4-:R-:W-:Y:S04]  /*8a2b0*/  STS.128 [R0], R12 ;  /* 0x0000000c00007388 */ /* 0x010fe80000000c00 */
[----:B------:R0:W-:Y:S04]  /*8a2c0*/  STS.128 [R0+0x80], R16 ;  /* 0x0000801000007388 */ /* 0x0001e80000000c00 */
[----:B--2---:R-:W-:Y:S04]  /*8a2d0*/  STL.64 [R1+0x27c8], R10 ;  /* 0x0027c80a01007387 */ /* 0x004fe80000100a00 */
[----:B---3--:R-:W-:Y:S04]  /*8a2e0*/  STL.64 [R1+0x27c0], R8 ;  /* 0x0027c00801007387 */ /* 0x008fe80000100a00 */
[----:B------:R1:W-:Y:S04]  /*8a2f0*/  STL.64 [R1+0x26b8], R18 ;  /* 0x0026b81201007387 */ /* 0x0003e80000100a00 */
[----:B0-----:R-:W2:Y:S04]  /*8a300*/  LDL.LU R16, [R1+0x220] ;  /* 0x0002200001107983 */ /* 0x001ea80000300800 */
[----:B------:R-:W2:Y:S04]  /*8a310*/  LDL.LU R17, [R1+0x224] ;  /* 0x0002240001117983 */ /* 0x000ea80000300800 */
[----:B-1----:R-:W3:Y:S04]  /*8a320*/  LDL.LU R18, [R1+0x228] ;  /* 0x0002280001127983 */ /* 0x002ee80000300800 */
[----:B------:R-:W3:Y:S04]  /*8a330*/  LDL.LU R19, [R1+0x22c] ;  /* 0x00022c0001137983 */ /* 0x000ee80000300800 */
[----:B------:R0:W-:Y:S04]  /*8a340*/  STS.128 [R0+0x400], R20 ;  /* 0x0004001400007388 */ /* 0x0001e80000000c00 */
[----:B---3--:R-:W-:Y:S04]  /*8a350*/  STL.64 [R1+0x27d8], R18 ;  /* 0x0027d81201007387 */ /* 0x008fe80000100a00 */
[----:B--2---:R1:W-:Y:S04]  /*8a360*/  STL.64 [R1+0x27d0], R16 ;  /* 0x0027d01001007387 */ /* 0x0043e80000100a00 */
[----:B0-----:R-:W2:Y:S04]  /*8a370*/  LDL.LU R20, [R1+0x230] ;  /* 0x0002300001147983 */ /* 0x001ea80000300800 */
[----:B------:R-:W2:Y:S04]  /*8a380*/  LDL.LU R21, [R1+0x234] ;  /* 0x0002340001157983 */ /* 0x000ea80000300800 */
[----:B------:R-:W3:Y:S04]  /*8a390*/  LDL.LU R22, [R1+0x238] ;  /* 0x0002380001167983 */ /* 0x000ee80000300800 */
[----:B------:R-:W3:Y:S04]  /*8a3a0*/  LDL.LU R23, [R1+0x23c] ;  /* 0x00023c0001177983 */ /* 0x000ee80000300800 */
[----:B------:R-:W-:Y:S04]  /*8a3b0*/  STS.128 [R0+0x480], R24 ;  /* 0x0004801800007388 */ /* 0x000fe80000000c00 */
[----:B------:R-:W-:Y:S06]  /*8a3c0*/  BAR.SYNC.DEFER_BLOCKING 0x0 ;  /* 0x0000000000007b1d */ /* 0x000fec0000010000 */
[----:B------:R-:W0:Y:S04]  /*8a3d0*/  LDS.128 R12, [R28] ;  /* 0x000000001c0c7984 */ /* 0x000e280000000c00 */
[----:B------:R-:W4:Y:S04]  /*8a3e0*/  LDS.128 R4, [R3] ;  /* 0x0000000003047984 */ /* 0x000f280000000c00 */
[----:B---3--:R-:W-:Y:S04]  /*8a3f0*/  STL.64 [R1+0x27e8], R22 ;  /* 0x0027e81601007387 */ /* 0x008fe80000100a00 */
[----:B--2---:R-:W-:Y:S04]  /*8a400*/  STL.64 [R1+0x27e0], R20 ;  /* 0x0027e01401007387 */ /* 0x004fe80000100a00 */
[----:B-1----:R-:W2:Y:S04]  /*8a410*/  LDL.LU R16, [R1+0x270] ;  /* 0x0002700001107983 */ /* 0x002ea80000300800 */
[----:B------:R-:W2:Y:S04]  /*8a420*/  LDL.LU R17, [R1+0x274] ;  /* 0x0002740001117983 */ /* 0x000ea80000300800 */
[----:B------:R-:W2:Y:S04]  /*8a430*/  LDL.LU R18, [R1+0x278] ;  /* 0x0002780001127983 */ /* 0x000ea80000300800 */
[----:B------:R-:W2:Y:S04]  /*8a440*/  LDL.LU R19, [R1+0x27c] ;  /* 0x00027c0001137983 */ /* 0x000ea80000300800 */
[----:B------:R-:W3:Y:S04]  /*8a450*/  LDL.LU R8, [R1+0x260] ;  /* 0x0002600001087983 */ /* 0x000ee80000300800 */
[----:B------:R-:W3:Y:S04]  /*8a460*/  LDL.LU R9, [R1+0x264] ;  /* 0x0002640001097983 */ /* 0x000ee80000300800 */
[----:B------:R-:W3:Y:S04]  /*8a470*/  LDL.LU R10, [R1+0x268] ;  /* 0x00026800010a7983 */ /* 0x000ee80000300800 */
[----:B------:R-:W3:Y:S04]  /*8a480*/  LDL.LU R11, [R1+0x26c] ;  /* 0x00026c00010b7983 */ /* 0x000ee80000300800 */
[----:B------:R1:W-:Y:S04]  /*8a490*/  STL [R1+0x26c0], R24 ;  /* 0x0026c01801007387 */ /* 0x0003e80000100800 */
[----:B-1----:R-:W3:Y:S04]  /*8a4a0*/  LDL.LU R24, [R1+0x240] ;  /* 0x0002400001187983 */ /* 0x002ee80000300800 */
[----:B------:R-:W3:Y:S04]  /*8a4b0*/  LDL.LU R25, [R1+0x244] ;  /* 0x0002440001197983 */ /* 0x000ee80000300800 */
[----:B------:R-:W3:Y:S04]  /*8a4c0*/  LDL.LU R26, [R1+0x248] ;  /* 0x00024800011a7983 */ /* 0x000ee80000300800 */
[----:B------:R-:W3:Y:S04]  /*8a4d0*/  LDL.LU R27, [R1+0x24c] ;  /* 0x00024c00011b7983 */ /* 0x000ee80000300800 */
[----:B0-----:R0:W-:Y:S04]  /*8a4e0*/  STL [R1+0x268c], R12 ;  /* 0x00268c0c01007387 */ /* 0x0011e80000100800 */
[----:B------:R-:W-:Y:S04]  /*8a4f0*/  STL [R1+0x2680], R13 ;  /* 0x0026800d01007387 */ /* 0x000fe80000100800 */
[----:B------:R-:W-:Y:S01]  /*8a500*/  STL [R1+0x2674], R14 ;  /* 0x0026740e01007387 */ /* 0x000fe20000100800 */
[----:B0-----:R-:W-:-:S03]  /*8a510*/  LOP3.LUT R12, R28, 0x20, RZ, 0x3c, !PT ;  /* 0x000000201c0c7812 */ /* 0x001fc600078e3cff */
[----:B------:R-:W-:Y:S04]  /*8a520*/  STL [R1+0x2664], R15 ;  /* 0x0026640f01007387 */ /* 0x000fe80000100800 */
[----:B------:R-:W0:Y:S04]  /*8a530*/  LDS.128 R20, [R12] ;  /* 0x000000000c147984 */ /* 0x000e280000000c00 */
[----:B----4-:R-:W-:Y:S04]  /*8a540*/  STL [R1+0x2688], R4 ;  /* 0x0026880401007387 */ /* 0x010fe80000100800 */
[----:B0-----:R-:W-:Y:S04]  /*8a550*/  STL.64 [R1], R20 ;  /* 0x0000001401007387 */ /* 0x001fe80000100a00 */
[----:B------:R-:W-:Y:S04]  /*8a560*/  STL.64 [R1+0x8], R22 ;  /* 0x0000081601007387 */ /* 0x000fe80000100a00 */
[----:B------:R-:W0:Y:S04]  /*8a570*/  LDS.128 R20, [R2] ;  /* 0x0000000002147984 */ /* 0x000e280000000c00 */
[----:B------:R-:W-:Y:S04]  /*8a580*/  STL [R1+0x2678], R5 ;  /* 0x0026780501007387 */ /* 0x000fe80000100800 */
[----:B------:R-:W-:Y:S04]  /*8a590*/  STL [R1+0x266c], R6 ;  /* 0x00266c0601007387 */ /* 0x000fe80000100800 */
[----:B------:R0:W-:Y:S04]  /*8a5a0*/  STL [R1+0x2668], R7 ;  /* 0x0026680701007387 */ /* 0x0001e80000100800 */
[----:B------:R-:W-:Y:S01]  /*8a5b0*/  BAR.SYNC.DEFER_BLOCKING 0x0 ;  /* 0x0000000000007b1d */ /* 0x000fe20000010000 */
[----:B0-----:R-:W-:-:S05]  /*8a5c0*/  IMAD.MOV.U32 R7, RZ, RZ, R20 ;  /* 0x000000ffff077224 */ /* 0x001fca00078e0014 */
[----:B------:R-:W-:Y:S01]  /*8a5d0*/  STL [R1+0x3a4], R21 ;  /* 0x0003a41501007387 */ /* 0x000fe20000100800 */
[----:B------:R-:W-:-:S03]  /*8a5e0*/  IMAD.MOV.U32 R15, RZ, RZ, R22 ;  /* 0x000000ffff0f7224 */ /* 0x000fc600078e0016 */
[----:B------:R0:W-:Y:S04]  /*8a5f0*/  STL [R1+0x3ac], R23 ;  /* 0x0003ac1701007387 */ /* 0x0001e80000100800 */
[----:B0-----:R-:W4:Y:S04]  /*8a600*/  LDL.LU.64 R22, [R1+0x27e8] ;  /* 0x0027e80001167983 */ /* 0x001f280000300a00 */
[----:B------:R-:W4:Y:S04]  /*8a610*/  LDL.LU.64 R20, [R1+0x27e0] ;  /* 0x0027e00001147983 */ /* 0x000f280000300a00 */
[----:B------:R0:W-:Y:S04]  /*8a620*/  STL [R1+0x2684], R7 ;  /* 0x0026840701007387 */ /* 0x0001e80000100800 */
[----:B------:R-:W4:Y:S04]  /*8a630*/  LDL.LU R4, [R1+0x250] ;  /* 0x0002500001047983 */ /* 0x000f280000300800 */
[----:B------:R-:W4:Y:S04]  /*8a640*/  LDL.LU R5, [R1+0x254] ;  /* 0x0002540001057983 */ /* 0x000f280000300800 */
[----:B------:R-:W4:Y:S04]  /*8a650*/  LDL.LU R6, [R1+0x258] ;  /* 0x0002580001067983 */ /* 0x000f280000300800 */
[----:B0-----:R-:W4:Y:S04]  /*8a660*/  LDL.LU R7, [R1+0x25c] ;  /* 0x00025c0001077983 */ /* 0x001f280000300800 */
[----:B------:R-:W-:Y:S04]  /*8a670*/  STL [R1+0x2670], R15 ;  /* 0x0026700f01007387 */ /* 0x000fe80000100800 */
[----:B--2---:R0:W-:Y:S04]  /*8a680*/  STS.128 [R0], R16 ;  /* 0x0000001000007388 */ /* 0x0041e80000000c00 */
[----:B0-----:R-:W2:Y:S04]  /*8a690*/  LDL.LU.64 R18, [R1+0x27d8] ;  /* 0x0027d80001127983 */ /* 0x001ea80000300a00 */
[----:B------:R-:W2:Y:S04]  /*8a6a0*/  LDL.LU.64 R16, [R1+0x27d0] ;  /* 0x0027d00001107983 */ /* 0x000ea80000300a00 */
[----:B---3--:R0:W-:Y:S04]  /*8a6b0*/  STS.128 [R0+0x80], R8 ;  /* 0x0000800800007388 */ /* 0x0081e80000000c00 */
[----:B0-----:R-:W3:Y:S04]  /*8a6c0*/  LDL.LU.64 R10, [R1+0x27c8] ;  /* 0x0027c800010a7983 */ /* 0x001ee80000300a00 */
[----:B------:R-:W-:Y:S04]  /*8a6d0*/  STS.128 [R0+0x480], R24 ;  /* 0x0004801800007388 */ /* 0x000fe80000000c00 */
[----:B------:R-:W3:Y:S04]  /*8a6e0*/  LDL.LU.64 R8, [R1+0x27c0] ;  /* 0x0027c00001087983 */ /* 0x000ee80000300a00 */
[----:B----4-:R-:W-:Y:S04]  /*8a6f0*/  STS.128 [R0+0x400], R4 ;  /* 0x0004000400007388 */ /* 0x010fe80000000c00 */
[----:B------:R-:W-:Y:S06]  /*8a700*/  BAR.SYNC.DEFER_BLOCKING 0x0 ;  /* 0x0000000000007b1d */ /* 0x000fec0000010000 */
        /* <DEDUP_REMOVED lines=9> */
[----:B0-----:R-:W-:Y:S04]  /*8a7a0*/  STL.64 [R1+0x260], R24 ;  /* 0x0002601801007387 */ /* 0x001fe80000100a00 */
[----:B------:R-:W-:Y:S04]  /*8a7b0*/  STL.64 [R1+0x268], R26 ;  /* 0x0002681a01007387 */ /* 0x000fe80000100a00 */
[----:B------:R-:W-:Y:S04]  /*8a7c0*/  STS.128 [R0], R20 ;  /* 0x0000001400007388 */ /* 0x000fe80000000c00 */
[----:B-1----:R-:W-:Y:S04]  /*8a7d0*/  STL.64 [R1+0x3f0], R4 ;  /* 0x0003f00401007387 */ /* 0x002fe80000100a00 */
[----:B------:R-:W-:Y:S04]  /*8a7e0*/  STL.64 [R1+0x3f8], R6 ;  /* 0x0003f80601007387 */ /* 0x000fe80000100a00 */
[----:B--2---:R0:W-:Y:S04]  /*8a7f0*/  STS.128 [R0+0x80], R16 ;  /* 0x0000801000007388 */ /* 0x0041e80000000c00 */
[----:B0-----:R-:W2:Y:S04]  /*8a800*/  LDL.LU R16, [R1+0x2c0] ;  /* 0x0002c00001107983 */ /* 0x001ea80000300800 */
[----:B------:R-:W2:Y:S04]  /*8a810*/  LDL.LU R17, [R1+0x2c4] ;  /* 0x0002c40001117983 */ /* 0x000ea80000300800 */
[----:B------:R-:W4:Y:S04]  /*8a820*/  LDL.LU R18, [R1+0x2c8] ;  /* 0x0002c80001127983 */ /* 0x000f280000300800 */
[----:B------:R-:W4:Y:S04]  /*8a830*/  LDL.LU R19, [R1+0x2cc] ;  /* 0x0002cc0001137983 */ /* 0x000f280000300800 */
[----:B---3--:R-:W-:Y:S04]  /*8a840*/  STS.128 [R0+0x400], R8 ;  /* 0x0004000800007388 */ /* 0x008fe80000000c00 */
[----:B----4-:R-:W-:Y:S04]  /*8a850*/  STL.64 [R1+0x2748], R18 ;  /* 0x0027481201007387 */ /* 0x010fe80000100a00 */
[----:B--2---:R0:W-:Y:S04]  /*8a860*/  STL.64 [R1+0x2740], R16 ;  /* 0x0027401001007387 */ /* 0x0041e80000100a00 */
[----:B------:R-:W2:Y:S04]  /*8a870*/  LDL.LU R4, [R1+0x290] ;  /* 0x0002900001047983 */ /* 0x000ea80000300800 */
[----:B------:R-:W2:Y:S04]  /*8a880*/  LDL.LU R5, [R1+0x294] ;  /* 0x0002940001057983 */ /* 0x000ea80000300800 */
[----:B------:R-:W3:Y:S04]  /*8a890*/  LDL.LU R6, [R1+0x298] ;  /* 0x0002980001067983 */ /* 0x000ee80000300800 */
[----:B------:R-:W3:Y:S04]  /*8a8a0*/  LDL.LU R7, [R1+0x29c] ;  /* 0x00029c0001077983 */ /* 0x000ee80000300800 */
[----:B---3--:R-:W-:Y:S04]  /*8a8b0*/  STL.64 [R1+0x2758], R6 ;  /* 0x0027580601007387 */ /* 0x008fe80000100a00 */
[----:B--2---:R-:W-:Y:S04]  /*8a8c0*/  STL.64 [R1+0x2750], R4 ;  /* 0x0027500401007387 */ /* 0x004fe80000100a00 */
        /* <DEDUP_REMOVED lines=95> */
[----:B0-----:R-:W-:Y:S04]  /*8aec0*/  STL.64 [R1+0x270], R16 ;  /* 0x0002701001007387 */ /* 0x001fe80000100a00 */
[----:B------:R0:W-:Y:S04]  /*8aed0*/  STL.64 [R1+0x278], R18 ;  /* 0x0002781201007387 */ /* 0x0001e80000100a00 */
[----:B0-----:R-:W2:Y:S04]  /*8aee0*/  LDL.LU.64 R18, [R1+0x2778] ;  /* 0x0027780001127983 */ /* 0x001ea80000300a00 */
[----:B------:R-:W2:Y:S04]  /*8aef0*/  LDL.LU.64 R16, [R1+0x2770] ;  /* 0x0027700001107983 */ /* 0x000ea80000300a00 */
[----:B---3--:R-:W-:Y:S04]  /*8af00*/  STS.128 [R0+0x80], R4 ;  /* 0x0000800400007388 */ /* 0x008fe80000000c00 */
[----:B--2---:R0:W-:Y:S04]  /*8af10*/  STS.128 [R0], R16 ;  /* 0x0000001000007388 */ /* 0x0041e80000000c00 */
[----:B0-----:R-:W2:Y:S04]  /*8af20*/  LDL.LU.64 R18, [R1+0x2768] ;  /* 0x0027680001127983 */ /* 0x001ea80000300a00 */
[----:B------:R-:W2:Y:S04]  /*8af30*/  LDL.LU.64 R16, [R1+0x2760] ;  /* 0x0027600001107983 */ /* 0x000ea80000300a00 */
[----:B------:R-:W3:Y:S04]  /*8af40*/  LDL.LU.64 R6, [R1+0x2758] ;  /* 0x0027580001067983 */ /* 0x000ee80000300a00 */
[----:B------:R-:W3:Y:S04]  /*8af50*/  LDL.LU.64 R4, [R1+0x2750] ;  /* 0x0027500001047983 */ /* 0x000ee80000300a00 */
[----:B--2---:R0:W-:Y:S04]  /*8af60*/  STS.128 [R0+0x400], R16 ;  /* 0x0004001000007388 */ /* 0x0041e80000000c00 */
[----:B0-----:R-:W2:Y:S04]  /*8af70*/  LDL.LU.64 R18, [R1+0x2748] ;  /* 0x0027480001127983 */ /* 0x001ea80000300a00 */
[----:B------:R-:W2:Y:S04]  /*8af80*/  LDL.LU.64 R16, [R1+0x2740] ;  /* 0x0027400001107983 */ /* 0x000ea80000300a00 */
[----:B---3--:R-:W-:Y:S04]  /*8af90*/  STS.128 [R0+0x480], R4 ;  /* 0x0004800400007388 */ /* 0x008fe80000000c00 */
        /* <DEDUP_REMOVED lines=13> */
[----:B----4-:R-:W-:Y:S04]  /*8b070*/  STS.128 [R0+0x80], R20 ;  /* 0x0000801400007388 */ /* 0x010fe80000000c00 */
[----:B------:R-:W-:Y:S04]  /*8b080*/  STS.128 [R0+0x480], R8 ;  /* 0x0004800800007388 */ /* 0x000fe80000000c00 */
[----:B0-----:R-:W-:Y:S04]  /*8b090*/  STL.64 [R1+0x220], R4 ;  /* 0x0002200401007387 */ /* 0x001fe80000100a00 */
[----:B------:R-:W-:Y:S04]  /*8b0a0*/  STL.64 [R1+0x228], R6 ;  /* 0x0002280601007387 */ /* 0x000fe80000100a00 */
[----:B------:R-:W-:Y:S04]  /*8b0b0*/  STL [R1+0x2708], R12 ;  /* 0x0027080c01007387 */ /* 0x000fe80000100800 */
[----:B--2---:R-:W-:Y:S04]  /*8b0c0*/  STS.128 [R0+0x400], R16 ;  /* 0x0004001000007388 */ /* 0x004fe80000000c00 */
        /* <DEDUP_REMOVED lines=8> */
[----:B------:R-:W2:Y:S04]  /*8b150*/  LDL.LU R20, [R1+0x380] ;  /* 0x0003800001147983 */ /* 0x000ea80000300800 */
[----:B0-----:R-:W-:Y:S04]  /*8b160*/  STL.64 [R1+0x410], R4 ;  /* 0x0004100401007387 */ /* 0x001fe80000100a00 */
[----:B------:R-:W-:Y:S04]  /*8b170*/  STL.64 [R1+0x418], R6 ;  /* 0x0004180601007387 */ /* 0x000fe80000100a00 */
        /* <DEDUP_REMOVED lines=11> */
[----:B------:R-:W2:Y:S04]  /*8b230*/  LDL.LU R6, [R1+0x318] ;  /* 0x0003180001067983 */ /* 0x000ea80000300800 */
[----:B------:R-:W2:Y:S04]  /*8b240*/  LDL.LU R7, [R1+0x31c] ;  /* 0x00031c0001077983 */ /* 0x000ea80000300800 */
[----:B--2---:R-:W-:Y:S04]  /*8b250*/  STL.64 [R1+0x2718], R6 ;  /* 0x0027180601007387 */ /* 0x004fe80000100a00 */
[----:B----4-:R0:W-:Y:S04]  /*8b260*/  STL.64 [R1+0x2710], R4 ;  /* 0x0027100401007387 */ /* 0x0101e80000100a00 */
[----:B------:R-:W2:Y:S04]  /*8b270*/  LDL.LU R12, [R1+0x300] ;  /* 0x00030000010c7983 */ /* 0x000ea80000300800 */
[----:B------:R-:W2:Y:S04]  /*8b280*/  LDL.LU R13, [R1+0x304] ;  /* 0x00030400010d7983 */ /* 0x000ea80000300800 */
[----:B------:R-:W4:Y:S04]  /*8b290*/  LDL.LU R14, [R1+0x308] ;  /* 0x00030800010e7983 */ /* 0x000f280000300800 */
[----:B------:R-:W4:Y:S04]  /*8b2a0*/  LDL.LU R15, [R1+0x30c] ;  /* 0x00030c00010f7983 */ /* 0x000f280000300800 */
[----:B----4-:R-:W-:Y:S04]  /*8b2b0*/  STL.64 [R1+0x2728], R14 ;  /* 0x0027280e01007387 */ /* 0x010fe80000100a00 */
[----:B--2---:R1:W-:Y:S04]  /*8b2c0*/  STL.64 [R1+0x2720], R12 ;  /* 0x0027200c01007387 */ /* 0x0043e80000100a00 */
[----:B0-----:R-:W2:Y:S04]  /*8b2d0*/  LDL.LU R4, [R1+0x2f0] ;  /* 0x0002f00001047983 */ /* 0x001ea80000300800 */
[----:B------:R-:W2:Y:S04]  /*8b2e0*/  LDL.LU R5, [R1+0x2f4] ;  /* 0x0002f40001057983 */ /* 0x000ea80000300800 */
[----:B------:R-:W4:Y:S04]  /*8b2f0*/  LDL.LU R6, [R1+0x2f8] ;  /* 0x0002f80001067983 */ /* 0x000f280000300800 */
[----:B------:R-:W4:Y:S04]  /*8b300*/  LDL.LU R7, [R1+0x2fc] ;  /* 0x0002fc0001077983 */ /* 0x000f280000300800 */
[----:B----4-:R-:W-:Y:S04]  /*8b310*/  STL.64 [R1+0x2738], R6 ;  /* 0x0027380601007387 */ /* 0x010fe80000100a00 */
[----:B--2---:R-:W-:Y:S04]  /*8b320*/  STL.64 [R1+0x2730], R4 ;  /* 0x0027300401007387 */ /* 0x004fe80000100a00 */
[----:B-1----:R-:W2:Y:S04]  /*8b330*/  LDL.LU R12, [R1+0x2e0] ;  /* 0x0002e000010c7983 */ /* 0x002ea80000300800 */
[----:B------:R-:W2:Y:S04]  /*8b340*/  LDL.LU R13, [R1+0x2e4] ;  /* 0x0002e400010d7983 */ /* 0x000ea80000300800 */
[----:B------:R-:W2:Y:S04]  /*8b350*/  LDL.LU R14, [R1+0x2e8] ;  /* 0x0002e800010e7983 */ /* 0x000ea80000300800 */
[----:B------:R-:W2:Y:S04]  /*8b360*/  LDL.LU R15, [R1+0x2ec] ;  /* 0x0002ec00010f7983 */ /* 0x000ea80000300800 */
[----:B---3--:R-:W-:Y:S04]  /*8b370*/  STL.64 [R1+0x26e0], R22 ;  /* 0x0026e01601007387 */ /* 0x008fe80000100a00 */
[----:B------:R0:W-:Y:S04]  /*8b380*/  STL.64 [R1+0x26d8], R20 ;  /* 0x0026d81401007387 */ /* 0x0001e80000100a00 */
[----:B------:R-:W1:Y:S04]  /*8b390*/  LDS.128 R4, [R2] ;  /* 0x0000000002047984 */ /* 0x000e680000000c00 */
[----:B------:R-:W-:Y:S06]  /*8b3a0*/  BAR.SYNC.DEFER_BLOCKING 0x0 ;  /* 0x0000000000007b1d */ /* 0x000fec0000010000 */
[----:B0-----:R-:W3:Y:S04]  /*8b3b0*/  LDL.LU R20, [R1+0x340] ;  /* 0x0003400001147983 */ /* 0x001ee80000300800 */
[----:B------:R-:W3:Y:S04]  /*8b3c0*/  LDL.LU R21, [R1+0x344] ;  /* 0x0003440001157983 */ /* 0x000ee80000300800 */
[----:B------:R-:W4:Y:S04]  /*8b3d0*/  LDL.LU R22, [R1+0x348] ;  /* 0x0003480001167983 */ /* 0x000f280000300800 */
[----:B------:R-:W4:Y:S04]  /*8b3e0*/  LDL.LU R23, [R1+0x34c] ;  /* 0x00034c0001177983 */ /* 0x000f280000300800 */
[----:B----4-:R-:W-:Y:S04]  /*8b3f0*/  STL.64 [R1+0x26f0], R22 ;  /* 0x0026f01601007387 */ /* 0x010fe80000100a00 */
[----:B---3--:R0:W-:Y:S04]  /*8b400*/  STL.64 [R1+0x26e8], R20 ;  /* 0x0026e81401007387 */ /* 0x0081e80000100a00 */
[----:B0-----:R-:W3:Y:S04]  /*8b410*/  LDL.LU R20, [R1+0x330] ;  /* 0x0003300001147983 */ /* 0x001ee80000300800 */
[----:B------:R-:W3:Y:S04]  /*8b420*/  LDL.LU R21, [R1+0x334] ;  /* 0x0003340001157983 */ /* 0x000ee80000300800 */
[----:B------:R-:W4:Y:S04]  /*8b430*/  LDL.LU R22, [R1+0x338] ;  /* 0x0003380001167983 */ /* 0x000f280000300800 */
[----:B------:R-:W4:Y:S04]  /*8b440*/  LDL.LU R23, [R1+0x33c] ;  /* 0x00033c0001177983 */ /* 0x000f280000300800 */
[----:B--2---:R-:W-:Y:S04]  /*8b450*/  STS.128 [R0], R12 ;  /* 0x0000000c00007388 */ /* 0x004fe80000000c00 */
[----:B----4-:R-:W-:Y:S04]  /*8b460*/  STL.64 [R1+0x2700], R22 ;  /* 0x0027001601007387 */ /* 0x010fe80000100a00 */
[----:B---3--:R0:W-:Y:S04]  /*8b470*/  STL.64 [R1+0x26f8], R20 ;  /* 0x0026f81401007387 */ /* 0x0081e80000100a00 */
        /* <DEDUP_REMOVED lines=13> */
[----:B------:R-:W2:Y:S04]  /*8b550*/  LDL.LU R9, [R1+0x394] ;  /* 0x0003940001097983 */ /* 0x000ea80000300800 */
[----:B------:R-:W2:Y:S04]  /*8b560*/  LDL.LU R10, [R1+0x398] ;  /* 0x00039800010a7983 */ /* 0x000ea80000300800 */
[----:B------:R-:W2:Y:S04]  /*8b570*/  LDL.LU R11, [R1+0x39c] ;  /* 0x00039c00010b7983 */ /* 0x000ea80000300800 */
[----:B-1----:R-:W-:Y:S04]  /*8b580*/  STL.64 [R1+0x420], R4 ;  /* 0x0004200401007387 */ /* 0x002fe80000100a00 */
[----:B------:R0:W-:Y:S04]  /*8b590*/  STL.64 [R1+0x428], R6 ;  /* 0x0004280601007387 */ /* 0x0001e80000100a00 */
[----:B0-----:R-:W2:Y:S04]  /*8b5a0*/  LDL.LU.64 R6, [R1+0x2738] ;  /* 0x0027380001067983 */ /* 0x001ea80000300a00 */
[----:B------:R-:W2:Y:S04]  /*8b5b0*/  LDL.LU.64 R4, [R1+0x2730] ;  /* 0x0027300001047983 */ /* 0x000ea80000300a00 */
[----:B------:R-:W3:Y:S04]  /*8b5c0*/  LDL.LU.64 R14, [R1+0x2728] ;  /* 0x00272800010e7983 */ /* 0x000ee80000300a00 */
[----:B------:R-:W3:Y:S04]  /*8b5d0*/  LDL.LU.64 R12, [R1+0x2720] ;  /* 0x00272000010c7983 */ /* 0x000ee80000300a00 */
[----:B--2---:R0:W-:Y:S04]  /*8b5e0*/  STS.128 [R0+0x80], R4 ;  /* 0x0000800400007388 */ /* 0x0041e80000000c00 */
[----:B0-----:R-:W2:Y:S04]  /*8b5f0*/  LDL.LU.64 R6, [R1+0x2718] ;  /* 0x0027180001067983 */ /* 0x001ea80000300a00 */
[----:B------:R-:W2:Y:S04]  /*8b600*/  LDL.LU.64 R4, [R1+0x2710] ;  /* 0x0027100001047983 */ /* 0x000ea80000300a00 */
[----:B---3--:R0:W-:Y:S04]  /*8b610*/  STS.128 [R0+0x400], R12 ;  /* 0x0004000c00007388 */ /* 0x0081e80000000c00 */
[----:B0-----:R-:W3:Y:S04]  /*8b620*/  LDL.LU R12, [R1+0x2708] ;  /* 0x00270800010c7983 */ /* 0x001ee80000300800 */
        /* <DEDUP_REMOVED lines=16> */
[----:B0-----:R-:W2:Y:S04]  /*8b730*/  LDL.LU R6, [R1+0x160] ;  /* 0x0001600001067983 */ /* 0x001ea80000300800 */
[----:B------:R-:W3:Y:S04]  /*8b740*/  LDL.LU.64 R22, [R1+0x2700] ;  /* 0x0027000001167983 */ /* 0x000ee80000300a00 */
[----:B------:R-:W3:Y:S04]  /*8b750*/  LDL.LU.64 R20, [R1+0x26f8] ;  /* 0x0026f80001147983 */ /* 0x000ee80000300a00 */
[----:B---3--:R0:W-:Y:S04]  /*8b760*/  STS.128 [R0+0x80], R20 ;  /* 0x0000801400007388 */ /* 0x0081e80000000c00 */
[----:B0-----:R-:W3:Y:S04]  /*8b770*/  LDL.LU.64 R22, [R1+0x26f0] ;  /* 0x0026f00001167983 */ /* 0x001ee80000300a00 */
[----:B------:R-:W3:Y:S04]  /*8b780*/  LDL.LU.64 R20, [R1+0x26e8] ;  /* 0x0026e80001147983 */ /* 0x000ee80000300a00 */
[----:B------:R-:W2:Y:S04]  /*8b790*/  LDL R13, [R1+0xfd0] ;  /* 0x000fd000010d7983 */ /* 0x000ea80000100800 */
[----:B---3--:R0:W-:Y:S04]  /*8b7a0*/  STS.128 [R0+0x400], R20 ;  /* 0x0004001400007388 */ /* 0x0081e80000000c00 */
[----:B0-----:R-:W3:Y:S04]  /*8b7b0*/  LDL.LU.64 R22, [R1+0x26e0] ;  /* 0x0026e00001167983 */ /* 0x001ee80000300a00 */
[----:B------:R-:W3:Y:S04]  /*8b7c0*/  LDL.LU.64 R20, [R1+0x26d8] ;  /* 0x0026d80001147983 */ /* 0x000ee80000300a00 */
[----:B------:R-:W-:Y:S04]  /*8b7d0*/  STL [R1+0x2638], R28 ;  /* 0x0026381c01007387 */ /* 0x000fe80000100800 */
        /* <DEDUP_REMOVED lines=9> */
[----:B------:R-:W3:Y:S04]  /*8b870*/  LDL.LU R7, [R1+0xfcc] ;  /* 0x000fcc0001077983 */ /* 0x000ee80000300800 */
[----:B0-----:R-:W-:Y:S04]  /*8b880*/  STL.64 [R1+0x2e0], R20 ;  /* 0x0002e01401007387 */ /* 0x001fe80000100a00 */
[----:B------:R-:W-:Y:S04]  /*8b890*/  STL.64 [R1+0x2e8], R22 ;  /* 0x0002e81601007387 */ /* 0x000fe80000100a00 */
[----:B------:R-:W0:Y:S04]  /*8b8a0*/  LDS.128 R20, [R2] ;  /* 0x0000000002147984 */ /* 0x000e280000000c00 */
[----:B------:R-:W-:Y:S06]  /*8b8b0*/  BAR.SYNC.DEFER_BLOCKING 0x0 ;  /* 0x0000000000007b1d */ /* 0x000fec0000010000 */
[----:B0-----:R-:W-:Y:S04]  /*8b8c0*/  STL.64 [R1+0x2c0], R20 ;  /* 0x0002c01401007387 */ /* 0x001fe80000100a00 */
[----:B------:R0:W-:Y:S04]  /*8b8d0*/  STL.64 [R1+0x2c8], R22 ;  /* 0x0002c81601007387 */ /* 0x0001e80000100a00 */
[----:B0-----:R-:W3:Y:S04]  /*8b8e0*/  LDL.LU.64 R22, [R1+0x26d0] ;  /* 0x0026d00001167983 */ /* 0x001ee80000300a00 */
[----:B------:R-:W3:Y:S04]  /*8b8f0*/  LDL.LU.64 R20, [R1+0x26c8] ;  /* 0x0026c80001147983 */ /* 0x000ee80000300a00 */
[----:B------:R-:W3:Y:S04]  /*8b900*/  LDL.LU R5, [R1+0x120] ;  /* 0x0001200001057983 */ /* 0x000ee80000300800 */
[----:B----4-:R0:W-:Y:S04]  /*8b910*/  STS.128 [R0], R24 ;  /* 0x0000001800007388 */ /* 0x0101e80000000c00 */
[----:B------:R1:W-:Y:S04]  /*8b920*/  STS.128 [R0+0x80], R16 ;  /* 0x0000801000007388 */ /* 0x0003e80000000c00 */
[----:B0-----:R-:W4:Y:S04]  /*8b930*/  LDL.LU R24, [R1+0x26c0] ;  /* 0x0026c00001187983 */ /* 0x001f280000300800 */
[----:B-1----:R-:W4:Y:S04]  /*8b940*/  LDL.LU.64 R18, [R1+0x26b8] ;  /* 0x0026b80001127983 */ /* 0x002f280000300a00 */
[----:B------:R-:W4:Y:S04]  /*8b950*/  LDL.LU R4, [R1+0xe0] ;  /* 0x0000e00001047983 */ /* 0x000f280000300800 */
[----:B------:R-:W4:Y:S04]  /*8b960*/  LDL.LU R25, [R1+0xa0] ;  /* 0x0000a00001197983 */ /* 0x000f280000300800 */
[----:B------:R-:W4:Y:S04]  /*8b970*/  LDL R12, [R1+0xfd4] ;  /* 0x000fd400010c7983 */ /* 0x000f280000100800 */
[----:B------:R-:W4:Y:S04]  /*8b980*/  LDL R28, [R1+0xfd8] ;  /* 0x000fd800011c7983 */ /* 0x000f280000100800 */
[----:B------:R-:W4:Y:S04]  /*8b990*/  LDL R14, [R1+0xfdc] ;  /* 0x000fdc00010e7983 */ /* 0x000f280000100800 */
[----:B------:R-:W4:Y:S04]  /*8b9a0*/  LDL.LU R26, [R1+0x170] ;  /* 0x00017000011a7983 */ /* 0x000f280000300800 */
[----:B------:R0:W-:Y:S01]  /*8b9b0*/  STS.128 [R0+0x480], R8 ;  /* 0x0004800800007388 */ /* 0x0001e20000000c00 */
[----:B--2---:R-:W-:Y:S01]  /*8b9c0*/  ISETP.GE.AND P5, PT, R13, c[0x0][0x178], PT ;  /* 0x00005e000d007a0c */ /* 0x004fe20003fa6270 */
[----:B------:R-:W-:-:S02]  /*8b9d0*/  IMAD.MOV.U32 R16, RZ, RZ, c[0x0][0x194] ;  /* 0x00006500ff107624 */ /* 0x000fc400078e00ff */
[----:B------:R-:W2:Y:S01]  /*8b9e0*/  LDL.LU R27, [R1+0x130] ;  /* 0x00013000011b7983 */ /* 0x000ea20000300800 */
[----:B0-----:R-:W-:Y:S01]  /*8b9f0*/  IMAD R8, R13, c[0x0][0x194], RZ ;  /* 0x000065000d087a24 */ /* 0x001fe200078e02ff */
[C---:B---3--:R-:W-:Y:S02]  /*8ba00*/  ISETP.LT.AND P5, PT, R7.reuse, c[0x0][0x17c], !P5 ;  /* 0x00005f0007007a0c */ /* 0x048fe40006fa1270 */
[----:B------:R0:W-:Y:S04]  /*8ba10*/  STS.128 [R0+0x400], R20 ;  /* 0x0004001400007388 */ /* 0x0001e80000000c00 */
[----:B------:R-:W-:Y:S01]  /*8ba20*/  BAR.SYNC.DEFER_BLOCKING 0x0 ;  /* 0x0000000000007b1d */ /* 0x000fe20000010000 */
[----:B0-----:R-:W-:Y:S01]  /*8ba30*/  LEA R20, P6, R8, c[0x0][0x170], 0x1 ;  /* 0x00005c0008147a11 */ /* 0x001fe200078c08ff */
[----:B------:R-:W-:-:S04]  /*8ba40*/  IMAD R0, R7, c[0x0][0x198], RZ ;  /* 0x0000660007007a24 */ /* 0x000fc800078e02ff */
[----:B------:R-:W3:Y:S01]  /*8ba50*/  LDL.LU R22, [R1+0xf0] ;  /* 0x0000f00001167983 */ /* 0x000ee20000300800 */
[----:B------:R-:W-:Y:S01]  /*8ba60*/  LEA.HI.X.SX32 R21, R8, c[0x0][0x174], 0x1, P6 ;  /* 0x00005d0008157a11 */ /* 0x000fe200030f0eff */
[----:B------:R-:W-:Y:S02]  /*8ba70*/  IMAD R8, R16, 0x80, R8 ;  /* 0x0000008010087824 */ /* 0x000fe400078e0208 */
[----:B------:R-:W3:Y:S02]  /*8ba80*/  LDL.LU R23, [R1+0xb0] ;  /* 0x0000b00001177983 */ /* 0x000ee40000300800 */
[----:B------:R-:W-:Y:S01]  /*8ba90*/  IMAD.WIDE R2, R0, 0x2, R20 ;  /* 0x0000000200027825 */ /* 0x000fe200078e0214 */
[----:B------:R-:W-:-:S04]  /*8baa0*/  LEA R10, P6, R8, c[0x0][0x170], 0x1 ;  /* 0x00005c00080a7a11 */ /* 0x000fc800078c08ff */
[----:B------:R0:W-:Y:S01]  /*8bab0*/  @P5 STG.E.U16 [R2.64], R6 ;  /* 0x0000000602005986 */ /* 0x0001e2000c101506 */
[----:B------:R-:W-:Y:S02]  /*8bac0*/  ISETP.GE.AND P5, PT, R7, c[0x0][0x17c], PT ;  /* 0x00005f0007007a0c */ /* 0x000fe40003fa6270 */
[----:B------:R-:W-:Y:S01]  /*8bad0*/  LEA.HI.X.SX32 R11, R8, c[0x0][0x174], 0x1, P6 ;  /* 0x00005d00080b7a11 */ /* 0x000fe200030f0eff */
[----:B------:R-:W3:Y:S01]  /*8bae0*/  LDL.LU R7, [R1+0x180] ;  /* 0x0001800001077983 */ /* 0x000ee20000300800 */
[----:B----4-:R-:W-:-:S03]  /*8baf0*/  ISETP.LT.AND P6, PT, R12, c[0x0][0x178], !P5 ;  /* 0x00005e000c007a0c */ /* 0x010fc60006fc1270 */
[----:B0-----:R-:W-:-:S10]  /*8bb00*/  IMAD.WIDE R2, R0, 0x2, R10 ;  /* 0x0000000200027825 */ /* 0x001fd400078e020a */
[----:B------:R0:W-:Y:S02]  /*8bb10*/  @P6 STG.E.U16 [R2.64], R5 ;  /* 0x0000000502006986 */ /* 0x0001e4000c101506 */
[----:B0-----:R-:W-:-:S05]  /*8bb20*/  IMAD R2, R16, 0x80, R8 ;  /* 0x0000008010027824 */ /* 0x001fca00078e0208 */
[----:B------:R-:W-:-:S04]  /*8bb30*/  LEA R8, P6, R2, c[0x0][0x170], 0x1 ;  /* 0x00005c0002087a11 */ /* 0x000fc800078c08ff */
[----:B------:R-:W-:Y:S02]  /*8bb40*/  LEA.HI.X.SX32 R9, R2, c[0x0][0x174], 0x1, P6 ;  /* 0x00005d0002097a11 */ /* 0x000fe400030f0eff */
[----:B------:R-:W-:Y:S01]  /*8bb50*/  ISETP.LT.AND P6, PT, R28, c[0x0][0x178], !P5 ;  /* 0x00005e001c007a0c */ /* 0x000fe20006fc1270 */
[----:B------:R-:W-:Y:S02]  /*8bb60*/  IMAD R16, R16, 0x80, R2 ;  /* 0x0000008010107824 */ /* 0x000fe400078e0202 */
[----:B------:R-:W-:Y:S01]  /*8bb70*/  IMAD.WIDE R2, R0, 0x2, R8 ;  /* 0x0000000200027825 */ /* 0x000fe200078e0208 */
[----:B------:R-:W-:-:S09]  /*8bb80*/  ISETP.LT.AND P5, PT, R14, c[0x0][0x178], !P5 ;  /* 0x00005e000e007a0c */ /* 0x000fd20006fa1270 */
[----:B------:R0:W-:Y:S02]  /*8bb90*/  @P6 STG.E.U16 [R2.64], R4 ;  /* 0x0000000402006986 */ /* 0x0001e4000c101506 */
[----:B0-----:R-:W-:-:S04]  /*8bba0*/  LEA R2, P6, R16, c[0x0][0x170], 0x1 ;  /* 0x00005c0010027a11 */ /* 0x001fc800078c08ff */
[----:B------:R-:W-:-:S05]  /*8bbb0*/  LEA.HI.X.SX32 R3, R16, c[0x0][0x174], 0x1, P6 ;  /* 0x00005d0010037a11 */ /* 0x000fca00030f0eff */
[C---:B------:R-:W-:Y:S01]  /*8bbc0*/  IMAD.WIDE R16, R0.reuse, 0x2, R2 ;  /* 0x0000000200107825 */ /* 0x040fe200078e0202 */
[----:B------:R-:W-:-:S04]  /*8bbd0*/  IADD3 R0, R0, c[0x0][0x198], RZ ;  /* 0x0000660000007a10 */ /* 0x000fc80007ffe0ff */
[----:B------:R0:W-:Y:S01]  /*8bbe0*/  @P5 STG.E.U16 [R16.64], R25 ;  /* 0x0000001910005986 */ /* 0x0001e2000c101506 */
[----:B------:R-:W-:Y:S02]  /*8bbf0*/  ISETP.LT.AND P5, PT, R13, c[0x0][0x178], !P4 ;  /* 0x00005e000d007a0c */ /* 0x000fe400067a1270 */
[----:B------:R-:W-:Y:S01]  /*8bc00*/  PRMT R18, R6, 0x7632, R18 ;  /* 0x0000763206127816 */ /* 0x000fe20000000012 */
[----:B0-----:R-:W-:-:S10]  /*8bc10*/  IMAD.WIDE R16, R0, 0x2, R20 ;  /* 0x0000000200107825 */ /* 0x001fd400078e0214 */
[----:B------:R0:W-:Y:S01]  /*8bc20*/  @P5 STG.E.U16 [R16.64], R18 ;  /* 0x0000001210005986 */ /* 0x0001e2000c101506 */
[----:B------:R-:W-:Y:S02]  /*8bc30*/  ISETP.LT.AND P5, PT, R12, c[0x0][0x178], !P4 ;  /* 0x00005e000c007a0c */ /* 0x000fe400067a1270 */
[----:B0-----:R-:W-:Y:S01]  /*8bc40*/  PRMT R18, R5, 0x7632, R18 ;  /* 0x0000763205127816 */ /* 0x001fe20000000012 */
[----:B------:R-:W-:-:S10]  /*8bc50*/  IMAD.WIDE R16, R0, 0x2, R10 ;  /* 0x0000000200107825 */ /* 0x000fd400078e020a */
[----:B------:R0:W-:Y:S01]  /*8bc60*/  @P5 STG.E.U16 [R16.64], R18 ;  /* 0x0000001210005986 */ /* 0x0001e2000c101506 */
[----:B------:R-:W-:Y:S02]  /*8bc70*/  ISETP.LT.AND P5, PT, R28, c[0x0][0x178], !P4 ;  /* 0x00005e001c007a0c */ /* 0x000fe400067a1270 */
[----:B------:R-:W-:Y:S02]  /*8bc80*/  ISETP.LT.AND P4, PT, R14, c[0x0][0x178], !P4 ;  /* 0x00005e000e007a0c */ /* 0x000fe40006781270 */
[----:B0-----:R-:W-:Y:S01]  /*8bc90*/  PRMT R18, R4, 0x7632, R18 ;  /* 0x0000763204127816 */ /* 0x001fe20000000012 */
[C---:B------:R-:W-:Y:S01]  /*8bca0*/  IMAD.WIDE R16, R0.reuse, 0x2, R8 ;  /* 0x0000000200107825 */ /* 0x040fe200078e0208 */
[----:B------:R-:W4:Y:S07]  /*8bcb0*/  LDL.LU R4, [R1+0x140] ;  /* 0x0001400001047983 */ /* 0x000f2e0000300800 */
[----:B------:R0:W-:Y:S02]  /*8bcc0*/  @P5 STG.E.U16 [R16.64], R18 ;  /* 0x0000001210005986 */ /* 0x0001e4000c101506 */
[----:B0-----:R-:W-:Y:S01]  /*8bcd0*/  PRMT R18, R25, 0x7632, R18 ;  /* 0x0000763219127816 */ /* 0x001fe20000000012 */
[C---:B------:R-:W-:Y:S01]  /*8bce0*/  IMAD.WIDE R16, R0.reuse, 0x2, R2 ;  /* 0x0000000200107825 */ /* 0x040fe200078e0202 */
[----:B------:R-:W-:Y:S01]  /*8bcf0*/  IADD3 R0, R0, c[0x0][0x198], RZ ;  /* 0x0000660000007a10 */ /* 0x000fe20007ffe0ff */
[----:B------:R-:W4:Y:S04]  /*8bd00*/  LDL.LU R25, [R1+0x100] ;  /* 0x0001000001197983 */ /* 0x000f280000300800 */
[----:B------:R0:W-:Y:S01]  /*8bd10*/  @P4 STG.E.U16 [R16.64], R18 ;  /* 0x0000001210004986 */ /* 0x0001e2000c101506 */
[----:B------:R-:W-:Y:S01]  /*8bd20*/  ISETP.LT.AND P4, PT, R13, c[0x0][0x178], !P3 ;  /* 0x00005e000d007a0c */ /* 0x000fe20005f81270 */
[----:B0-----:R-:W-:Y:S01]  /*8bd30*/  IMAD.WIDE R16, R0, 0x2, R20 ;  /* 0x0000000200107825 */ /* 0x001fe200078e0214 */
[----:B------:R-:W-:-:S11]  /*8bd40*/  PRMT R18, R26, 0x7632, R18 ;  /* 0x000076321a127816 */ /* 0x000fd60000000012 */
[----:B------:R0:W-:Y:S04]  /*8bd50*/  @P4 STG.E.U16 [R16.64], R26 ;  /* 0x0000001a10004986 */ /* 0x0001e8000c101506 */
[----:B0-----:R-:W4:Y:S01]  /*8bd60*/  LDL.LU R26, [R1+0xc0] ;  /* 0x0000c000011a7983 */ /* 0x001f220000300800 */
[----:B------:R-:W-:Y:S02]  /*8bd70*/  ISETP.LT.AND P5, PT, R12, c[0x0][0x178], !P3 ;  /* 0x00005e000c007a0c */ /* 0x000fe40005fa1270 */
[----:B------:R-:W-:Y:S01]  /*8bd80*/  ISETP.LT.AND P4, PT, R28, c[0x0][0x178], !P3 ;  /* 0x00005e001c007a0c */ /* 0x000fe20005f81270 */
[----:B------:R-:W-:Y:S01]  /*8bd90*/  IMAD.WIDE R16, R0, 0x2, R10 ;  /* 0x0000000200107825 */ /* 0x000fe200078e020a */
[----:B------:R-:W-:Y:S01]  /*8bda0*/  ISETP.LT.AND P3, PT, R14, c[0x0][0x178], !P3 ;  /* 0x00005e000e007a0c */ /* 0x000fe20005f61270 */
[----:B------:R-:W4:Y:S04]  /*8bdb0*/  LDL.LU R6, [R1+0x23fc] ;  /* 0x0023fc0001067983 */ /* 0x000f280000300800 */
[----:B------:R-:W4:Y:S04]  /*8bdc0*/  LDL.LU R5, [R1+0x2400] ;  /* 0x0024000001057983 */ /* 0x000f280000300800 */
[----:B--2---:R0:W-:Y:S02]  /*8bdd0*/  @P5 STG.E.U16 [R16.64], R27 ;  /* 0x0000001b10005986 */ /* 0x0041e4000c101506 */
[----:B0-----:R-:W-:-:S05]  /*8bde0*/  IMAD.WIDE R16, R0, 0x2, R8 ;  /* 0x0000000200107825 */ /* 0x001fca00078e0208 */
[----:B---3--:R0:W-:Y:S02]  /*8bdf0*/  @P4 STG.E.U16 [R16.64], R22 ;  /* 0x0000001610004986 */ /* 0x0081e4000c101506 */
[C---:B0-----:R-:W-:Y:S01]  /*8be00*/  IMAD.WIDE R16, R0.reuse, 0x2, R2 ;  /* 0x0000000200107825 */ /* 0x041fe200078e0202 */
[----:B------:R-:W-:-:S04]  /*8be10*/  IADD3 R0, R0, c[0x0][0x198], RZ ;  /* 0x0000660000007a10 */ /* 0x000fc80007ffe0ff */
[----:B------:R0:W-:Y:S01]  /*8be20*/  @P3 STG.E.U16 [R16.64], R23 ;  /* 0x0000001710003986 */ /* 0x0001e2000c101506 */
[----:B------:R-:W-:Y:S01]  /*8be30*/  ISETP.LT.AND P3, PT, R13, c[0x0][0x178], !P2 ;  /* 0x00005e000d007a0c */ /* 0x000fe20005761270 */
[----:B0-----:R-:W-:-:S12]  /*8be40*/  IMAD.WIDE R16, R0, 0x2, R20 ;  /* 0x0000000200107825 */ /* 0x001fd800078e0214 */
[----:B------:R0:W-:Y:S01]  /*8be50*/  @P3 STG.E.U16 [R16.64], R18 ;  /* 0x0000001210003986 */ /* 0x0001e2000c101506 */
[----:B------:R-:W-:Y:S02]  /*8be60*/  ISETP.LT.AND P3, PT, R12, c[0x0][0x178], !P2 ;  /* 0x00005e000c007a0c */ /* 0x000fe40005761270 */
[----:B0-----:R-:W-:Y:S01]  /*8be70*/  PRMT R18, R27, 0x7632, R18 ;  /* 0x000076321b127816 */ /* 0x001fe20000000012 */
[----:B------:R-:W-:Y:S01]  /*8be80*/  IMAD.WIDE R16, R0, 0x2, R10 ;  /* 0x0000000200107825 */ /* 0x000fe200078e020a */
[----:B------:R-:W2:Y:S09]  /*8be90*/  LDL.LU R27, [R1+0x190] ;  /* 0x00019000011b7983 */ /* 0x000eb20000300800 */
[----:B------:R0:W-:Y:S01]  /*8bea0*/  @P3 STG.E.U16 [R16.64], R18 ;  /* 0x0000001210003986 */ /* 0x0001e2000c101506 */
[----:B------:R-:W-:-:S02]  /*8beb0*/  ISETP.LT.AND P3, PT, R28, c[0x0][0x178], !P2 ;  /* 0x00005e001c007a0c */ /* 0x000fc40005761270 */
[----:B------:R-:W-:Y:S02]  /*8bec0*/  ISETP.LT.AND P2, PT, R14, c[0x0][0x178], !P2 ;  /* 0x00005e000e007a0c */ /* 0x000fe40005741270 */
[----:B0-----:R-:W-:Y:S01]  /*8bed0*/  PRMT R18, R22, 0x7632, R18 ;  /* 0x0000763216127816 */ /* 0x001fe20000000012 */
[C---:B------:R-:W-:Y:S01]  /*8bee0*/  IMAD.WIDE R16, R0.reuse, 0x2, R8 ;  /* 0x0000000200107825 */ /* 0x040fe200078e0208 */
[----:B------:R-:W3:Y:S07]  /*8bef0*/  LDL.LU R22, [R1+0x150] ;  /* 0x0001500001167983 */ /* 0x000eee0000300800 */
[----:B------:R0:W-:Y:S02]  /*8bf00*/  @P3 STG.E.U16 [R16.64], R18 ;  /* 0x0000001210003986 */ /* 0x0001e4000c101506 */
[----:B0-----:R-:W-:Y:S01]  /*8bf10*/  PRMT R18, R23, 0x7632, R18 ;  /* 0x0000763217127816 */ /* 0x001fe20000000012 */
[C---:B------:R-:W-:Y:S01]  /*8bf20*/  IMAD.WIDE R16, R0.reuse, 0x2, R2 ;  /* 0x0000000200107825 */ /* 0x040fe200078e0202 */
[----:B------:R-:W-:Y:S01]  /*8bf30*/  IADD3 R0, R0, c[0x0][0x198], RZ ;  /* 0x0000660000007a10 */ /* 0x000fe20007ffe0ff */
[----:B------:R-:W3:Y:S04]  /*8bf40*/  LDL.LU R23, [R1+0x110] ;  /* 0x0001100001177983 */ /* 0x000ee80000300800 */
[----:B------:R0:W-:Y:S01]  /*8bf50*/  @P2 STG.E.U16 [R16.64], R18 ;  /* 0x0000001210002986 */ /* 0x0001e2000c101506 */
[----:B------:R-:W-:-:S02]  /*8bf60*/  ISETP.LT.AND P2, PT, R13, c[0x0][0x178], !P1 ;  /* 0x00005e000d007a0c */ /* 0x000fc40004f41270 */
[----:B------:R-:W-:Y:S01]  /*8bf70*/  ISETP.LT.AND P3, PT, R12, c[0x0][0x178], !P1 ;  /* 0x00005e000c007a0c */ /* 0x000fe20004f61270 */
[----:B0-----:R-:W-:-:S10]  /*8bf80*/  IMAD.WIDE R16, R0, 0x2, R20 ;  /* 0x0000000200107825 */ /* 0x001fd400078e0214 */
[----:B------:R0:W-:Y:S01]  /*8bf90*/  @P2 STG.E.U16 [R16.64], R7 ;  /* 0x0000000710002986 */ /* 0x0001e2000c101506 */
[----:B------:R-:W-:Y:S02]  /*8bfa0*/  ISETP.LT.AND P2, PT, R28, c[0x0][0x178], !P1 ;  /* 0x00005e001c007a0c */ /* 0x000fe40004f41270 */
[----:B------:R-:W-:Y:S01]  /*8bfb0*/  ISETP.LT.AND P1, PT, R14, c[0x0][0x178], !P1 ;  /* 0x00005e000e007a0c */ /* 0x000fe20004f21270 */
[----:B0-----:R-:W-:Y:S01]  /*8bfc0*/  IMAD.WIDE R16, R0, 0x2, R10 ;  /* 0x0000000200107825 */ /* 0x001fe200078e020a */
[----:B------:R-:W-:-:S04]  /*8bfd0*/  PRMT R18, R7, 0x7632, R18 ;  /* 0x0000763207127816 */ /* 0x000fc80000000012 */
[----:B----4-:R0:W-:Y:S02]  /*8bfe0*/  @P3 STG.E.U16 [R16.64], R4 ;  /* 0x0000000410003986 */ /* 0x0101e4000c101506 */
[----:B0-----:R-:W-:-:S05]  /*8bff0*/  IMAD.WIDE R16, R0, 0x2, R8 ;  /* 0x0000000200107825 */ /* 0x001fca00078e0208 */
[----:B------:R0:W-:Y:S02]  /*8c000*/  @P2 STG.E.U16 [R16.64], R25 ;  /* 0x0000001910002986 */ /* 0x0001e4000c101506 */
[C---:B0-----:R-:W-:Y:S01]  /*8c010*/  IMAD.WIDE R16, R0.reuse, 0x2, R2 ;  /* 0x0000000200107825 */ /* 0x041fe200078e0202 */
[----:B------:R-:W-:-:S04]  /*8c020*/  IADD3 R0, R0, c[0x0][0x198], RZ ;  /* 0x0000660000007a10 */ /* 0x000fc80007ffe0ff */
[----:B------:R0:W-:Y:S01]  /*8c030*/  @P1 STG.E.U16 [R16.64], R26 ;  /* 0x0000001a10001986 */ /* 0x0001e2000c101506 */
[----:B------:R-:W-:Y:S01]  /*8c040*/  ISETP.LT.AND P1, PT, R13, c[0x0][0x178], !P0 ;  /* 0x00005e000d007a0c */ /* 0x000fe20004721270 */
[----:B0-----:R-:W-:-:S12]  /*8c050*/  IMAD.WIDE R16, R0, 0x2, R20 ;  /* 0x0000000200107825 */ /* 0x001fd800078e0214 */
[----:B------:R0:W-:Y:S02]  /*8c060*/  @P1 STG.E.U16 [R16.64], R18 ;  /* 0x0000001210001986 */ /* 0x0001e4000c101506 */
[----:B0-----:R-:W-:Y:S02]  /*8c070*/  PRMT R18, R4, 0x7632, R18 ;  /* 0x0000763204127816 */ /* 0x001fe40000000012 */
[----:B------:R-:W4:Y:S01]  /*8c080*/  LDL.LU R4, [R1+0x2404] ;  /* 0x0024040001047983 */ /* 0x000f220000300800 */
[----:B------:R-:W-:Y:S01]  /*8c090*/  ISETP.LT.AND P1, PT, R12, c[0x0][0x178], !P0 ;  /* 0x00005e000c007a0c */ /* 0x000fe20004721270 */
[----:B------:R-:W-:-:S12]  /*8c0a0*/  IMAD.WIDE R16, R0, 0x2, R10 ;  /* 0x0000000200107825 */ /* 0x000fd800078e020a */
[----:B------:R0:W-:Y:S01]  /*8c0b0*/  @P1 STG.E.U16 [R16.64], R18 ;  /* 0x0000001210001986 */ /* 0x0001e2000c101506 */
[----:B------:R-:W-:Y:S02]  /*8c0c0*/  ISETP.LT.AND P1, PT, R28, c[0x0][0x178], !P0 ;  /* 0x00005e001c007a0c */ /* 0x000fe40004721270 */
[----:B------:R-:W-:Y:S02]  /*8c0d0*/  ISETP.LT.AND P0, PT, R14, c[0x0][0x178], !P0 ;  /* 0x00005e000e007a0c */ /* 0x000fe40004701270 */
[----:B0-----:R-:W-:Y:S01]  /*8c0e0*/  PRMT R18, R25, 0x7632, R18 ;  /* 0x0000763219127816 */ /* 0x001fe20000000012 */
[----:B------:R-:W-:-:S08]  /*8c0f0*/  IMAD.WIDE R16, R0, 0x2, R8 ;  /* 0x0000000200107825 */ /* 0x000fd000078e0208 */
[----:B------:R0:W-:Y:S02]  /*8c100*/  @P1 STG.E.U16 [R16.64], R18 ;  /* 0x0000001210001986 */ /* 0x0001e4000c101506 */
[----:B0-----:R-:W-:Y:S01]  /*8c110*/  PRMT R18, R26, 0x7632, R18 ;  /* 0x000076321a127816 */ /* 0x001fe20000000012 */
[----:B------:R-:W-:-:S05]  /*8c120*/  IMAD.WIDE R16, R0, 0x2, R2 ;  /* 0x0000000200107825 */ /* 0x000fca00078e0202 */
[----:B------:R0:W-:Y:S01]  /*8c130*/  @P0 STG.E.U16 [R16.64], R18 ;  /* 0x0000001210000986 */ /* 0x0001e2000c101506 */
[----:B------:R-:W-:-:S04]  /*8c140*/  ISETP.GE.AND P0, PT, R6, c[0x0][0x17c], PT ;  /* 0x00005f0006007a0c */ /* 0x000fc80003f06270 */
[----:B------:R-:W-:Y:S02]  /*8c150*/  ISETP.LT.AND P1, PT, R13, c[0x0][0x178], !P0 ;  /* 0x00005e000d007a0c */ /* 0x000fe40004721270 */
[----:B------:R-:W-:Y:S02]  /*8c160*/  IADD3 R0, R0, c[0x0][0x198], RZ ;  /* 0x0000660000007a10 */ /* 0x000fe40007ffe0ff */
[----:B------:R-:W-:-:S03]  /*8c170*/  ISETP.LT.AND P2, PT, R12, c[0x0][0x178], !P0 ;  /* 0x00005e000c007a0c */ /* 0x000fc60004741270 */
[----:B0-----:R-:W-:Y:S01]  /*8c180*/  IMAD.WIDE R16, R0, 0x2, R20 ;  /* 0x0000000200107825 */ /* 0x001fe200078e0214 */
[----:B------:R-:W-:Y:S02]  /*8c190*/  ISETP.LT.AND P3, PT, R28, c[0x0][0x178], !P0 ;  /* 0x00005e001c007a0c */ /* 0x000fe40004761270 */
[----:B------:R-:W-:-:S03]  /*8c1a0*/  PRMT R19, R29, 0x7632, R19 ;  /* 0x000076321d137816 */ /* 0x000fc60000000013 */
[----:B--2---:R0:W-:Y:S01]  /*8c1b0*/  @P1 STG.E.U16 [R16.64], R27 ;  /* 0x0000001b10001986 */ /* 0x0041e2000c101506 */
[----:B------:R-:W-:Y:S01]  /*8c1c0*/  ISETP.LT.AND P1, PT, R14, c[0x0][0x178], !P0 ;  /* 0x00005e000e007a0c */ /* 0x000fe20004721270 */
[----:B0-----:R-:W-:-:S05]  /*8c1d0*/  IMAD.WIDE R16, R0, 0x2, R10 ;  /* 0x0000000200107825 */ /* 0x001fca00078e020a */
[----:B---3--:R0:W-:Y:S01]  /*8c1e0*/  @P2 STG.E.U16 [R16.64], R22 ;  /* 0x0000001610002986 */ /* 0x0081e2000c101506 */
[----:B------:R-:W-:-:S03]  /*8c1f0*/  ISETP.GE.AND P0, PT, R5, c[0x0][0x17c], PT ;  /* 0x00005f0005007a0c */ /* 0x000fc60003f06270 */
[----:B------:R-:W2:Y:S01]  /*8c200*/  LDL.LU R5, [R1+0x2408] ;  /* 0x0024080001057983 */ /* 0x000ea20000300800 */
[----:B------:R-:W-:-:S03]  /*8c210*/  PRMT R18, R27, 0x7632, R18 ;  /* 0x000076321b127816 */ /* 0x000fc60000000012 */
[----:B------:R-:W3:Y:S01]  /*8c220*/  LDL.LU R25, [R1+0x124] ;  /* 0x0001240001197983 */ /* 0x000ee20000300800 */
[----:B0-----:R-:W-:-:S05]  /*8c230*/  IMAD.WIDE R16, R0, 0x2, R8 ;  /* 0x0000000200107825 */ /* 0x001fca00078e0208 */
[----:B------:R0:W-:Y:S02]  /*8c240*/  @P3 STG.E.U16 [R16.64], R23 ;  /* 0x0000001710003986 */ /* 0x0001e4000c101506 */
[----:B0-----:R-:W-:-:S05]  /*8c250*/  IMAD.WIDE R16, R0, 0x2, R2 ;  /* 0x0000000200107825 */ /* 0x001fca00078e0202 */
[----:B------:R0:W-:Y:S01]  /*8c260*/  @P1 STG.E.U16 [R16.64], R29 ;  /* 0x0000001d10001986 */ /* 0x0001e2000c101506 */
[----:B----4-:R-:W-:-:S03]  /*8c270*/  ISETP.GE.AND P2, PT, R4, c[0x0][0x17c], PT ;  /* 0x00005f0004007a0c */ /* 0x010fc60003f46270 */
[----:B------:R-:W4:Y:S04]  /*8c280*/  LDL.LU R4, [R1+0x240c] ;  /* 0x00240c0001047983 */ /* 0x000f280000300800 */
[----:B------:R-:W3:Y:S04]  /*8c290*/  LDL.LU R26, [R1+0xe4] ;  /* 0x0000e400011a7983 */ /* 0x000ee80000300800 */
[----:B------:R-:W3:Y:S04]  /*8c2a0*/  LDL.LU R27, [R1+0xa4] ;  /* 0x0000a400011b7983 */ /* 0x000ee80000300800 */
[----:B0-----:R-:W3:Y:S01]  /*8c2b0*/  LDL.LU R29, [R1+0x26b4] ;  /* 0x0026b400011d7983 */ /* 0x001ee20000300800 */
[----:B------:R-:W-:-:S02]  /*8c2c0*/  ISETP.LT.AND P1, PT, R13, c[0x0][0x178], !P0 ;  /* 0x00005e000d007a0c */ /* 0x000fc40004721270 */
[----:B------:R-:W-:Y:S01]  /*8c2d0*/  IADD3 R0, R0, c[0x0][0x198], RZ ;  /* 0x0000660000007a10 */ /* 0x000fe20007ffe0ff */
[----:B------:R-:W3:Y:S04]  /*8c2e0*/  LDL.LU R6, [R1+0x2410] ;  /* 0x0024100001067983 */ /* 0x000ee80000300800 */
[----:B------:R-:W-:-:S06]  /*8c2f0*/  IMAD.WIDE R16, R0, 0x2, R20 ;  /* 0x0000000200107825 */ /* 0x000fcc00078e0214 */
[----:B------:R0:W-:Y:S01]  /*8c300*/  @P1 STG.E.U16 [R16.64], R18 ;  /* 0x0000001210001986 */ /* 0x0001e2000c101506 */
[----:B------:R-:W-:Y:S02]  /*8c310*/  ISETP.LT.AND P1, PT, R12, c[0x0][0x178], !P0 ;  /* 0x00005e000c007a0c */ /* 0x000fe40004721270 */
[----:B0-----:R-:W-:Y:S01]  /*8c320*/  PRMT R18, R22, 0x7632, R18 ;  /* 0x0000763216127816 */ /* 0x001fe20000000012 */
[----:B------:R-:W-:-:S10]  /*8c330*/  IMAD.WIDE R16, R0, 0x2, R10 ;  /* 0x0000000200107825 */ /* 0x000fd400078e020a */
[----:B------:R0:W-:Y:S01]  /*8c340*/  @P1 STG.E.U16 [R16.64], R18 ;  /* 0x0000001210001986 */ /* 0x0001e2000c101506 */
[----:B------:R-:W-:Y:S02]  /*8c350*/  ISETP.LT.AND P1, PT, R28, c[0x0][0x178], !P0 ;  /* 0x00005e001c007a0c */ /* 0x000fe40004721270 */
[----:B------:R-:W-:Y:S02]  /*8c360*/  ISETP.LT.AND P0, PT, R14, c[0x0][0x178], !P0 ;  /* 0x00005e000e007a0c */ /* 0x000fe40004701270 */
[----:B------:R-:W-:Y:S02]  /*8c370*/  ISETP.LT.AND P5, PT, R13, c[0x0][0x178], !P2 ;  /* 0x00005e000d007a0c */ /* 0x000fe400057a1270 */
[----:B0-----:R-:W-:Y:S01]  /*8c380*/  PRMT R18, R23, 0x7632, R18 ;  /* 0x0000763217127816 */ /* 0x001fe20000000012 */
[----:B------:R-:W-:-:S06]  /*8c390*/  IMAD.WIDE R16, R0, 0x2, R8 ;  /* 0x0000000200107825 */ /* 0x000fcc00078e0208 */
[----:B------:R0:W-:Y:S02]  /*8c3a0*/  @P1 STG.E.U16 [R16.64], R18 ;  /* 0x0000001210001986 */ /* 0x0001e4000c101506 */
[C---:B0-----:R-:W-:Y:S01]  /*8c3b0*/  IMAD.WIDE R16, R0.reuse, 0x2, R2 ;  /* 0x0000000200107825 */ /* 0x041fe200078e0202 */
[----:B------:R-:W-:-:S04]  /*8c3c0*/  IADD3 R18, R0, c[0x0][0x198], RZ ;  /* 0x0000660000127a10 */ /* 0x000fc80007ffe0ff */
[----:B------:R0:W-:Y:S02]  /*8c3d0*/  @P0 STG.E.U16 [R16.64], R19 ;  /* 0x0000001310000986 */ /* 0x0001e4000c101506 */
[----:B0-----:R-:W-:Y:S01]  /*8c3e0*/  IMAD.WIDE R16, R18, 0x2, R20 ;  /* 0x0000000212107825 */ /* 0x001fe200078e0214 */
[----:B--2---:R-:W-:Y:S02]  /*8c3f0*/  ISETP.GE.AND P1, PT, R5, c[0x0][0x17c], PT ;  /* 0x00005f0005007a0c */ /* 0x004fe40003f26270 */
[----:B------:R-:W2:Y:S01]  /*8c400*/  LDL.LU R5, [R1+0x174] ;  /* 0x0001740001057983 */ /* 0x000ea20000300800 */
[----:B----4-:R-:W-:-:S03]  /*8c410*/  ISETP.GE.AND P0, PT, R4, c[0x0][0x17c], PT ;  /* 0x00005f0004007a0c */ /* 0x010fc60003f06270 */
[----:B------:R-:W4:Y:S04]  /*8c420*/  LDL.LU R4, [R1+0x134] ;  /* 0x0001340001047983 */ /* 0x000f280000300800 */
[----:B---3--:R0:W-:Y:S01]  /*8c430*/  @P5 STG.E.U16 [R16.64], R29 ;  /* 0x0000001d10005986 */ /* 0x0081e2000c101506 */
[----:B------:R-:W-:-:S03]  /*8c440*/  PRMT R24, R29, 0x7632, R24 ;  /* 0x000076321d187816 */ /* 0x000fc60000000018 */
[----:B0-----:R-:W3:Y:S04]  /*8c450*/  LDL.LU R29, [R1+0x26b0] ;  /* 0x0026b000011d7983 */ /* 0x001ee80000300800 */
[----:B------:R-:W2:Y:S04]  /*8c460*/  LDL.LU R15, [R1+0x2414] ;  /* 0x00241400010f7983 */ /* 0x000ea80000300800 */
[----:B------:R-:W2:Y:S01]  /*8c470*/  LDL.LU R7, [R1+0x2418] ;  /* 0x0024180001077983 */ /* 0x000ea20000300800 */
[----:B------:R-:W-:Y:S01]  /*8c480*/  ISETP.LT.AND P3, PT, R12, c[0x0][0x178], !P2 ;  /* 0x00005e000c007a0c */ /* 0x000fe20005761270 */
[----:B------:R-:W-:Y:S01]  /*8c490*/  IMAD.WIDE R22, R18, 0x2, R10 ;  /* 0x0000000212167825 */ /* 0x000fe200078e020a */
[----:B------:R-:W-:-:S02]  /*8c4a0*/  ISETP.LT.AND P4, PT, R28, c[0x0][0x178], !P2 ;  /* 0x00005e001c007a0c */ /* 0x000fc40005781270 */
[----:B------:R-:W-:Y:S02]  /*8c4b0*/  ISETP.LT.AND P2, PT, R14, c[0x0][0x178], !P2 ;  /* 0x00005e000e007a0c */ /* 0x000fe40005741270 */
[----:B------:R-:W-:Y:S01]  /*8c4c0*/  ISETP.LT.AND P5, PT, R13, c[0x0][0x178], !P1 ;  /* 0x00005e000d007a0c */ /* 0x000fe20004fa1270 */
[C---:B------:R-:W-:Y:S01]  /*8c4d0*/  IMAD.WIDE R16, R18.reuse, 0x2, R8 ;  /* 0x0000000212107825 */ /* 0x040fe200078e0208 */
[----:B------:R-:W-:-:S05]  /*8c4e0*/  IADD3 R0, R18, c[0x0][0x198], RZ ;  /* 0x0000660012007a10 */ /* 0x000fca0007ffe0ff */
[----:B------:R0:W-:Y:S01]  /*8c4f0*/  @P3 STG.E.U16 [R22.64], R25 ;  /* 0x0000001916003986 */ /* 0x0001e2000c101506 */
[----:B------:R-:W-:Y:S01]  /*8c500*/  ISETP.LT.AND P3, PT, R12, c[0x0][0x178], !P1 ;  /* 0x00005e000c007a0c */ /* 0x000fe20004f61270 */
[----:B------:R-:W-:Y:S02]  /*8c510*/  IMAD.WIDE R18, R18, 0x2, R2 ;  /* 0x0000000212127825 */ /* 0x000fe400078e0202 */
[----:B------:R1:W-:Y:S04]  /*8c520*/  @P4 STG.E.U16 [R16.64], R26 ;  /* 0x0000001a10004986 */ /* 0x0003e8000c101506 */
[----:B------:R1:W-:Y:S01]  /*8c530*/  @P2 STG.E.U16 [R18.64], R27 ;  /* 0x0000001b12002986 */ /* 0x0003e2000c101506 */
[----:B0-----:R-:W-:Y:S01]  /*8c540*/  IMAD.WIDE R22, R0, 0x2, R20 ;  /* 0x0000000200167825 */ /* 0x001fe200078e0214 */
[----:B------:R-:W-:-:S03]  /*8c550*/  ISETP.LT.AND P2, PT, R28, c[0x0][0x178], !P1 ;  /* 0x00005e001c007a0c */ /* 0x000fc60004f41270 */
[----:B-1----:R-:W-:Y:S01]  /*8c560*/  IMAD.WIDE R16, R0, 0x2, R10 ;  /* 0x0000000200107825 */ /* 0x002fe200078e020a */
[----:B------:R-:W-:Y:S01]  /*8c570*/  PRMT R18, R25, 0x7632, R18 ;  /* 0x0000763219127816 */ /* 0x000fe20000000012 */
[----:B------:R0:W-:Y:S01]  /*8c580*/  @P5 STG.E.U16 [R22.64], R24 ;  /* 0x0000001816005986 */ /* 0x0001e2000c101506 */
[----:B------:R-:W-:Y:S02]  /*8c590*/  ISETP.LT.AND P1, PT, R14, c[0x0][0x178], !P1 ;  /* 0x00005e000e007a0c */ /* 0x000fe40004f21270 */
[----:B------:R-:W-:Y:S01]  /*8c5a0*/  ISETP.LT.AND P4, PT, R13, c[0x0][0x178], !P0 ;  /* 0x00005e000d007a0c */ /* 0x000fe20004781270 */
[----:B------:R1:W-:Y:S01]  /*8c5b0*/  @P3 STG.E.U16 [R16.64], R18 ;  /* 0x0000001210003986 */ /* 0x0003e2000c101506 */
[----:B------:R-:W-:Y:S02]  /*8c5c0*/  ISETP.LT.AND P3, PT, R12, c[0x0][0x178], !P0 ;  /* 0x00005e000c007a0c */ /* 0x000fe40004761270 */
[----:B------:R-:W-:Y:S02]  /*8c5d0*/  ISETP.GE.AND P6, PT, R6, c[0x0][0x17c], PT ;  /* 0x00005f0006007a0c */ /* 0x000fe40003fc6270 */
[----:B------:R-:W4:Y:S01]  /*8c5e0*/  LDL.LU R6, [R1+0xb4] ;  /* 0x0000b40001067983 */ /* 0x000f220000300800 */
[C---:B0-----:R-:W-:Y:S01]  /*8c5f0*/  IMAD.WIDE R22, R0.reuse, 0x2, R2 ;  /* 0x0000000200167825 */ /* 0x041fe200078e0202 */
[----:B-1----:R-:W-:-:S03]  /*8c600*/  IADD3 R16, R0, c[0x0][0x198], RZ ;  /* 0x0000660000107a10 */ /* 0x002fc60007ffe0ff */
[----:B------:R-:W-:Y:S01]  /*8c610*/  IMAD.WIDE R18, R0, 0x2, R8 ;  /* 0x0000000200127825 */ /* 0x000fe200078e0208 */
[----:B------:R-:W-:-:S03]  /*8c620*/  PRMT R17, R27, 0x7632, R17 ;  /* 0x000076321b117816 */ /* 0x000fc60000000011 */
[----:B------:R-:W-:Y:S01]  /*8c630*/  IMAD.WIDE R24, R16, 0x2, R20 ;  /* 0x0000000210187825 */ /* 0x000fe200078e0214 */
[----:B---3--:R-:W-:-:S03]  /*8c640*/  PRMT R29, R26, 0x7632, R29 ;  /* 0x000076321a1d7816 */ /* 0x008fc6000000001d */
[----:B------:R-:W-:Y:S02]  /*8c650*/  IMAD.WIDE R26, R16, 0x2, R10 ;  /* 0x00000002101a7825 */ /* 0x000fe400078e020a */
[----:B------:R-:W-:Y:S04]  /*8c660*/  @P2 STG.E.U16 [R18.64], R29 ;  /* 0x0000001d12002986 */ /* 0x000fe8000c101506 */
[----:B------:R-:W-:Y:S01]  /*8c670*/  @P1 STG.E.U16 [R22.64], R17 ;  /* 0x0000001116001986 */ /* 0x000fe2000c101506 */
[----:B--2---:R-:W-:-:S03]  /*8c680*/  ISETP.GE.AND P2, PT, R7, c[0x0][0x17c], PT ;  /* 0x00005f0007007a0c */ /* 0x004fc60003f46270 */
[----:B------:R-:W-:Y:S01]  /*8c690*/  @P4 STG.E.U16 [R24.64], R5 ;  /* 0x0000000518004986 */ /* 0x000fe2000c101506 */
[----:B------:R-:W-:-:S03]  /*8c6a0*/  ISETP.GE.AND P5, PT, R15, c[0x0][0x17c], PT ;  /* 0x00005f000f007a0c */ /* 0x000fc60003fa6270 */
[----:B------:R0:W-:Y:S04]  /*8c6b0*/  STL [R1+0x26a4], R29 ;  /* 0x0026a41d01007387 */ /* 0x0001e80000100800 */
[----:B----4-:R1:W-:Y:S04]  /*8c6c0*/  @P3 STG.E.U16 [R26.64], R4 ;  /* 0x000000041a003986 */ /* 0x0103e8000c101506 */
[----:B0-----:R-:W2:Y:S01]  /*8c6d0*/  LDL.LU R29, [R1+0x144] ;  /* 0x00014400011d7983 */ /* 0x001ea20000300800 */
[----:B-1----:R-:W-:-:S03]  /*8c6e0*/  PRMT R27, R5, 0x7632, R27 ;  /* 0x00007632051b7816 */ /* 0x002fc6000000001b */
[----:B------:R-:W3:Y:S04]  /*8c6f0*/  LDL.LU R5, [R1+0x184] ;  /* 0x0001840001057983 */ /* 0x000ee80000300800 */
[----:B------:R-:W4:Y:S04]  /*8c700*/  LDL.LU R7, [R1+0x241c] ;  /* 0x00241c0001077983 */ /* 0x000f280000300800 */
[----:B------:R-:W2:Y:S01]  /*8c710*/  LDL.LU R15, [R1+0x104] ;  /* 0x00010400010f7983 */ /* 0x000ea20000300800 */
[----:B------:R-:W-:Y:S02]  /*8c720*/  ISETP.LT.AND P4, PT, R28, c[0x0][0x178], !P0 ;  /* 0x00005e001c007a0c */ /* 0x000fe40004781270 */
[----:B------:R-:W-:Y:S01]  /*8c730*/  ISETP.LT.AND P0, PT, R14, c[0x0][0x178], !P0 ;  /* 0x00005e000e007a0c */ /* 0x000fe20004701270 */
[C---:B------:R-:W-:Y:S01]  /*8c740*/  IMAD.WIDE R18, R16.reuse, 0x2, R8 ;  /* 0x0000000210127825 */ /* 0x040fe200078e0208 */
[----:B--2---:R0:W-:Y:S04]  /*8c750*/  STL [R1+0x26ac], R15 ;  /* 0x0026ac0f01007387 */ /* 0x0041e80000100800 */
[----:B0-----:R-:W2:Y:S01]  /*8c760*/  LDL.LU R15, [R1+0xf4] ;  /* 0x0000f400010f7983 */ /* 0x001ea20000300800 */
[C---:B------:R-:W-:Y:S01]  /*8c770*/  IADD3 R0, R16.reuse, c[0x0][0x198], RZ ;  /* 0x0000660010007a10 */ /* 0x040fe20007ffe0ff */
[----:B------:R-:W-:Y:S01]  /*8c780*/  IMAD.WIDE R16, R16, 0x2, R2 ;  /* 0x0000000210107825 */ /* 0x000fe200078e0202 */
[----:B------:R-:W-:-:S02]  /*8c790*/  PRMT R26, R4, 0x7632, R26 ;  /* 0x00007632041a7816 */ /* 0x000fc4000000001a */
[----:B------:R-:W3:Y:S01]  /*8c7a0*/  LDL.LU R4, [R1+0xc4] ;  /* 0x0000c40001047983 */ /* 0x000ee20000300800 */
[----:B------:R-:W-:Y:S02]  /*8c7b0*/  ISETP.LT.AND P1, PT, R13, c[0x0][0x178], !P6 ;  /* 0x00005e000d007a0c */ /* 0x000fe40007721270 */
[----:B------:R-:W-:Y:S01]  /*8c7c0*/  ISETP.LT.AND P3, PT, R12, c[0x0][0x178], !P6 ;  /* 0x00005e000c007a0c */ /* 0x000fe20007761270 */
[----:B------:R-:W-:Y:S01]  /*8c7d0*/  IMAD.WIDE R22, R0, 0x2, R20 ;  /* 0x0000000200167825 */ /* 0x000fe200078e0214 */
[----:B--2---:R-:W-:Y:S04]  /*8c7e0*/  @P4 STG.E.U16 [R18.64], R15 ;  /* 0x0000000f12004986 */ /* 0x004fe8000c101506 */
[----:B------:R0:W-:Y:S02]  /*8c7f0*/  @P0 STG.E.U16 [R16.64], R6 ;  /* 0x0000000610000986 */ /* 0x0001e4000c101506 */
[----:B0-----:R-:W-:-:S02]  /*8c800*/  PRMT R17, R15, 0x7632, R17 ;  /* 0x000076320f117816 */ /* 0x001fc40000000011 */
[----:B------:R-:W2:Y:S01]  /*8c810*/  LDL.LU R15, [R1+0x2420] ;  /* 0x00242000010f7983 */ /* 0x000ea20000300800 */
[----:B------:R-:W-:Y:S02]  /*8c820*/  ISETP.LT.AND P4, PT, R28, c[0x0][0x178], !P6 ;  /* 0x00005e001c007a0c */ /* 0x000fe40007781270 */
[----:B------:R-:W-:Y:S01]  /*8c830*/  ISETP.LT.AND P6, PT, R14, c[0x0][0x178], !P6 ;  /* 0x00005e000e007a0c */ /* 0x000fe200077c1270 */
[----:B------:R-:W-:Y:S01]  /*8c840*/  IMAD.WIDE R24, R0, 0x2, R10 ;  /* 0x0000000200187825 */ /* 0x000fe200078e020a */
[----:B------:R-:W-:Y:S01]  /*8c850*/  ISETP.LT.AND P0, PT, R13, c[0x0][0x178], !P5 ;  /* 0x00005e000d007a0c */ /* 0x000fe20006f01270 */
[----:B------:R0:W-:Y:S01]  /*8c860*/  @P1 STG.E.U16 [R22.64], R27 ;  /* 0x0000001b16001986 */ /* 0x0001e2000c101506 */
[----:B------:R-:W-:Y:S01]  /*8c870*/  ISETP.LT.AND P1, PT, R12, c[0x0][0x178], !P5 ;  /* 0x00005e000c007a0c */ /* 0x000fe20006f21270 */
[C---:B------:R-:W-:Y:S01]  /*8c880*/  IMAD.WIDE R18, R0.reuse, 0x2, R8 ;  /* 0x0000000200127825 */ /* 0x040fe200078e0208 */
[C---:B------:R-:W-:Y:S01]  /*8c890*/  IADD3 R16, R0.reuse, c[0x0][0x198], RZ ;  /* 0x0000660000107a10 */ /* 0x040fe20007ffe0ff */
[----:B------:R1:W-:Y:S04]  /*8c8a0*/  @P3 STG.E.U16 [R24.64], R26 ;  /* 0x0000001a18003986 */ /* 0x0003e8000c101506 */
[----:B------:R3:W-:Y:S01]  /*8c8b0*/  @P4 STG.E.U16 [R18.64], R17 ;  /* 0x0000001112004986 */ /* 0x0007e2000c101506 */
[----:B0-----:R-:W-:Y:S01]  /*8c8c0*/  IMAD.WIDE R22, R0, 0x2, R2 ;  /* 0x0000000200167825 */ /* 0x001fe200078e0202 */
[----:B-1----:R-:W-:-:S03]  /*8c8d0*/  PRMT R26, R6, 0x7632, R26 ;  /* 0x00007632061a7816 */ /* 0x002fc6000000001a */
[----:B------:R-:W-:-:S04]  /*8c8e0*/  IMAD.WIDE R24, R16, 0x2, R10 ;  /* 0x0000000210187825 */ /* 0x000fc800078e020a */
[----:B---3--:R-:W-:Y:S01]  /*8c8f0*/  IMAD.WIDE R18, R16, 0x2, R20 ;  /* 0x0000000210127825 */ /* 0x008fe200078e0214 */
[----:B------:R-:W-:Y:S01]  /*8c900*/  @P6 STG.E.U16 [R22.64], R26 ;  /* 0x0000001a16006986 */ /* 0x000fe2000c101506 */
[----:B------:R-:W-:Y:S02]  /*8c910*/  PRMT R0, R5, 0x7632, R0 ;  /* 0x0000763205007816 */ /* 0x000fe40000000000 */
[----:B----4-:R-:W-:Y:S01]  /*8c920*/  ISETP.GE.AND P3, PT, R7, c[0x0][0x17c], PT ;  /* 0x00005f0007007a0c */ /* 0x010fe20003f66270 */
[----:B------:R0:W-:Y:S04]  /*8c930*/  @P0 STG.E.U16 [R18.64], R5 ;  /* 0x0000000512000986 */ /* 0x0001e8000c101506 */
[----:B------:R1:W-:Y:S04]  /*8c940*/  @P1 STG.E.U16 [R24.64], R29 ;  /* 0x0000001d18001986 */ /* 0x0003e8000c101506 */
[----:B0-----:R-:W3:Y:S04]  /*8c950*/  LDL.LU R5, [R1+0x2424] ;  /* 0x0024240001057983 */ /* 0x001ee80000300800 */
[----:B------:R-:W4:Y:S04]  /*8c960*/  LDL.LU R7, [R1+0x194] ;  /* 0x0001940001077983 */ /* 0x000f280000300800 */
[----:B------:R-:W3:Y:S01]  /*8c970*/  LDL.LU R6, [R1+0x154] ;  /* 0x0001540001067983 */ /* 0x000ee20000300800 */
[----:B--2---:R-:W-:-:S03]  /*8c980*/  ISETP.GE.AND P1, PT, R15, c[0x0][0x17c], PT ;  /* 0x00005f000f007a0c */ /* 0x004fc60003f26270 */
[----:B------:R-:W2:Y:S01]  /*8c990*/  LDL.LU R15, [R1+0x26ac] ;  /* 0x0026ac00010f7983 */ /* 0x000ea20000300800 */
[----:B------:R-:W-:Y:S02]  /*8c9a0*/  ISETP.LT.AND P4, PT, R28, c[0x0][0x178], !P5 ;  /* 0x00005e001c007a0c */ /* 0x000fe40006f81270 */
[----:B------:R-:W-:Y:S02]  /*8c9b0*/  ISETP.LT.AND P5, PT, R14, c[0x0][0x178], !P5 ;  /* 0x00005e000e007a0c */ /* 0x000fe40006fa1270 */
[----:B------:R-:W-:Y:S02]  /*8c9c0*/  ISETP.LT.AND P6, PT, R13, c[0x0][0x178], !P2 ;  /* 0x00005e000d007a0c */ /* 0x000fe400057c1270 */
[C---:B------:R-:W-:Y:S01]  /*8c9d0*/  IADD3 R17, R16.reuse, c[0x0][0x198], RZ ;  /* 0x0000660010117a10 */ /* 0x040fe20007ffe0ff */
[----:B------:R-:W-:Y:S01]  /*8c9e0*/  IMAD.WIDE R18, R16, 0x2, R8 ;  /* 0x0000000210127825 */ /* 0x000fe200078e0208 */
[----:B------:R-:W-:-:S03]  /*8c9f0*/  ISETP.LT.AND P0, PT, R12, c[0x0][0x178], !P2 ;  /* 0x00005e000c007a0c */ /* 0x000fc60005701270 */
[----:B------:R-:W-:-:S04]  /*8ca00*/  IMAD.WIDE R22, R16, 0x2, R2 ;  /* 0x0000000210167825 */ /* 0x000fc800078e0202 */
[----:B-1----:R-:W-:Y:S01]  /*8ca10*/  IMAD.WIDE R24, R17, 0x2, R20 ;  /* 0x0000000211187825 */ /* 0x002fe200078e0214 */
[----:B--2---:R-:W-:Y:S04]  /*8ca20*/  @P4 STG.E.U16 [R18.64], R15 ;  /* 0x0000000f12004986 */ /* 0x004fe8000c101506 */
[----:B------:R0:W-:Y:S04]  /*8ca30*/  @P5 STG.E.U16 [R22.64], R4 ;  /* 0x0000000416005986 */ /* 0x0001e8000c101506 */
[----:B------:R1:W-:Y:S01]  /*8ca40*/  @P6 STG.E.U16 [R24.64], R0 ;  /* 0x0000000018006986 */ /* 0x0003e2000c101506 */
[----:B------:R-:W-:Y:S01]  /*8ca50*/  PRMT R16, R15, 0x7632, R16 ;  /* 0x000076320f107816 */ /* 0x000fe20000000010 */
[----:B0-----:R-:W-:Y:S01]  /*8ca60*/  IMAD.WIDE R22, R17, 0x2, R10 ;  /* 0x0000000211167825 */ /* 0x001fe200078e020a */
[----:B-1----:R-:W-:-:S02]  /*8ca70*/  PRMT R0, R29, 0x7632, R0 ;  /* 0x000076321d007816 */ /* 0x002fc40000000000 */
[----:B------:R-:W2:Y:S01]  /*8ca80*/  LDL.LU R29, [R1+0xd4] ;  /* 0x0000d400011d7983 */ /* 0x000ea20000300800 */
[----:B------:R-:W-:-:S03]  /*8ca90*/  PRMT R24, R4, 0x7632, R24 ;  /* 0x0000763204187816 */ /* 0x000fc60000000018 */
[----:B------:R0:W-:Y:S01]  /*8caa0*/  @P0 STG.E.U16 [R22.64], R0 ;  /* 0x0000000016000986 */ /* 0x0001e2000c101506 */
[----:B---3--:R-:W-:-:S03]  /*8cab0*/  ISETP.GE.AND P0, PT, R5, c[0x0][0x17c], PT ;  /* 0x00005f0005007a0c */ /* 0x008fc60003f06270 */
[----:B------:R-:W3:Y:S04]  /*8cac0*/  LDL.LU R15, [R1+0x2428] ;  /* 0x00242800010f7983 */ /* 0x000ee80000300800 */
[----:B------:R-:W2:Y:S04]  /*8cad0*/  LDL.LU R5, [R1+0x168] ;  /* 0x0001680001057983 */ /* 0x000ea80000300800 */
[----:B------:R-:W2:Y:S01]  /*8cae0*/  LDL.LU R4, [R1+0x128] ;  /* 0x0001280001047983 */ /* 0x000ea20000300800 */
[----:B------:R-:W-:Y:S01]  /*8caf0*/  ISETP.LT.AND P4, PT, R28, c[0x0][0x178], !P2 ;  /* 0x00005e001c007a0c */ /* 0x000fe20005781270 */
[----:B------:R-:W-:Y:S01]  /*8cb00*/  IMAD.WIDE R18, R17, 0x2, R8 ;  /* 0x0000000211127825 */ /* 0x000fe200078e0208 */
[----:B------:R-:W-:-:S02]  /*8cb10*/  ISETP.LT.AND P2, PT, R14, c[0x0][0x178], !P2 ;  /* 0x00005e000e007a0c */ /* 0x000fc40005741270 */
[----:B------:R-:W-:Y:S02]  /*8cb20*/  ISETP.LT.AND P5, PT, R13, c[0x0][0x178], !P3 ;  /* 0x00005e000d007a0c */ /* 0x000fe40005fa1270 */
[----:B------:R-:W-:Y:S02]  /*8cb30*/  ISETP.LT.AND P6, PT, R12, c[0x0][0x178], !P3 ;  /* 0x00005e000c007a0c */ /* 0x000fe40005fc1270 */
[----:B0-----:R-:W-:Y:S01]  /*8cb40*/  IADD3 R0, R17, c[0x0][0x198], RZ ;  /* 0x0000660011007a10 */ /* 0x001fe20007ffe0ff */
[----:B--2---:R0:W-:Y:S04]  /*8cb50*/  STL [R1+0x26a8], R4 ;  /* 0x0026a80401007387 */ /* 0x0041e80000100800 */
[----:B0-----:R-:W2:Y:S04]  /*8cb60*/  LDL.LU R4, [R1+0x114] ;  /* 0x0001140001047983 */ /* 0x001ea80000300800 */
[----:B------:R0:W-:Y:S01]  /*8cb70*/  @P4 STG.E.U16 [R18.64], R16 ;  /* 0x0000001012004986 */ /* 0x0001e2000c101506 */
[----:B------:R-:W-:-:S02]  /*8cb80*/  ISETP.LT.AND P4, PT, R28, c[0x0][0x178], !P3 ;  /* 0x00005e001c007a0c */ /* 0x000fc40005f81270 */
[----:B------:R-:W-:Y:S01]  /*8cb90*/  ISETP.LT.AND P3, PT, R14, c[0x0][0x178], !P3 ;  /* 0x00005e000e007a0c */ /* 0x000fe20005f61270 */
[----:B------:R-:W-:-:S04]  /*8cba0*/  IMAD.WIDE R22, R0, 0x2, R10 ;  /* 0x0000000200167825 */ /* 0x000fc800078e020a */
[----:B0-----:R-:W-:-:S04]  /*8cbb0*/  IMAD.WIDE R16, R17, 0x2, R2 ;  /* 0x0000000211107825 */ /* 0x001fc800078e0202 */
[C---:B------:R-:W-:Y:S01]  /*8cbc0*/  IMAD.WIDE R18, R0.reuse, 0x2, R20 ;  /* 0x0000000200127825 */ /* 0x040fe200078e0214 */
[----:B------:R0:W-:Y:S04]  /*8cbd0*/  @P2 STG.E.U16 [R16.64], R24 ;  /* 0x0000001810002986 */ /* 0x0001e8000c101506 */
[----:B----4-:R1:W-:Y:S04]  /*8cbe0*/  @P5 STG.E.U16 [R18.64], R7 ;  /* 0x0000000712005986 */ /* 0x0103e8000c101506 */
[----:B------:R4:W-:Y:S01]  /*8cbf0*/  @P6 STG.E.U16 [R22.64], R6 ;  /* 0x0000000616006986 */ /* 0x0009e2000c101506 */
[----:B---3--:R-:W-:Y:S01]  /*8cc00*/  ISETP.GE.AND P6, PT, R15, c[0x0][0x17c], PT ;  /* 0x00005f000f007a0c */ /* 0x008fe20003fc6270 */
[----:B0-----:R-:W-:-:S02]  /*8cc10*/  IMAD.WIDE R16, R0, 0x2, R8 ;  /* 0x0000000200107825 */ /* 0x001fc400078e0208 */
[----:B------:R-:W3:Y:S01]  /*8cc20*/  LDL.LU R15, [R1+0x242c] ;  /* 0x00242c00010f7983 */ /* 0x000ee20000300800 */
[C---:B-1----:R-:W-:Y:S02]  /*8cc30*/  IADD3 R18, R0.reuse, c[0x0][0x198], RZ ;  /* 0x0000660000127a10 */ /* 0x042fe40007ffe0ff */
[----:B------:R-:W-:Y:S01]  /*8cc40*/  PRMT R19, R7, 0x7632, R19 ;  /* 0x0000763207137816 */ /* 0x000fe20000000013 */
[----:B----4-:R-:W-:Y:S01]  /*8cc50*/  IMAD.WIDE R22, R0, 0x2, R2 ;  /* 0x0000000200167825 */ /* 0x010fe200078e0202 */
[----:B------:R-:W-:Y:S01]  /*8cc60*/  PRMT R0, R6, 0x7632, R0 ;  /* 0x0000763206007816 */ /* 0x000fe20000000000 */
[----:B------:R-:W4:Y:S01]  /*8cc70*/  LDL.LU R7, [R1+0x2430] ;  /* 0x0024300001077983 */ /* 0x000f220000300800 */
[----:B------:R-:W-:-:S03]  /*8cc80*/  PRMT R26, R29, 0x7632, R26 ;  /* 0x000076321d1a7816 */ /* 0x000fc6000000001a */
[----:B------:R-:W4:Y:S04]  /*8cc90*/  LDL.LU R6, [R1+0xa8] ;  /* 0x0000a80001067983 */ /* 0x000f280000300800 */
[----:B--2---:R0:W-:Y:S01]  /*8cca0*/  @P4 STG.E.U16 [R16.64], R4 ;  /* 0x0000000410004986 */ /* 0x0041e2000c101506 */
[----:B------:R-:W-:-:S03]  /*8ccb0*/  PRMT R27, R4, 0x7632, R27 ;  /* 0x00007632041b7816 */ /* 0x000fc6000000001b */
[----:B------:R1:W-:Y:S04]  /*8ccc0*/  @P3 STG.E.U16 [R22.64], R29 ;  /* 0x0000001d16003986 */ /* 0x0003e8000c101506 */
[----:B0-----:R-:W2:Y:S04]  /*8ccd0*/  LDL.LU R4, [R1+0x26a8] ;  /* 0x0026a80001047983 */ /* 0x001ea80000300800 */
[----:B-1----:R-:W2:Y:S01]  /*8cce0*/  LDL.LU R29, [R1+0x26a4] ;  /* 0x0026a400011d7983 */ /* 0x002ea20000300800 */
[----:B------:R-:W-:Y:S02]  /*8ccf0*/  ISETP.LT.AND P5, PT, R13, c[0x0][0x178], !P1 ;  /* 0x00005e000d007a0c */ /* 0x000fe40004fa1270 */
[----:B------:R-:W-:Y:S01]  /*8cd00*/  ISETP.LT.AND P2, PT, R12, c[0x0][0x178], !P1 ;  /* 0x00005e000c007a0c */ /* 0x000fe20004f41270 */
[----:B------:R-:W-:Y:S01]  /*8cd10*/  IMAD.WIDE R24, R18, 0x2, R20 ;  /* 0x0000000212187825 */ /* 0x000fe200078e0214 */
[----:B------:R-:W-:-:S02]  /*8cd20*/  ISETP.LT.AND P3, PT, R28, c[0x0][0x178], !P1 ;  /* 0x00005e001c007a0c */ /* 0x000fc40004f61270 */
[----:B------:R-:W-:Y:S01]  /*8cd30*/  ISETP.LT.AND P1, PT, R14, c[0x0][0x178], !P1 ;  /* 0x00005e000e007a0c */ /* 0x000fe20004f21270 */
[----:B------:R-:W-:-:S06]  /*8cd40*/  IMAD.WIDE R16, R18, 0x2, R10 ;  /* 0x0000000212107825 */ /* 0x000fcc00078e020a */
[----:B------:R-:W-:Y:S01]  /*8cd50*/  @P5 STG.E.U16 [R24.64], R19 ;  /* 0x0000001318005986 */ /* 0x000fe2000c101506 */
[----:B------:R-:W-:-:S03]  /*8cd60*/  ISETP.LT.AND P5, PT, R13, c[0x0][0x178], !P0 ;  /* 0x00005e000d007a0c */ /* 0x000fc600047a1270 */
[----:B------:R0:W-:Y:S01]  /*8cd70*/  @P2 STG.E.U16 [R16.64], R0 ;  /* 0x0000000010002986 */ /* 0x0001e2000c101506 */
[----:B---3--:R-:W-:Y:S02]  /*8cd80*/  ISETP.GE.AND P2, PT, R15, c[0x0][0x17c], PT ;  /* 0x00005f000f007a0c */ /* 0x008fe40003f46270 */
[C---:B0-----:R-:W-:Y:S01]  /*8cd90*/  IADD3 R0, R18.reuse, c[0x0][0x198], RZ ;  /* 0x0000660012007a10 */ /* 0x041fe20007ffe0ff */
[----:B------:R-:W-:-:S04]  /*8cda0*/  IMAD.WIDE R16, R18, 0x2, R8 ;  /* 0x0000000212107825 */ /* 0x000fc800078e0208 */
[----:B------:R-:W-:Y:S01]  /*8cdb0*/  IMAD.WIDE R18, R18, 0x2, R2 ;  /* 0x0000000212127825 */ /* 0x000fe200078e0202 */
[----:B------:R-:W-:Y:S03]  /*8cdc0*/  @P3 STG.E.U16 [R16.64], R27 ;  /* 0x0000001b10003986 */ /* 0x000fe6000c101506 */
[----:B------:R-:W-:Y:S01]  /*8cdd0*/  IMAD.WIDE R22, R0, 0x2, R20 ;  /* 0x0000000200167825 */ /* 0x000fe200078e0214 */
[----:B------:R-:W-:Y:S01]  /*8cde0*/  @P1 STG.E.U16 [R18.64], R26 ;  /* 0x0000001a12001986 */ /* 0x000fe2000c101506 */
[----:B----4-:R-:W-:-:S03]  /*8cdf0*/  ISETP.GE.AND P1, PT, R7, c[0x0][0x17c], PT ;  /* 0x00005f0007007a0c */ /* 0x010fc60003f26270 */
[----:B------:R0:W-:Y:S04]  /*8ce00*/  @P5 STG.E.U16 [R22.64], R5 ;  /* 0x0000000516005986 */ /* 0x0001e8000c101506 */
[----:B------:R-:W3:Y:S01]  /*8ce10*/  LDL.LU R7, [R1+0x2434] ;  /* 0x0024340001077983 */ /* 0x000ee20000300800 */
[----:B--2---:R-:W-:-:S03]  /*8ce20*/  PRMT R29, R5, 0x7632, R29 ;  /* 0x00007632051d7816 */ /* 0x004fc6000000001d */
[----:B0-----:R-:W2:Y:S04]  /*8ce30*/  LDL.LU R5, [R1+0x178] ;  /* 0x0001780001057983 */ /* 0x001ea80000300800 */
[----:B------:R-:W4:Y:S01]  /*8ce40*/  LDL.LU R15, [R1+0xf8] ;  /* 0x0000f800010f7983 */ /* 0x000f220000300800 */
[----:B------:R-:W-:Y:S02]  /*8ce50*/  ISETP.LT.AND P4, PT, R12, c[0x0][0x178], !P0 ;  /* 0x00005e000c007a0c */ /* 0x000fe40004781270 */
[----:B------:R-:W-:Y:S02]  /*8ce60*/  ISETP.LT.AND P5, PT, R28, c[0x0][0x178], !P0 ;  /* 0x00005e001c007a0c */ /* 0x000fe400047a1270 */
[----:B------:R-:W-:Y:S02]  /*8ce70*/  ISETP.LT.AND P0, PT, R14, c[0x0][0x178], !P0 ;  /* 0x00005e000e007a0c */ /* 0x000fe40004701270 */
[----:B------:R-:W-:Y:S01]  /*8ce80*/  ISETP.LT.AND P3, PT, R13, c[0x0][0x178], !P6 ;  /* 0x00005e000d007a0c */ /* 0x000fe20007761270 */
[----:B----4-:R0:W-:Y:S04]  /*8ce90*/  STL [R1+0x26a0], R15 ;  /* 0x0026a00f01007387 */ /* 0x0101e80000100800 */
[----:B0-----:R-:W4:Y:S01]  /*8cea0*/  LDL.LU R15, [R1+0xe8] ;  /* 0x0000e800010f7983 */ /* 0x001f220000300800 */
[C---:B------:R-:W-:Y:S01]  /*8ceb0*/  IADD3 R26, R0.reuse, c[0x0][0x198], RZ ;  /* 0x00006600001a7a10 */ /* 0x040fe20007ffe0ff */
[----:B------:R-:W-:-:S04]  /*8cec0*/  IMAD.WIDE R24, R0, 0x2, R10 ;  /* 0x0000000200187825 */ /* 0x000fc800078e020a */
[C---:B------:R-:W-:Y:S01]  /*8ced0*/  IMAD.WIDE R16, R0.reuse, 0x2, R8 ;  /* 0x0000000200107825 */ /* 0x040fe200078e0208 */
[----:B------:R0:W-:Y:S03]  /*8cee0*/  @P4 STG.E.U16 [R24.64], R4 ;  /* 0x0000000418004986 */ /* 0x0001e6000c101506 */
[----:B------:R-:W-:Y:S01]  /*8cef0*/  IMAD.WIDE R18, R0, 0x2, R2 ;  /* 0x0000000200127825 */ /* 0x000fe200078e0202 */
[----:B------:R-:W-:-:S03]  /*8cf00*/  PRMT R27, R4, 0x7632, R27 ;  /* 0x00007632041b7816 */ /* 0x000fc6000000001b */
[----:B------:R-:W-:Y:S01]  /*8cf10*/  IMAD.WIDE R22, R26, 0x2, R20 ;  /* 0x000000021a167825 */ /* 0x000fe200078e0214 */
[----:B0-----:R-:W2:Y:S04]  /*8cf20*/  LDL.LU R4, [R1+0xb8] ;  /* 0x0000b80001047983 */ /* 0x001ea80000300800 */
[----:B------:R-:W-:Y:S04]  /*8cf30*/  STL [R1+0x2698], R29 ;  /* 0x0026981d01007387 */ /* 0x000fe80000100800 */
[----:B----4-:R-:W-:Y:S04]  /*8cf40*/  @P5 STG.E.U16 [R16.64], R15 ;  /* 0x0000000f10005986 */ /* 0x010fe8000c101506 */
[----:B------:R-:W-:Y:S04]  /*8cf50*/  @P0 STG.E.U16 [R18.64], R6 ;  /* 0x0000000612000986 */ /* 0x000fe8000c101506 */
[----:B------:R0:W-:Y:S04]  /*8cf60*/  @P3 STG.E.U16 [R22.64], R29 ;  /* 0x0000001d16003986 */ /* 0x0001e8000c101506 */
[----:B0-----:R-:W4:Y:S01]  /*8cf70*/  LDL.LU R29, [R1+0x138] ;  /* 0x00013800011d7983 */ /* 0x001f220000300800 */
[----:B------:R-:W-:-:S03]  /*8cf80*/  PRMT R22, R15, 0x7632, R22 ;  /* 0x000076320f167816 */ /* 0x000fc60000000016 */
[----:B------:R-:W4:Y:S01]  /*8cf90*/  LDL.LU R15, [R1+0x2438] ;  /* 0x00243800010f7983 */ /* 0x000f220000300800 */
[----:B------:R-:W-:Y:S02]  /*8cfa0*/  ISETP.LT.AND P4, PT, R12, c[0x0][0x178], !P6 ;  /* 0x00005e000c007a0c */ /* 0x000fe40007781270 */
[----:B------:R-:W-:Y:S02]  /*8cfb0*/  ISETP.LT.AND P5, PT, R28, c[0x0][0x178], !P6 ;  /* 0x00005e001c007a0c */ /* 0x000fe400077a1270 */
[----:B------:R-:W-:Y:S01]  /*8cfc0*/  ISETP.LT.AND P6, PT, R14, c[0x0][0x178], !P6 ;  /* 0x00005e000e007a0c */ /* 0x000fe200077c1270 */
[----:B------:R-:W-:Y:S01]  /*8cfd0*/  IMAD.WIDE R24, R26, 0x2, R10 ;  /* 0x000000021a187825 */ /* 0x000fe200078e020a */
[----:B------:R-:W-:Y:S02]  /*8cfe0*/  ISETP.LT.AND P0, PT, R13, c[0x0][0x178], !P2 ;  /* 0x00005e000d007a0c */ /* 0x000fe40005701270 */
[----:B------:R-:W-:Y:S01]  /*8cff0*/  ISETP.LT.AND P3, PT, R12, c[0x0][0x178], !P2 ;  /* 0x00005e000c007a0c */ /* 0x000fe20005761270 */
[C---:B------:R-:W-:Y:S01]  /*8d000*/  IMAD.WIDE R16, R26.reuse, 0x2, R8 ;  /* 0x000000021a107825 */ /* 0x040fe200078e0208 */
[----:B------:R-:W-:-:S03]  /*8d010*/  IADD3 R0, R26, c[0x0][0x198], RZ ;  /* 0x000066001a007a10 */ /* 0x000fc60007ffe0ff */
[----:B------:R0:W-:Y:S01]  /*8d020*/  @P4 STG.E.U16 [R24.64], R27 ;  /* 0x0000001b18004986 */ /* 0x0001e2000c101506 */
[----:B------:R-:W-:-:S03]  /*8d030*/  IMAD.WIDE R18, R26, 0x2, R2 ;  /* 0x000000021a127825 */ /* 0x000fc600078e0202 */
[----:B------:R1:W-:Y:S01]  /*8d040*/  @P5 STG.E.U16 [R16.64], R22 ;  /* 0x0000001610005986 */ /* 0x0003e2000c101506 */
[----:B---3--:R-:W-:Y:S02]  /*8d050*/  ISETP.GE.AND P4, PT, R7, c[0x0][0x17c], PT ;  /* 0x00005f0007007a0c */ /* 0x008fe40003f86270 */
[----:B0-----:R-:W-:Y:S02]  /*8d060*/  PRMT R24, R6, 0x7632, R24 ;  /* 0x0000763206187816 */ /* 0x001fe40000000018 */
[----:B------:R-:W3:Y:S01]  /*8d070*/  LDL.LU R6, [R1+0x243c] ;  /* 0x00243c0001067983 */ /* 0x000ee20000300800 */
[----:B-1----:R-:W-:-:S04]  /*8d080*/  IMAD.WIDE R16, R0, 0x2, R20 ;  /* 0x0000000200107825 */ /* 0x002fc800078e0214 */
[----:B------:R-:W-:Y:S01]  /*8d090*/  IMAD.WIDE R22, R0, 0x2, R10 ;  /* 0x0000000200167825 */ /* 0x000fe200078e020a */
[----:B------:R-:W-:Y:S01]  /*8d0a0*/  @P6 STG.E.U16 [R18.64], R24 ;  /* 0x0000001812006986 */ /* 0x000fe2000c101506 */
[----:B--2---:R-:W-:-:S03]  /*8d0b0*/  PRMT R25, R5, 0x7632, R25 ;  /* 0x0000763205197816 */ /* 0x004fc60000000019 */
[----:B------:R0:W-:Y:S04]  /*8d0c0*/  @P0 STG.E.U16 [R16.64], R5 ;  /* 0x0000000510000986 */ /* 0x0001e8000c101506 */
[----:B------:R-:W2:Y:S04]  /*8d0d0*/  LDL.LU R7, [R1+0x188] ;  /* 0x0001880001077983 */ /* 0x000ea80000300800 */
[----:B0-----:R-:W2:Y:S04]  /*8d0e0*/  LDL.LU R5, [R1+0x148] ;  /* 0x0001480001057983 */ /* 0x001ea80000300800 */
[----:B----4-:R0:W-:Y:S01]  /*8d0f0*/  @P3 STG.E.U16 [R22.64], R29 ;  /* 0x0000001d16003986 */ /* 0x0101e2000c101506 */
[----:B------:R-:W-:-:S03]  /*8d100*/  ISETP.GE.AND P3, PT, R15, c[0x0][0x17c], PT ;  /* 0x00005f000f007a0c */ /* 0x000fc60003f66270 */
[----:B------:R-:W4:Y:S01]  /*8d110*/  LDL.LU R15, [R1+0x26a0] ;  /* 0x0026a000010f7983 */ /* 0x000f220000300800 */
[----:B------:R-:W-:Y:S02]  /*8d120*/  ISETP.LT.AND P5, PT, R28, c[0x0][0x178], !P2 ;  /* 0x00005e001c007a0c */ /* 0x000fe400057a1270 */
[----:B------:R-:W-:Y:S02]  /*8d130*/  ISETP.LT.AND P2, PT, R14, c[0x0][0x178], !P2 ;  /* 0x00005e000e007a0c */ /* 0x000fe40005741270 */
[----:B------:R-:W-:Y:S01]  /*8d140*/  ISETP.LT.AND P6, PT, R13, c[0x0][0x178], !P1 ;  /* 0x00005e000d007a0c */ /* 0x000fe20004fc1270 */
[----:B------:R-:W-:Y:S01]  /*8d150*/  IMAD.WIDE R16, R0, 0x2, R8 ;  /* 0x0000000200107825 */ /* 0x000fe200078e0208 */
[----:B------:R-:W-:Y:S02]  /*8d160*/  ISETP.LT.AND P0, PT, R12, c[0x0][0x178], !P1 ;  /* 0x00005e000c007a0c */ /* 0x000fe40004f01270 */
[C---:B------:R-:W-:Y:S01]  /*8d170*/  IADD3 R24, R0.reuse, c[0x0][0x198], RZ ;  /* 0x0000660000187a10 */ /* 0x040fe20007ffe0ff */
[----:B------:R-:W-:Y:S01]  /*8d180*/  IMAD.WIDE R18, R0, 0x2, R2 ;  /* 0x0000000200127825 */ /* 0x000fe200078e0202 */
[----:B------:R-:W-:-:S02]  /*8d190*/  PRMT R0, R29, 0x7632, R0 ;  /* 0x000076321d007816 */ /* 0x000fc40000000000 */
[----:B0-----:R-:W2:Y:S01]  /*8d1a0*/  LDL.LU R29, [R1+0xc8] ;  /* 0x0000c800011d7983 */ /* 0x001ea20000300800 */
[----:B------:R-:W-:-:S03]  /*8d1b0*/  IMAD.WIDE R22, R24, 0x2, R20 ;  /* 0x0000000218167825 */ /* 0x000fc600078e0214 */
[----:B----4-:R-:W-:Y:S04]  /*8d1c0*/  @P5 STG.E.U16 [R16.64], R15 ;  /* 0x0000000f10005986 */ /* 0x010fe8000c101506 */
[----:B------:R0:W-:Y:S04]  /*8d1d0*/  @P2 STG.E.U16 [R18.64], R4 ;  /* 0x0000000412002986 */ /* 0x0001e8000c101506 */
[----:B------:R1:W-:Y:S01]  /*8d1e0*/  @P6 STG.E.U16 [R22.64], R25 ;  /* 0x0000001916006986 */ /* 0x0003e2000c101506 */
[----:B0-----:R-:W-:Y:S01]  /*8d1f0*/  IMAD.WIDE R18, R24, 0x2, R10 ;  /* 0x0000000218127825 */ /* 0x001fe200078e020a */
[----:B-1----:R-:W-:-:S04]  /*8d200*/  PRMT R22, R15, 0x7632, R22 ;  /* 0x000076320f167816 */ /* 0x002fc80000000016 */
[----:B------:R0:W-:Y:S01]  /*8d210*/  @P0 STG.E.U16 [R18.64], R0 ;  /* 0x0000000012000986 */ /* 0x0001e2000c101506 */
[----:B------:R-:W-:Y:S02]  /*8d220*/  PRMT R25, R4, 0x7632, R25 ;  /* 0x0000763204197816 */ /* 0x000fe40000000019 */
[----:B---3--:R-:W-:Y:S01]  /*8d230*/  ISETP.GE.AND P0, PT, R6, c[0x0][0x17c], PT ;  /* 0x00005f0006007a0c */ /* 0x008fe20003f06270 */
[----:B------:R-:W3:Y:S04]  /*8d240*/  LDL.LU R15, [R1+0x2440] ;  /* 0x00244000010f7983 */ /* 0x000ee80000300800 */
[----:B------:R-:W4:Y:S04]  /*8d250*/  LDL.LU R4, [R1+0x198] ;  /* 0x0001980001047983 */ /* 0x000f280000300800 */
[----:B------:R-:W4:Y:S01]  /*8d260*/  LDL.LU R6, [R1+0x158] ;  /* 0x0001580001067983 */ /* 0x000f220000300800 */
[----:B------:R-:W-:-:S02]  /*8d270*/  ISETP.LT.AND P5, PT, R28, c[0x0][0x178], !P1 ;  /* 0x00005e001c007a0c */ /* 0x000fc40004fa1270 */
[----:B------:R-:W-:Y:S01]  /*8d280*/  ISETP.LT.AND P1, PT, R14, c[0x0][0x178], !P1 ;  /* 0x00005e000e007a0c */ /* 0x000fe20004f21270 */
[----:B------:R-:W-:Y:S01]  /*8d290*/  IMAD.WIDE R16, R24, 0x2, R8 ;  /* 0x0000000218107825 */ /* 0x000fe200078e0208 */
[----:B------:R-:W-:Y:S02]  /*8d2a0*/  ISETP.LT.AND P6, PT, R13, c[0x0][0x178], !P4 ;  /* 0x00005e000d007a0c */ /* 0x000fe400067c1270 */
[----:B------:R-:W-:Y:S02]  /*8d2b0*/  ISETP.LT.AND P2, PT, R12, c[0x0][0x178], !P4 ;  /* 0x00005e000c007a0c */ /* 0x000fe40006741270 */
[----:B0-----:R-:W-:-:S05]  /*8d2c0*/  IADD3 R0, R24, c[0x0][0x198], RZ ;  /* 0x0000660018007a10 */ /* 0x001fca0007ffe0ff */
[----:B------:R0:W-:Y:S01]  /*8d2d0*/  @P5 STG.E.U16 [R16.64], R22 ;  /* 0x0000001610005986 */ /* 0x0001e2000c101506 */
[----:B------:R-:W-:-:S04]  /*8d2e0*/  IMAD.WIDE R18, R0, 0x2, R20 ;  /* 0x0000000200127825 */ /* 0x000fc800078e0214 */
[----:B0-----:R-:W-:-:S04]  /*8d2f0*/  IMAD.WIDE R16, R24, 0x2, R2 ;  /* 0x0000000218107825 */ /* 0x001fc800078e0202 */
[C---:B------:R-:W-:Y:S01]  /*8d300*/  IMAD.WIDE R22, R0.reuse, 0x2, R10 ;  /* 0x0000000200167825 */ /* 0x040fe200078e020a */
[----:B------:R0:W-:Y:S04]  /*8d310*/  @P1 STG.E.U16 [R16.64], R25 ;  /* 0x0000001910001986 */ /* 0x0001e8000c101506 */
[----:B--2---:R1:W-:Y:S04]  /*8d320*/  @P6 STG.E.U16 [R18.64], R7 ;  /* 0x0000000712006986 */ /* 0x0043e8000c101506 */
[----:B------:R2:W-:Y:S01]  /*8d330*/  @P2 STG.E.U16 [R22.64], R5 ;  /* 0x0000000516002986 */ /* 0x0005e2000c101506 */
[C---:B0-----:R-:W-:Y:S01]  /*8d340*/  IMAD.WIDE R16, R0.reuse, 0x2, R8 ;  /* 0x0000000200107825 */ /* 0x041fe200078e0208 */
[----:B-1----:R-:W-:-:S02]  /*8d350*/  IADD3 R18, R0, c[0x0][0x198], RZ ;  /* 0x0000660000127a10 */ /* 0x002fc40007ffe0ff */
[----:B------:R-:W-:Y:S01]  /*8d360*/  PRMT R19, R5, 0x7632, R19 ;  /* 0x0000763205137816 */ /* 0x000fe20000000013 */
[----:B--2---:R-:W-:Y:S01]  /*8d370*/  IMAD.WIDE R22, R0, 0x2, R2 ;  /* 0x0000000200167825 */ /* 0x004fe200078e0202 */
[----:B------:R-:W-:Y:S02]  /*8d380*/  PRMT R0, R7, 0x7632, R0 ;  /* 0x0000763207007816 */ /* 0x000fe40000000000 */
[----:B---3--:R-:W-:Y:S01]  /*8d390*/  ISETP.GE.AND P2, PT, R15, c[0x0][0x17c], PT ;  /* 0x00005f000f007a0c */ /* 0x008fe20003f46270 */
[----:B----4-:R0:W-:Y:S04]  /*8d3a0*/  STL [R1+0x269c], R6 ;  /* 0x00269c0601007387 */ /* 0x0101e80000100800 */
[----:B0-----:R-:W2:Y:S04]  /*8d3b0*/  LDL.LU R6, [R1+0x108] ;  /* 0x0001080001067983 */ /* 0x001ea80000300800 */
[----:B------:R-:W3:Y:S04]  /*8d3c0*/  LDL.LU R7, [R1+0x2444] ;  /* 0x0024440001077983 */ /* 0x000ee80000300800 */
[----:B------:R-:W4:Y:S04]  /*8d3d0*/  LDL.LU R5, [R1+0x2448] ;  /* 0x0024480001057983 */ /* 0x000f280000300800 */
[----:B------:R-:W3:Y:S01]  /*8d3e0*/  LDL.LU R15, [R1+0xd8] ;  /* 0x0000d800010f7983 */ /* 0x000ee20000300800 */
[----:B------:R-:W-:-:S02]  /*8d3f0*/  ISETP.LT.AND P5, PT, R28, c[0x0][0x178], !P4 ;  /* 0x00005e001c007a0c */ /* 0x000fc400067a1270 */
[----:B------:R-:W-:Y:S02]  /*8d400*/  ISETP.LT.AND P4, PT, R14, c[0x0][0x178], !P4 ;  /* 0x00005e000e007a0c */ /* 0x000fe40006781270 */
[----:B------:R-:W-:Y:S02]  /*8d410*/  PRMT R27, R29, 0x7632, R27 ;  /* 0x000076321d1b7816 */ /* 0x000fe4000000001b */
[----:B------:R-:W-:Y:S02]  /*8d420*/  ISETP.LT.AND P6, PT, R13, c[0x0][0x178], !P3 ;  /* 0x00005e000d007a0c */ /* 0x000fe40005fc1270 */
[----:B------:R-:W-:Y:S01]  /*8d430*/  ISETP.LT.AND P1, PT, R12, c[0x0][0x178], !P3 ;  /* 0x00005e000c007a0c */ /* 0x000fe20005f21270 */
[----:B------:R-:W-:-:S04]  /*8d440*/  IMAD.WIDE R24, R18, 0x2, R20 ;  /* 0x0000000212187825 */ /* 0x000fc800078e0214 */
[----:B--2---:R-:W-:Y:S01]  /*8d450*/  @P5 STG.E.U16 [R16.64], R6 ;  /* 0x0000000610005986 */ /* 0x004fe2000c101506 */
[----:B------:R-:W-:-:S03]  /*8d460*/  PRMT R26, R6, 0x7632, R26 ;  /* 0x00007632061a7816 */ /* 0x000fc6000000001a */
[----:B------:R-:W-:Y:S04]  /*8d470*/  @P4 STG.E.U16 [R22.64], R29 ;  /* 0x0000001d16004986 */ /* 0x000fe8000c101506 */
[----:B---3--:R0:W-:Y:S04]  /*8d480*/  STL [R1+0x2694], R15 ;  /* 0x0026940f01007387 */ /* 0x0081e80000100800 */
[----:B0-----:R-:W2:Y:S04]  /*8d490*/  LDL R15, [R1+0x118] ;  /* 0x00011800010f7983 */ /* 0x001ea80000100800 */
[----:B------:R-:W3:Y:S04]  /*8d4a0*/  LDL.LU R6, [R1+0x269c] ;  /* 0x00269c0001067983 */ /* 0x000ee80000300800 */
[----:B------:R-:W2:Y:S01]  /*8d4b0*/  LDL.LU R29, [R1+0x2698] ;  /* 0x00269800011d7983 */ /* 0x000ea20000300800 */
[----:B------:R-:W-:Y:S01]  /*8d4c0*/  ISETP.LT.AND P4, PT, R28, c[0x0][0x178], !P3 ;  /* 0x00005e001c007a0c */ /* 0x000fe20005f81270 */
[----:B------:R-:W-:Y:S01]  /*8d4d0*/  IMAD.WIDE R16, R18, 0x2, R10 ;  /* 0x0000000212107825 */ /* 0x000fe200078e020a */
[----:B------:R-:W-:Y:S01]  /*8d4e0*/  ISETP.LT.AND P3, PT, R14, c[0x0][0x178], !P3 ;  /* 0x00005e000e007a0c */ /* 0x000fe20005f61270 */
[----:B------:R0:W-:Y:S01]  /*8d4f0*/  @P6 STG.E.U16 [R24.64], R0 ;  /* 0x0000000018006986 */ /* 0x0001e2000c101506 */
[----:B------:R-:W-:-:S03]  /*8d500*/  ISETP.LT.AND P6, PT, R13, c[0x0][0x178], !P0 ;  /* 0x00005e000d007a0c */ /* 0x000fc600047c1270 */
[----:B------:R1:W-:Y:S01]  /*8d510*/  @P1 STG.E.U16 [R16.64], R19 ;  /* 0x0000001310001986 */ /* 0x0003e2000c101506 */
[C---:B0-----:R-:W-:Y:S01]  /*8d520*/  IADD3 R0, R18.reuse, c[0x0][0x198], RZ ;  /* 0x0000660012007a10 */ /* 0x041fe20007ffe0ff */
[----:B-1----:R-:W-:-:S04]  /*8d530*/  IMAD.WIDE R16, R18, 0x2, R8 ;  /* 0x0000000212107825 */ /* 0x002fc800078e0208 */
[----:B------:R-:W-:Y:S01]  /*8d540*/  IMAD.WIDE R18, R18, 0x2, R2 ;  /* 0x0000000212127825 */ /* 0x000fe200078e0202 */
[----:B------:R-:W-:-:S03]  /*8d550*/  ISETP.LT.AND P5, PT, R12, c[0x0][0x178], !P0 ;  /* 0x00005e000c007a0c */ /* 0x000fc600047a1270 */
[----:B------:R-:W-:Y:S01]  /*8d560*/  IMAD.WIDE R22, R0, 0x2, R20 ;  /* 0x0000000200167825 */ /* 0x000fe200078e0214 */
[----:B------:R0:W-:Y:S04]  /*8d570*/  @P4 STG.E.U16 [R16.64], R26 ;  /* 0x0000001a10004986 */ /* 0x0001e8000c101506 */
[----:B------:R1:W-:Y:S04]  /*8d580*/  @P3 STG.E.U16 [R18.64], R27 ;  /* 0x0000001b12003986 */ /* 0x0003e8000c101506 */
[----:B------:R2:W-:Y:S01]  /*8d590*/  @P6 STG.E.U16 [R22.64], R4 ;  /* 0x0000000416006986 */ /* 0x0005e2000c101506 */
[----:B------:R-:W-:Y:S01]  /*8d5a0*/  ISETP.LT.AND P6, PT, R28, c[0x0][0x178], !P0 ;  /* 0x00005e001c007a0c */ /* 0x000fe200047c1270 */
[----:B------:R-:W-:Y:S01]  /*8d5b0*/  IMAD.WIDE R24, R0, 0x2, R10 ;  /* 0x0000000200187825 */ /* 0x000fe200078e020a */
[----:B----4-:R-:W-:-:S02]  /*8d5c0*/  ISETP.GE.AND P3, PT, R5, c[0x0][0x17c], PT ;  /* 0x00005f0005007a0c */ /* 0x010fc40003f66270 */
[----:B------:R-:W4:Y:S01]  /*8d5d0*/  LDL.LU R5, [R1+0x16c] ;  /* 0x00016c0001057983 */ /* 0x000f220000300800 */
[C---:B0-----:R-:W-:Y:S01]  /*8d5e0*/  IMAD.WIDE R16, R0.reuse, 0x2, R8 ;  /* 0x0000000200107825 */ /* 0x041fe200078e0208 */
[----:B------:R-:W-:Y:S02]  /*8d5f0*/  ISETP.GE.AND P1, PT, R7, c[0x0][0x17c], PT ;  /* 0x00005f0007007a0c */ /* 0x000fe40003f26270 */
[C---:B------:R-:W-:Y:S01]  /*8d600*/  IADD3 R26, R0.reuse, c[0x0][0x198], RZ ;  /* 0x00006600001a7a10 */ /* 0x040fe20007ffe0ff */
[----:B-1----:R-:W-:Y:S01]  /*8d610*/  IMAD.WIDE R18, R0, 0x2, R2 ;  /* 0x0000000200127825 */ /* 0x002fe200078e0202 */
[----:B---3--:R0:W-:Y:S01]  /*8d620*/  @P5 STG.E.U16 [R24.64], R6 ;  /* 0x0000000618005986 */ /* 0x0081e2000c101506 */
[----:B------:R-:W-:Y:S02]  /*8d630*/  PRMT R27, R6, 0x7632, R27 ;  /* 0x00007632061b7816 */ /* 0x000fe4000000001b */
[----:B--2---:R-:W-:Y:S02]  /*8d640*/  PRMT R29, R4, 0x7632, R29 ;  /* 0x00007632041d7816 */ /* 0x004fe4000000001d */
[----:B------:R-:W2:Y:S04]  /*8d650*/  LDL.LU R4, [R1+0x12c] ;  /* 0x00012c0001047983 */ /* 0x000ea80000300800 */
[----:B------:R1:W-:Y:S04]  /*8d660*/  @P6 STG.E.U16 [R16.64], R15 ;  /* 0x0000000f10006986 */ /* 0x0003e8000c101506 */
[----:B0-----:R-:W3:Y:S04]  /*8d670*/  LDL.LU R6, [R1+0x2450] ;  /* 0x0024500001067983 */ /* 0x001ee80000300800 */
[----:B------:R-:W2:Y:S04]  /*8d680*/  LDL.LU R7, [R1+0xec] ;  /* 0x0000ec0001077983 */ /* 0x000ea80000300800 */
[----:B------:R-:W2:Y:S04]  /*8d690*/  LDL.LU R0, [R1+0x244c] ;  /* 0x00244c0001007983 */ /* 0x000ea80000300800 */
[----:B-1----:R-:W2:Y:S04]  /*8d6a0*/  LDL.LU R15, [R1+0x2694] ;  /* 0x00269400010f7983 */ /* 0x002ea80000300800 */
[----:B------:R-:W3:Y:S01]  /*8d6b0*/  LDL.LU R17, [R1+0x118] ;  /* 0x0001180001117983 */ /* 0x000ee20000300800 */
[----:B------:R-:W-:-:S02]  /*8d6c0*/  ISETP.LT.AND P0, PT, R14, c[0x0][0x178], !P0 ;  /* 0x00005e000e007a0c */ /* 0x000fc40004701270 */
[----:B------:R-:W-:Y:S01]  /*8d6d0*/  ISETP.LT.AND P4, PT, R13, c[0x0][0x178], !P2 ;  /* 0x00005e000d007a0c */ /* 0x000fe20005781270 */
[----:B------:R-:W-:Y:S01]  /*8d6e0*/  IMAD.WIDE R22, R26, 0x2, R20 ;  /* 0x000000021a167825 */ /* 0x000fe200078e0214 */
[----:B------:R-:W-:Y:S01]  /*8d6f0*/  STL [R1+0x2690], R29 ;  /* 0x0026901d01007387 */ /* 0x000fe20000100800 */
[----:B------:R-:W-:Y:S02]  /*8d700*/  ISETP.LT.AND P5, PT, R12, c[0x0][0x178], !P2 ;  /* 0x00005e000c007a0c */ /* 0x000fe400057a1270 */
[----:B------:R-:W-:Y:S01]  /*8d710*/  ISETP.LT.AND P6, PT, R28, c[0x0][0x178], !P2 ;  /* 0x00005e001c007a0c */ /* 0x000fe200057c1270 */
[----:B------:R-:W-:Y:S01]  /*8d720*/  IMAD.WIDE R24, R26, 0x2, R10 ;  /* 0x000000021a187825 */ /* 0x000fe200078e020a */
[----:B------:R-:W-:-:S04]  /*8d730*/  ISETP.LT.AND P2, PT, R14, c[0x0][0x178], !P2 ;  /* 0x00005e000e007a0c */ /* 0x000fc80005741270 */
[----:B--2---:R-:W-:Y:S04]  /*8d740*/  @P0 STG.E.U16 [R18.64], R15 ;  /* 0x0000000f12000986 */ /* 0x004fe8000c101506 */
[----:B------:R0:W-:Y:S04]  /*8d750*/  @P4 STG.E.U16 [R22.64], R29 ;  /* 0x0000001d16004986 */ /* 0x0001e8000c101506 */
[----:B0-----:R-:W2:Y:S01]  /*8d760*/  LDL.LU R29, [R1+0xac] ;  /* 0x0000ac00011d7983 */ /* 0x001ea20000300800 */
[----:B---3--:R-:W-:Y:S01]  /*8d770*/  PRMT R18, R17, 0x7632, R18 ;  /* 0x0000763211127816 */ /* 0x008fe20000000012 */
[----:B------:R-:W-:Y:S01]  /*8d780*/  IMAD.WIDE R16, R26, 0x2, R8 ;  /* 0x000000021a107825 */ /* 0x000fe200078e0208 */
[----:B------:R-:W-:-:S02]  /*8d790*/  ISETP.LT.AND P4, PT, R13, c[0x0][0x178], !P1 ;  /* 0x00005e000d007a0c */ /* 0x000fc40004f81270 */
[----:B------:R-:W-:Y:S02]  /*8d7a0*/  ISETP.GE.AND P0, PT, R0, c[0x0][0x17c], PT ;  /* 0x00005f0000007a0c */ /* 0x000fe40003f06270 */
[----:B------:R-:W-:Y:S01]  /*8d7b0*/  IADD3 R0, R26, c[0x0][0x198], RZ ;  /* 0x000066001a007a10 */ /* 0x000fe20007ffe0ff */
[----:B------:R0:W-:Y:S01]  /*8d7c0*/  @P5 STG.E.U16 [R24.64], R27 ;  /* 0x0000001b18005986 */ /* 0x0001e2000c101506 */
[----:B------:R-:W-:Y:S01]  /*8d7d0*/  ISETP.LT.AND P5, PT, R12, c[0x0][0x178], !P1 ;  /* 0x00005e000c007a0c */ /* 0x000fe20004fa1270 */
[----:B------:R-:W-:Y:S02]  /*8d7e0*/  IMAD.WIDE R22, R26, 0x2, R2 ;  /* 0x000000021a167825 */ /* 0x000fe400078e0202 */
[----:B------:R1:W-:Y:S01]  /*8d7f0*/  @P6 STG.E.U16 [R16.64], R18 ;  /* 0x0000001210006986 */ /* 0x0003e2000c101506 */
[----:B------:R-:W-:Y:S02]  /*8d800*/  ISETP.LT.AND P6, PT, R28, c[0x0][0x178], !P1 ;  /* 0x00005e001c007a0c */ /* 0x000fe40004fc1270 */
[----:B0-----:R-:W-:Y:S01]  /*8d810*/  PRMT R24, R15, 0x7632, R24 ;  /* 0x000076320f187816 */ /* 0x001fe20000000018 */
[----:B-1----:R-:W-:-:S04]  /*8d820*/  IMAD.WIDE R16, R0, 0x2, R20 ;  /* 0x0000000200107825 */ /* 0x002fc800078e0214 */
[----:B------:R0:W-:Y:S01]  /*8d830*/  @P2 STG.E.U16 [R22.64], R24 ;  /* 0x0000001816002986 */ /* 0x0001e2000c101506 */
[----:B------:R-:W-:Y:S01]  /*8d840*/  ISETP.LT.AND P1, PT, R14, c[0x0][0x178], !P1 ;  /* 0x00005e000e007a0c */ /* 0x000fe20004f21270 */
[----:B------:R-:W-:Y:S02]  /*8d850*/  IMAD.WIDE R18, R0, 0x2, R10 ;  /* 0x0000000200127825 */ /* 0x000fe400078e020a */
[----:B----4-:R1:W-:Y:S01]  /*8d860*/  @P4 STG.E.U16 [R16.64], R5 ;  /* 0x0000000510004986 */ /* 0x0103e2000c101506 */
[----:B------:R-:W-:Y:S02]  /*8d870*/  ISETP.GE.AND P2, PT, R6, c[0x0][0x17c], PT ;  /* 0x00005f0006007a0c */ /* 0x000fe40003f46270 */
[----:B------:R-:W-:Y:S01]  /*8d880*/  ISETP.LT.AND P4, PT, R13, c[0x0][0x178], !P3 ;  /* 0x00005e000d007a0c */ /* 0x000fe20005f81270 */
[----:B------:R-:W3:Y:S01]  /*8d890*/  LDL.LU R6, [R1+0x17c] ;  /* 0x00017c0001067983 */ /* 0x000ee20000300800 */
[----:B------:R-:W-:Y:S02]  /*8d8a0*/  PRMT R26, R5, 0x7632, R26 ;  /* 0x00007632051a7816 */ /* 0x000fe4000000001a */
[C---:B0-----:R-:W-:Y:S01]  /*8d8b0*/  IADD3 R24, R0.reuse, c[0x0][0x198], RZ ;  /* 0x0000660000187a10 */ /* 0x041fe20007ffe0ff */
[----:B-1----:R-:W-:Y:S01]  /*8d8c0*/  IMAD.WIDE R16, R0, 0x2, R8 ;  /* 0x0000000200107825 */ /* 0x002fe200078e0208 */
[----:B------:R-:W4:Y:S01]  /*8d8d0*/  LDL.LU R5, [R1+0x13c] ;  /* 0x00013c0001057983 */ /* 0x000f220000300800 */
[----:B------:R-:W-:-:S03]  /*8d8e0*/  PRMT R27, R4, 0x7632, R27 ;  /* 0x00007632041b7816 */ /* 0x000fc6000000001b */
[----:B------:R0:W-:Y:S01]  /*8d8f0*/  @P5 STG.E.U16 [R18.64], R4 ;  /* 0x0000000412005986 */ /* 0x0001e2000c101506 */
[----:B------:R-:W-:-:S03]  /*8d900*/  PRMT R25, R7, 0x7632, R25 ;  /* 0x0000763207197816 */ /* 0x000fc60000000019 */
[----:B------:R1:W-:Y:S04]  /*8d910*/  @P6 STG.E.U16 [R16.64], R7 ;  /* 0x0000000710006986 */ /* 0x0003e8000c101506 */
[----:B0-----:R-:W4:Y:S01]  /*8d920*/  LDL.LU R4, [R1+0xfc] ;  /* 0x0000fc0001047983 */ /* 0x001f220000300800 */
[----:B------:R-:W-:-:S03]  /*8d930*/  IMAD.WIDE R18, R24, 0x2, R20 ;  /* 0x0000000218127825 */ /* 0x000fc600078e0214 */
[----:B------:R-:W4:Y:S01]  /*8d940*/  LDL.LU R15, [R1+0x2458] ;  /* 0x00245800010f7983 */ /* 0x000f220000300800 */
[----:B-1----:R-:W-:-:S03]  /*8d950*/  IMAD.WIDE R16, R0, 0x2, R2 ;  /* 0x0000000200107825 */ /* 0x002fc600078e0202 */
[----:B------:R-:W4:Y:S01]  /*8d960*/  LDL.LU R7, [R1+0xbc] ;  /* 0x0000bc0001077983 */ /* 0x000f220000300800 */
[----:B--2---:R-:W-:-:S03]  /*8d970*/  PRMT R0, R29, 0x7632, R0 ;  /* 0x000076321d007816 */ /* 0x004fc60000000000 */
[----:B------:R0:W-:Y:S04]  /*8d980*/  @P1 STG.E.U16 [R16.64], R29 ;  /* 0x0000001d10001986 */ /* 0x0001e8000c101506 */
[----:B------:R1:W-:Y:S04]  /*8d990*/  @P4 STG.E.U16 [R18.64], R26 ;  /* 0x0000001a12004986 */ /* 0x0003e8000c101506 */
[----:B0-----:R-:W2:Y:S04]  /*8d9a0*/  LDL.LU R29, [R1+0x2690] ;  /* 0x00269000011d7983 */ /* 0x001ea80000300800 */
[----:B-1----:R-:W2:Y:S01]  /*8d9b0*/  LDL.LU R26, [R1+0x2454] ;  /* 0x00245400011a7983 */ /* 0x002ea20000300800 */
[----:B------:R-:W-:-:S02]  /*8d9c0*/  ISETP.LT.AND P5, PT, R12, c[0x0][0x178], !P3 ;  /* 0x00005e000c007a0c */ /* 0x000fc40005fa1270 */
[----:B------:R-:W-:Y:S01]  /*8d9d0*/  ISETP.LT.AND P6, PT, R28, c[0x0][0x178], !P3 ;  /* 0x00005e001c007a0c */ /* 0x000fe20005fc1270 */
[----:B------:R-:W-:Y:S01]  /*8d9e0*/  IMAD.WIDE R22, R24, 0x2, R10 ;  /* 0x0000000218167825 */ /* 0x000fe200078e020a */
[----:B------:R-:W-:Y:S02]  /*8d9f0*/  ISETP.LT.AND P3, PT, R14, c[0x0][0x178], !P3 ;  /* 0x00005e000e007a0c */ /* 0x000fe40005f61270 */
[----:B------:R-:W-:Y:S01]  /*8da00*/  ISETP.LT.AND P4, PT, R13, c[0x0][0x178], !P0 ;  /* 0x00005e000d007a0c */ /* 0x000fe20004781270 */
[----:B------:R-:W-:-:S06]  /*8da10*/  IMAD.WIDE R18, R24, 0x2, R8 ;  /* 0x0000000218127825 */ /* 0x000fcc00078e0208 */
[----:B------:R0:W-:Y:S01]  /*8da20*/  @P5 STG.E.U16 [R22.64], R27 ;  /* 0x0000001b16005986 */ /* 0x0001e2000c101506 */
[----:B------:R-:W-:Y:S01]  /*8da30*/  ISETP.LT.AND P5, PT, R12, c[0x0][0x178], !P0 ;  /* 0x00005e000c007a0c */ /* 0x000fe200047a1270 */
[----:B------:R-:W-:Y:S02]  /*8da40*/  IMAD.WIDE R16, R24, 0x2, R2 ;  /* 0x0000000218107825 */ /* 0x000fe400078e0202 */
[----:B------:R1:W-:Y:S01]  /*8da50*/  @P6 STG.E.U16 [R18.64], R25 ;  /* 0x0000001912006986 */ /* 0x0003e2000c101506 */
[----:B------:R-:W-:Y:S02]  /*8da60*/  ISETP.LT.AND P6, PT, R28, c[0x0][0x178], !P0 ;  /* 0x00005e001c007a0c */ /* 0x000fe400047c1270 */
[----:B------:R-:W-:Y:S02]  /*8da70*/  ISETP.LT.AND P0, PT, R14, c[0x0][0x178], !P0 ;  /* 0x00005e000e007a0c */ /* 0x000fe40004701270 */
[----:B0-----:R-:W-:Y:S01]  /*8da80*/  IADD3 R22, R24, c[0x0][0x198], RZ ;  /* 0x0000660018167a10 */ /* 0x001fe20007ffe0ff */
[----:B------:R0:W-:Y:S04]  /*8da90*/  @P3 STG.E.U16 [R16.64], R0 ;  /* 0x0000000010003986 */ /* 0x0001e8000c101506 */
[----:B-1----:R-:W-:-:S04]  /*8daa0*/  IMAD.WIDE R24, R22, 0x2, R20 ;  /* 0x0000000216187825 */ /* 0x002fc800078e0214 */
[----:B------:R-:W-:Y:S01]  /*8dab0*/  IMAD.WIDE R18, R22, 0x2, R10 ;  /* 0x0000000216127825 */ /* 0x000fe200078e020a */
[----:B---3--:R1:W-:Y:S01]  /*8dac0*/  @P4 STG.E.U16 [R24.64], R6 ;  /* 0x0000000618004986 */ /* 0x0083e2000c101506 */
[----:B------:R-:W-:-:S03]  /*8dad0*/  ISETP.LT.AND P4, PT, R13, c[0x0][0x178], !P2 ;  /* 0x00005e000d007a0c */ /* 0x000fc60005781270 */
[----:B----4-:R3:W-:Y:S01]  /*8dae0*/  @P5 STG.E.U16 [R18.64], R5 ;  /* 0x0000000512005986 */ /* 0x0107e2000c101506 */
[----:B------:R-:W-:Y:S02]  /*8daf0*/  ISETP.LT.AND P5, PT, R12, c[0x0][0x178], !P2 ;  /* 0x00005e000c007a0c */ /* 0x000fe400057a1270 */
[C---:B0-----:R-:W-:Y:S01]  /*8db00*/  IADD3 R17, R22.reuse, c[0x0][0x198], RZ ;  /* 0x0000660016117a10 */ /* 0x041fe20007ffe0ff */
[----:B-1----:R-:W-:-:S04]  /*8db10*/  IMAD.WIDE R24, R22, 0x2, R2 ;  /* 0x0000000216187825 */ /* 0x002fc800078e0202 */
[----:B---3--:R-:W-:Y:S01]  /*8db20*/  IMAD.WIDE R18, R22, 0x2, R8 ;  /* 0x0000000216127825 */ /* 0x008fe200078e0208 */
[----:B------:R-:W-:Y:S02]  /*8db30*/  PRMT R16, R6, 0x7632, R16 ;  /* 0x0000763206107816 */ /* 0x000fe40000000010 */
[----:B------:R-:W-:Y:S01]  /*8db40*/  PRMT R0, R5, 0x7632, R0 ;  /* 0x0000763205007816 */ /* 0x000fe20000000000 */
[----:B------:R-:W-:Y:S01]  /*8db50*/  IMAD.WIDE R22, R17, 0x2, R20 ;  /* 0x0000000211167825 */ /* 0x000fe200078e0214 */
[----:B------:R0:W-:Y:S04]  /*8db60*/  @P6 STG.E.U16 [R18.64], R4 ;  /* 0x0000000412006986 */ /* 0x0001e8000c101506 */
[----:B------:R1:W-:Y:S01]  /*8db70*/  @P0 STG.E.U16 [R24.64], R7 ;  /* 0x0000000718000986 */ /* 0x0003e2000c101506 */
[----:B------:R-:W-:-:S03]  /*8db80*/  ISETP.LT.AND P0, PT, R28, c[0x0][0x178], !P2 ;  /* 0x00005e001c007a0c */ /* 0x000fc60005701270 */
[----:B------:R-:W3:Y:S01]  /*8db90*/  LDL.LU R6, [R1+0x18c] ;  /* 0x00018c0001067983 */ /* 0x000ee20000300800 */
[----:B0-----:R-:W-:-:S03]  /*8dba0*/  IMAD.WIDE R18, R17, 0x2, R10 ;  /* 0x0000000211127825 */ /* 0x001fc600078e020a */
[----:B------:R-:W4:Y:S01]  /*8dbb0*/  LDL.LU R5, [R1+0x14c] ;  /* 0x00014c0001057983 */ /* 0x000f220000300800 */
[----:B------:R-:W-:Y:S02]  /*8dbc0*/  ISETP.GE.AND P3, PT, R15, c[0x0][0x17c], PT ;  /* 0x00005f000f007a0c */ /* 0x000fe40003f66270 */
[----:B-1----:R-:W-:Y:S01]  /*8dbd0*/  PRMT R24, R7, 0x7632, R24 ;  /* 0x0000763207187816 */ /* 0x002fe20000000018 */
[----:B------:R0:W-:Y:S04]  /*8dbe0*/  @P4 STG.E.U16 [R22.64], R16 ;  /* 0x0000001016004986 */ /* 0x0001e8000c101506 */
[----:B------:R1:W-:Y:S01]  /*8dbf0*/  @P5 STG.E.U16 [R18.64], R0 ;  /* 0x0000000012005986 */ /* 0x0003e2000c101506 */
[C---:B0-----:R-:W-:Y:S01]  /*8dc00*/  IADD3 R16, R17.reuse, c[0x0][0x198], RZ ;  /* 0x0000660011107a10 */ /* 0x041fe20007ffe0ff */
[----:B------:R-:W-:-:S04]  /*8dc10*/  IMAD.WIDE R22, R17, 0x2, R2 ;  /* 0x0000000211167825 */ /* 0x000fc800078e0202 */
[----:B-1----:R-:W-:Y:S01]  /*8dc20*/  IMAD.WIDE R18, R17, 0x2, R8 ;  /* 0x0000000211127825 */ /* 0x002fe200078e0208 */
[----:B--2---:R-:W-:Y:S02]  /*8dc30*/  PRMT R29, R4, 0x7632, R29 ;  /* 0x00007632041d7816 */ /* 0x004fe4000000001d */
[----:B------:R-:W2:Y:S01]  /*8dc40*/  LDL.LU R4, [R1+0x10c] ;  /* 0x00010c0001047983 */ /* 0x000ea20000300800 */
[----:B------:R-:W-:-:S03]  /*8dc50*/  ISETP.GE.AND P1, PT, R26, c[0x0][0x17c], PT ;  /* 0x00005f001a007a0c */ /* 0x000fc60003f26270 */
[----:B------:R-:W2:Y:S01]  /*8dc60*/  LDL.LU R15, [R1+0x2460] ;  /* 0x00246000010f7983 */ /* 0x000ea20000300800 */
[----:B------:R-:W-:-:S03]  /*8dc70*/  ISETP.LT.AND P4, PT, R12, c[0x0][0x178], !P1 ;  /* 0x00005e000c007a0c */ /* 0x000fc60004f81270 */
[----:B------:R-:W2:Y:S04]  /*8dc80*/  LDL.LU R7, [R1+0xcc] ;  /* 0x0000cc0001077983 */ /* 0x000ea80000300800 */
[----:B------:R-:W2:Y:S04]  /*8dc90*/  LDL.LU R12, [R1+0x268c] ;  /* 0x00268c00010c7983 */ /* 0x000ea80000300800 */
[----:B------:R-:W2:Y:S04]  /*8dca0*/  LDL.LU R17, [R1+0x245c] ;  /* 0x00245c0001117983 */ /* 0x000ea80000300800 */
[----:B------:R0:W-:Y:S04]  /*8dcb0*/  @P0 STG.E.U16 [R18.64], R29 ;  /* 0x0000001d12000986 */ /* 0x0001e8000c101506 */
[----:B0-----:R-:W2:Y:S01]  /*8dcc0*/  LDL R29, [R1+0xfd4] ;  /* 0x000fd400011d7983 */ /* 0x001ea20000100800 */
[----:B------:R-:W-:-:S02]  /*8dcd0*/  ISETP.LT.AND P2, PT, R14, c[0x0][0x178], !P2 ;  /* 0x00005e000e007a0c */ /* 0x000fc40005741270 */
[----:B------:R-:W-:Y:S02]  /*8dce0*/  ISETP.LT.AND P6, PT, R13, c[0x0][0x178], !P1 ;  /* 0x00005e000d007a0c */ /* 0x000fe40004fc1270 */
[----:B------:R-:W-:Y:S01]  /*8dcf0*/  ISETP.LT.AND P5, PT, R28, c[0x0][0x178], !P1 ;  /* 0x00005e001c007a0c */ /* 0x000fe20004fa1270 */
[----:B------:R-:W-:Y:S01]  /*8dd00*/  IMAD.WIDE R26, R16, 0x2, R20 ;  /* 0x00000002101a7825 */ /* 0x000fe200078e0214 */
[----:B------:R-:W-:-:S03]  /*8dd10*/  ISETP.LT.AND P1, PT, R14, c[0x0][0x178], !P1 ;  /* 0x00005e000e007a0c */ /* 0x000fc60004f21270 */
[----:B------:R-:W-:-:S04]  /*8dd20*/  IMAD.WIDE R18, R16, 0x2, R10 ;  /* 0x0000000210127825 */ /* 0x000fc800078e020a */
[----:B------:R0:W-:Y:S01]  /*8dd30*/  @P2 STG.E.U16 [R22.64], R24 ;  /* 0x0000001816002986 */ /* 0x0001e2000c101506 */
[----:B------:R-:W-:Y:S01]  /*8dd40*/  ISETP.LT.AND P2, PT, R13, c[0x0][0x178], !P3 ;  /* 0x00005e000d007a0c */ /* 0x000fe20005f41270 */
[----:B0-----:R-:W-:Y:S02]  /*8dd50*/  IMAD.WIDE R22, R16, 0x2, R8 ;  /* 0x0000000210167825 */ /* 0x001fe400078e0208 */
[----:B---3--:R0:W-:Y:S01]  /*8dd60*/  @P6 STG.E.U16 [R26.64], R6 ;  /* 0x000000061a006986 */ /* 0x0081e2000c101506 */
[----:B------:R-:W-:-:S03]  /*8dd70*/  PRMT R0, R6, 0x7632, R0 ;  /* 0x0000763206007816 */ /* 0x000fc60000000000 */
[----:B----4-:R-:W-:Y:S04]  /*8dd80*/  @P4 STG.E.U16 [R18.64], R5 ;  /* 0x0000000512004986 */ /* 0x010fe8000c101506 */
[----:B0-----:R-:W3:Y:S04]  /*8dd90*/  LDL.LU R27, [R1+0x15c] ;  /* 0x00015c00011b7983 */ /* 0x001ee80000300800 */
[----:B--2---:R0:W-:Y:S01]  /*8dda0*/  @P5 STG.E.U16 [R22.64], R4 ;  /* 0x0000000416005986 */ /* 0x0041e2000c101506 */
[----:B------:R-:W-:Y:S02]  /*8ddb0*/  ISETP.LT.AND P5, PT, R28, c[0x0][0x178], !P3 ;  /* 0x00005e001c007a0c */ /* 0x000fe40005fa1270 */
[----:B------:R-:W-:-:S02]  /*8ddc0*/  PRMT R24, R4, 0x7632, R24 ;  /* 0x0000763204187816 */ /* 0x000fc40000000018 */
[----:B------:R-:W-:Y:S02]  /*8ddd0*/  ISETP.GE.AND P0, PT, R17, c[0x0][0x17c], PT ;  /* 0x00005f0011007a0c */ /* 0x000fe40003f06270 */
[C---:B------:R-:W-:Y:S01]  /*8dde0*/  IADD3 R17, R16.reuse, c[0x0][0x198], RZ ;  /* 0x0000660010117a10 */ /* 0x040fe20007ffe0ff */
[----:B0-----:R-:W-:-:S04]  /*8ddf0*/  IMAD.WIDE R22, R16, 0x2, R2 ;  /* 0x0000000210167825 */ /* 0x001fc800078e0202 */
[----:B------:R-:W-:Y:S01]  /*8de00*/  IMAD.WIDE R18, R17, 0x2, R20 ;  /* 0x0000000211127825 */ /* 0x000fe200078e0214 */
[----:B------:R0:W-:Y:S01]  /*8de10*/  @P1 STG.E.U16 [R22.64], R7 ;  /* 0x0000000716001986 */ /* 0x0001e2000c101506 */
[----:B------:R-:W-:-:S03]  /*8de20*/  ISETP.LT.AND P4, PT, R29, c[0x0][0x178], !P3 ;  /* 0x00005e001d007a0c */ /* 0x000fc60005f81270 */
[----:B------:R1:W-:Y:S01]  /*8de30*/  @P2 STG.E.U16 [R18.64], R0 ;  /* 0x0000000012002986 */ /* 0x0003e2000c101506 */
[----:B------:R-:W-:Y:S01]  /*8de40*/  PRMT R16, R5, 0x7632, R16 ;  /* 0x0000763205107816 */ /* 0x000fe20000000010 */
[----:B0-----:R-:W-:Y:S02]  /*8de50*/  IMAD.WIDE R22, R17, 0x2, R8 ;  /* 0x0000000211167825 */ /* 0x001fe400078e0208 */
[----:B------:R-:W2:Y:S01]  /*8de60*/  LDL.LU R5, [R1+0x2468] ;  /* 0x0024680001057983 */ /* 0x000ea20000300800 */
[----:B------:R-:W-:-:S03]  /*8de70*/  ISETP.GE.AND P6, PT, R15, c[0x0][0x17c], PT ;  /* 0x00005f000f007a0c */ /* 0x000fc60003fc6270 */
[----:B------:R-:W4:Y:S01]  /*8de80*/  LDL.LU R4, [R1+0x2464] ;  /* 0x0024640001047983 */ /* 0x000f220000300800 */
[----:B-1----:R-:W-:-:S03]  /*8de90*/  IMAD.WIDE R18, R17, 0x2, R10 ;  /* 0x0000000211127825 */ /* 0x002fc600078e020a */
[----:B------:R-:W4:Y:S04]  /*8dea0*/  LDL.LU R15, [R1+0x11c] ;  /* 0x00011c00010f7983 */ /* 0x000f280000300800 */
[----:B------:R-:W-:Y:S04]  /*8deb0*/  @P4 STG.E.U16 [R18.64], R16 ;  /* 0x0000001012004986 */ /* 0x000fe8000c101506 */
[----:B------:R-:W4:Y:S04]  /*8dec0*/  LDL.LU R6, [R1+0xdc] ;  /* 0x0000dc0001067983 */ /* 0x000f280000300800 */
[----:B------:R0:W-:Y:S04]  /*8ded0*/  @P5 STG.E.U16 [R22.64], R24 ;  /* 0x0000001816005986 */ /* 0x0001e8000c101506 */
[----:B0-----:R-:W4:Y:S01]  /*8dee0*/  LDL.LU R24, [R1+0x19c] ;  /* 0x00019c0001187983 */ /* 0x001f220000300800 */
[----:B------:R-:W-:-:S03]  /*8def0*/  PRMT R25, R7, 0x7632, R25 ;  /* 0x0000763207197816 */ /* 0x000fc60000000019 */
[----:B------:R-:W4:Y:S01]  /*8df00*/  LDL.LU R7, [R1+0x246c] ;  /* 0x00246c0001077983 */ /* 0x000f220000300800 */
[----:B------:R-:W-:Y:S02]  /*8df10*/  ISETP.LT.AND P3, PT, R14, c[0x0][0x178], !P3 ;  /* 0x00005e000e007a0c */ /* 0x000fe40005f61270 */
[----:B------:R-:W-:Y:S02]  /*8df20*/  ISETP.LT.AND P1, PT, R13, c[0x0][0x178], !P0 ;  /* 0x00005e000d007a0c */ /* 0x000fe40004721270 */
[----:B------:R-:W-:Y:S02]  /*8df30*/  ISETP.LT.AND P2, PT, R29, c[0x0][0x178], !P0 ;  /* 0x00005e001d007a0c */ /* 0x000fe40004741270 */
[C---:B------:R-:W-:Y:S01]  /*8df40*/  IADD3 R0, R17.reuse, c[0x0][0x198], RZ ;  /* 0x0000660011007a10 */ /* 0x040fe20007ffe0ff */
[----:B------:R-:W-:Y:S01]  /*8df50*/  IMAD.WIDE R16, R17, 0x2, R2 ;  /* 0x0000000211107825 */ /* 0x000fe200078e0202 */
[----:B------:R-:W-:-:S03]  /*8df60*/  ISETP.LT.AND P4, PT, R28, c[0x0][0x178], !P0 ;  /* 0x00005e001c007a0c */ /* 0x000fc60004781270 */
[C---:B------:R-:W-:Y:S02]  /*8df70*/  IMAD.WIDE R18, R0.reuse, 0x2, R20 ;  /* 0x0000000200127825 */ /* 0x040fe400078e0214 */
[----:B------:R0:W-:Y:S02]  /*8df80*/  @P3 STG.E.U16 [R16.64], R25 ;  /* 0x0000001910003986 */ /* 0x0001e4000c101506 */
[----:B------:R-:W-:Y:S01]  /*8df90*/  IMAD.WIDE R22, R0, 0x2, R10 ;  /* 0x0000000200167825 */ /* 0x000fe200078e020a */
[----:B------:R-:W-:Y:S02]  /*8dfa0*/  ISETP.LT.AND P0, PT, R14, c[0x0][0x178], !P0 ;  /* 0x00005e000e007a0c */ /* 0x000fe40004701270 */
[----:B---3--:R-:W-:Y:S02]  /*8dfb0*/  PRMT R26, R27, 0x7632, R26 ;  /* 0x000076321b1a7816 */ /* 0x008fe4000000001a */
[----:B0-----:R-:W-:Y:S02]  /*8dfc0*/  IADD3 R16, R0, c[0x0][0x198], RZ ;  /* 0x0000660000107a10 */ /* 0x001fe40007ffe0ff */
[----:B--2---:R-:W-:-:S02]  /*8dfd0*/  ISETP.GE.AND P5, PT, R5, c[0x0][0x17c], PT ;  /* 0x00005f0005007a0c */ /* 0x004fc40003fa6270 */
[----:B------:R-:W2:Y:S01]  /*8dfe0*/  LDL.LU R5, [R1+0x60] ;  /* 0x0000600001057983 */ /* 0x000ea20000300800 */
[----:B----4-:R-:W-:-:S03]  /*8dff0*/  ISETP.GE.AND P3, PT, R4, c[0x0][0x17c], PT ;  /* 0x00005f0004007a0c */ /* 0x010fc60003f66270 */
[----:B------:R-:W3:Y:S04]  /*8e000*/  LDL.LU R4, [R1+0x20] ;  /* 0x0000200001047983 */ /* 0x000ee80000300800 */
[----:B------:R0:W-:Y:S01]  /*8e010*/  @P1 STG.E.U16 [R18.64], R24 ;  /* 0x0000001812001986 */ /* 0x0001e2000c101506 */
[----:B------:R-:W-:-:S03]  /*8e020*/  ISETP.LT.AND P1, PT, R29, c[0x0][0x178], !P6 ;  /* 0x00005e001d007a0c */ /* 0x000fc60007721270 */
[----:B------:R1:W-:Y:S01]  /*8e030*/  @P2 STG.E.U16 [R22.64], R27 ;  /* 0x0000001b16002986 */ /* 0x0003e2000c101506 */
[----:B------:R-:W-:Y:S01]  /*8e040*/  ISETP.LT.AND P2, PT, R13, c[0x0][0x178], !P6 ;  /* 0x00005e000d007a0c */ /* 0x000fe20007741270 */
[----:B0-----:R-:W-:-:S05]  /*8e050*/  IMAD.WIDE R18, R0, 0x2, R8 ;  /* 0x0000000200127825 */ /* 0x001fca00078e0208 */
[----:B------:R0:W-:Y:S01]  /*8e060*/  @P4 STG.E.U16 [R18.64], R15 ;  /* 0x0000000f12004986 */ /* 0x0001e2000c101506 */
[----:B------:R-:W-:Y:S01]  /*8e070*/  ISETP.LT.AND P4, PT, R28, c[0x0][0x178], !P6 ;  /* 0x00005e001c007a0c */ /* 0x000fe20007781270 */
[----:B-1----:R-:W-:Y:S01]  /*8e080*/  IMAD.WIDE R22, R16, 0x2, R20 ;  /* 0x0000000210167825 */ /* 0x002fe200078e0214 */
[----:B------:R-:W-:Y:S02]  /*8e090*/  ISETP.LT.AND P6, PT, R14, c[0x0][0x178], !P6 ;  /* 0x00005e000e007a0c */ /* 0x000fe400077c1270 */
[----:B------:R-:W-:Y:S01]  /*8e0a0*/  PRMT R17, R24, 0x7632, R17 ;  /* 0x0000763218117816 */ /* 0x000fe20000000011 */
[----:B------:R-:W-:-:S04]  /*8e0b0*/  IMAD.WIDE R24, R16, 0x2, R10 ;  /* 0x0000000210187825 */ /* 0x000fc800078e020a */
[----:B0-----:R-:W-:Y:S01]  /*8e0c0*/  IMAD.WIDE R18, R0, 0x2, R2 ;  /* 0x0000000200127825 */ /* 0x001fe200078e0202 */
[----:B------:R-:W-:Y:S02]  /*8e0d0*/  PRMT R0, R15, 0x7632, R0 ;  /* 0x000076320f007816 */ /* 0x000fe40000000000 */
[----:B------:R-:W4:Y:S04]  /*8e0e0*/  LDL.LU R15, [R1+0x10] ;  /* 0x00001000010f7983 */ /* 0x000f280000300800 */
[----:B------:R0:W-:Y:S04]  /*8e0f0*/  @P0 STG.E.U16 [R18.64], R6 ;  /* 0x0000000612000986 */ /* 0x0001e8000c101506 */
[----:B------:R1:W-:Y:S04]  /*8e100*/  @P2 STG.E.U16 [R22.64], R17 ;  /* 0x0000001116002986 */ /* 0x0003e8000c101506 */
[----:B------:R1:W-:Y:S01]  /*8e110*/  @P1 STG.E.U16 [R24.64], R26 ;  /* 0x0000001a18001986 */ /* 0x0003e2000c101506 */
[----:B0-----:R-:W-:Y:S01]  /*8e120*/  IMAD.WIDE R18, R16, 0x2, R8 ;  /* 0x0000000210127825 */ /* 0x001fe200078e0208 */
[----:B-1----:R-:W-:-:S03]  /*8e130*/  PRMT R22, R6, 0x7632, R22 ;  /* 0x0000763206167816 */ /* 0x002fc60000000016 */
[----:B------:R-:W-:Y:S01]  /*8e140*/  IMAD.WIDE R24, R16, 0x2, R2 ;  /* 0x0000000210187825 */ /* 0x000fe200078e0202 */
[----:B------:R-:W-:Y:S04]  /*8e150*/  @P4 STG.E.U16 [R18.64], R0 ;  /* 0x0000000012004986 */ /* 0x000fe8000c101506 */
[----:B------:R0:W-:Y:S01]  /*8e160*/  @P6 STG.E.U16 [R24.64], R22 ;  /* 0x0000001618006986 */ /* 0x0001e2000c101506 */
[----:B------:R-:W-:-:S03]  /*8e170*/  ISETP.GE.AND P2, PT, R7, c[0x0][0x17c], PT ;  /* 0x00005f0007007a0c */ /* 0x000fc60003f46270 */
[----:B0-----:R-:W4:Y:S04]  /*8e180*/  LDL.LU R25, [R1+0x2470] ;  /* 0x0024700001197983 */ /* 0x001f280000300800 */
[----:B------:R-:W4:Y:S04]  /*8e190*/  LDL.LU R6, [R1+0x2474] ;  /* 0x0024740001067983 */ /* 0x000f280000300800 */
[----:B------:R-:W4:Y:S01]  /*8e1a0*/  LDL.LU R7, [R1+0x70] ;  /* 0x0000700001077983 */ /* 0x000f220000300800 */
[----:B------:R-:W-:Y:S02]  /*8e1b0*/  ISETP.LT.AND P0, PT, R13, c[0x0][0x178], !P5 ;  /* 0x00005e000d007a0c */ /* 0x000fe40006f01270 */
[----:B------:R-:W-:-:S02]  /*8e1c0*/  IADD3 R17, R16, c[0x0][0x198], RZ ;  /* 0x0000660010117a10 */ /* 0x000fc40007ffe0ff */
[----:B------:R-:W-:Y:S02]  /*8e1d0*/  ISETP.LT.AND P1, PT, R29, c[0x0][0x178], !P5 ;  /* 0x00005e001d007a0c */ /* 0x000fe40006f21270 */
[----:B------:R-:W-:Y:S01]  /*8e1e0*/  ISETP.LT.AND P4, PT, R28, c[0x0][0x178], !P5 ;  /* 0x00005e001c007a0c */ /* 0x000fe20006f81270 */
[----:B------:R-:W-:Y:S01]  /*8e1f0*/  IMAD.WIDE R18, R17, 0x2, R20 ;  /* 0x0000000211127825 */ /* 0x000fe200078e0214 */
[----:B------:R-:W-:Y:S02]  /*8e200*/  ISETP.LT.AND P5, PT, R14, c[0x0][0x178], !P5 ;  /* 0x00005e000e007a0c */ /* 0x000fe40006fa1270 */
[----:B------:R-:W-:Y:S01]  /*8e210*/  ISETP.LT.AND P6, PT, R13, c[0x0][0x178], !P3 ;  /* 0x00005e000d007a0c */ /* 0x000fe20005fc1270 */
[C---:B------:R-:W-:Y:S01]  /*8e220*/  IMAD.WIDE R26, R17.reuse, 0x2, R10 ;  /* 0x00000002111a7825 */ /* 0x040fe200078e020a */
[----:B------:R-:W-:-:S05]  /*8e230*/  IADD3 R24, R17, c[0x0][0x198], RZ ;  /* 0x0000660011187a10 */ /* 0x000fca0007ffe0ff */
[----:B------:R-:W-:Y:S01]  /*8e240*/  IMAD.WIDE R22, R24, 0x2, R20 ;  /* 0x0000000218167825 */ /* 0x000fe200078e0214 */
[----:B--2---:R0:W-:Y:S01]  /*8e250*/  @P0 STG.E.U16 [R18.64], R5 ;  /* 0x0000000512000986 */ /* 0x0041e2000c101506 */
[----:B------:R-:W-:Y:S02]  /*8e260*/  ISETP.LT.AND P0, PT, R29, c[0x0][0x178], !P3 ;  /* 0x00005e001d007a0c */ /* 0x000fe40005f01270 */
[----:B------:R-:W-:Y:S01]  /*8e270*/  PRMT R0, R5, 0x7632, R0 ;  /* 0x0000763205007816 */ /* 0x000fe20000000000 */
[----:B---3--:R-:W-:Y:S01]  /*8e280*/  @P1 STG.E.U16 [R26.64], R4 ;  /* 0x000000041a001986 */ /* 0x008fe2000c101506 */
[----:B0-----:R-:W-:-:S03]  /*8e290*/  IMAD.WIDE R18, R17, 0x2, R8 ;  /* 0x0000000211127825 */ /* 0x001fc600078e0208 */
[----:B------:R-:W2:Y:S01]  /*8e2a0*/  LDL.LU R5, [R1+0x40] ;  /* 0x0000400001057983 */ /* 0x000ea20000300800 */
[----:B------:R-:W-:-:S03]  /*8e2b0*/  IMAD.WIDE R16, R17, 0x2, R2 ;  /* 0x0000000211107825 */ /* 0x000fc600078e0202 */
[----:B----4-:R0:W-:Y:S01]  /*8e2c0*/  @P4 STG.E.U16 [R18.64], R15 ;  /* 0x0000000f12004986 */ /* 0x0101e2000c101506 */
[----:B------:R-:W-:-:S03]  /*8e2d0*/  ISETP.LT.AND P4, PT, R28, c[0x0][0x178], !P3 ;  /* 0x00005e001c007a0c */ /* 0x000fc60005f81270 */
[----:B------:R1:W-:Y:S01]  /*8e2e0*/  @P5 STG.E.U16 [R16.64], R12 ;  /* 0x0000000c10005986 */ /* 0x0003e2000c101506 */
[----:B------:R-:W-:-:S03]  /*8e2f0*/  ISETP.LT.AND P3, PT, R14, c[0x0][0x178], !P3 ;  /* 0x00005e000e007a0c */ /* 0x000fc60005f61270 */
[----:B------:R3:W-:Y:S01]  /*8e300*/  @P6 STG.E.U16 [R22.64], R0 ;  /* 0x0000000016006986 */ /* 0x0007e2000c101506 */
[----:B------:R-:W-:Y:S01]  /*8e310*/  ISETP.LT.AND P5, PT, R13, c[0x0][0x178], !P2 ;  /* 0x00005e000d007a0c */ /* 0x000fe200057a1270 */
[----:B0-----:R-:W-:Y:S01]  /*8e320*/  IMAD.WIDE R18, R24, 0x2, R10 ;  /* 0x0000000218127825 */ /* 0x001fe200078e020a */
[----:B-1----:R-:W-:Y:S02]  /*8e330*/  PRMT R12, R15, 0x7632, R12 ;  /* 0x000076320f0c7816 */ /* 0x002fe4000000000c */
[----:B---3--:R-:W-:Y:S01]  /*8e340*/  PRMT R0, R4, 0x7632, R0 ;  /* 0x0000763204007816 */ /* 0x008fe20000000000 */
[C---:B------:R-:W-:Y:S01]  /*8e350*/  IMAD.WIDE R16, R24.reuse, 0x2, R8 ;  /* 0x0000000218107825 */ /* 0x040fe200078e0208 */
[----:B------:R-:W3:Y:S04]  /*8e360*/  LDL.LU R4, [R1+0x30] ;  /* 0x0000300001047983 */ /* 0x000ee80000300800 */
[----:B------:R0:W-:Y:S04]  /*8e370*/  @P0 STG.E.U16 [R18.64], R0 ;  /* 0x0000000012000986 */ /* 0x0001e8000c101506 */
[----:B------:R1:W-:Y:S01]  /*8e380*/  @P4 STG.E.U16 [R16.64], R12 ;  /* 0x0000000c10004986 */ /* 0x0003e2000c101506 */
[----:B0-----:R-:W-:-:S02]  /*8e390*/  IADD3 R0, R24, c[0x0][0x198], RZ ;  /* 0x0000660018007a10 */ /* 0x001fc40007ffe0ff */
[----:B------:R-:W-:Y:S01]  /*8e3a0*/  ISETP.GE.AND P1, PT, R25, c[0x0][0x17c], PT ;  /* 0x00005f0019007a0c */ /* 0x000fe20003f26270 */
[----:B-1----:R-:W-:Y:S01]  /*8e3b0*/  IMAD.WIDE R16, R24, 0x2, R2 ;  /* 0x0000000218107825 */ /* 0x002fe200078e0202 */
[----:B------:R-:W-:Y:S01]  /*8e3c0*/  PRMT R12, R12, 0x7632, R12 ;  /* 0x000076320c0c7816 */ /* 0x000fe2000000000c */
[----:B------:R-:W4:Y:S02]  /*8e3d0*/  LDL.LU R25, [R1+0x2478] ;  /* 0x0024780001197983 */ /* 0x000f240000300800 */
[----:B------:R-:W-:Y:S01]  /*8e3e0*/  IMAD.WIDE R18, R0, 0x2, R20 ;  /* 0x0000000200127825 */ /* 0x000fe200078e0214 */
[----:B------:R-:W-:Y:S01]  /*8e3f0*/  ISETP.GE.AND P0, PT, R6, c[0x0][0x17c], PT ;  /* 0x00005f0006007a0c */ /* 0x000fe20003f06270 */
[----:B------:R-:W-:Y:S04]  /*8e400*/  @P3 STG.E.U16 [R16.64], R12 ;  /* 0x0000000c10003986 */ /* 0x000fe8000c101506 */
[----:B------:R-:W4:Y:S04]  /*8e410*/  LDL.LU R6, [R1+0x90] ;  /* 0x0000900001067983 */ /* 0x000f280000300800 */
[----:B------:R-:W4:Y:S04]  /*8e420*/  LDL.LU R15, [R1+0x80] ;  /* 0x00008000010f7983 */ /* 0x000f280000300800 */
[----:B------:R0:W-:Y:S04]  /*8e430*/  @P5 STG.E.U16 [R18.64], R7 ;  /* 0x0000000712005986 */ /* 0x0001e8000c101506 */
[----:B0-----:R-:W4:Y:S01]  /*8e440*/  LDL.LU R19, [R1] ;  /* 0x0000000001137983 */ /* 0x001f220000300800 */
[----:B------:R-:W-:-:S02]  /*8e450*/  ISETP.LT.AND P6, PT, R29, c[0x0][0x178], !P2 ;  /* 0x00005e001d007a0c */ /* 0x000fc400057c1270 */
[----:B------:R-:W-:Y:S02]  /*8e460*/  ISETP.LT.AND P4, PT, R28, c[0x0][0x178], !P2 ;  /* 0x00005e001c007a0c */ /* 0x000fe40005781270 */
[----:B------:R-:W-:Y:S01]  /*8e470*/  ISETP.LT.AND P2, PT, R14, c[0x0][0x178], !P2 ;  /* 0x00005e000e007a0c */ /* 0x000fe20005741270 */
[C---:B------:R-:W-:Y:S01]  /*8e480*/  IMAD.WIDE R22, R0.reuse, 0x2, R10 ;  /* 0x0000000200167825 */ /* 0x040fe200078e020a */
[----:B------:R-:W-:Y:S02]  /*8e490*/  ISETP.LT.AND P5, PT, R13, c[0x0][0x178], !P1 ;  /* 0x00005e000d007a0c */ /* 0x000fe40004fa1270 */
[C---:B------:R-:W-:Y:S01]  /*8e4a0*/  IADD3 R18, R0.reuse, c[0x0][0x198], RZ ;  /* 0x0000660000127a10 */ /* 0x040fe20007ffe0ff */
[----:B------:R-:W-:Y:S01]  /*8e4b0*/  IMAD.WIDE R16, R0, 0x2, R8 ;  /* 0x0000000200107825 */ /* 0x000fe200078e0208 */
[----:B------:R-:W-:-:S03]  /*8e4c0*/  ISETP.LT.AND P3, PT, R29, c[0x0][0x178], !P1 ;  /* 0x00005e001d007a0c */ /* 0x000fc60004f61270 */
[----:B--2---:R0:W-:Y:S01]  /*8e4d0*/  @P6 STG.E.U16 [R22.64], R5 ;  /* 0x0000000516006986 */ /* 0x0041e2000c101506 */
[----:B------:R-:W-:Y:S01]  /*8e4e0*/  PRMT R12, R5, 0x7632, R12 ;  /* 0x00007632050c7816 */ /* 0x000fe2000000000c */
[----:B0-----:R-:W-:Y:S01]  /*8e4f0*/  IMAD.WIDE R22, R0, 0x2, R2 ;  /* 0x0000000200167825 */ /* 0x001fe200078e0202 */
[----:B------:R-:W-:Y:S01]  /*8e500*/  PRMT R0, R7, 0x7632, R0 ;  /* 0x0000763207007816 */ /* 0x000fe20000000000 */
[----:B------:R-:W2:Y:S04]  /*8e510*/  LDL.LU R5, [R1+0x2480] ;  /* 0x0024800001057983 */ /* 0x000ea80000300800 */
[----:B------:R-:W2:Y:S04]  /*8e520*/  LDL.LU R7, [R1+0x50] ;  /* 0x0000500001077983 */ /* 0x000ea80000300800 */
[----:B---3--:R0:W-:Y:S02]  /*8e530*/  @P4 STG.E.U16 [R16.64], R4 ;  /* 0x0000000410004986 */ /* 0x0081e4000c101506 */
[----:B0-----:R-:W-:Y:S01]  /*8e540*/  IMAD.WIDE R16, R18, 0x2, R10 ;  /* 0x0000000212107825 */ /* 0x001fe200078e020a */
[----:B----4-:R-:W-:-:S03]  /*8e550*/  ISETP.GE.AND P6, PT, R25, c[0x0][0x17c], PT ;  /* 0x00005f0019007a0c */ /* 0x010fc60003fc6270 */
[----:B------:R-:W-:Y:S01]  /*8e560*/  IMAD.WIDE R24, R18, 0x2, R20 ;  /* 0x0000000212187825 */ /* 0x000fe200078e0214 */
[----:B------:R-:W-:Y:S04]  /*8e570*/  @P2 STG.E.U16 [R22.64], R19 ;  /* 0x0000001316002986 */ /* 0x000fe8000c101506 */
[----:B------:R0:W-:Y:S04]  /*8e580*/  @P5 STG.E.U16 [R24.64], R0 ;  /* 0x0000000018005986 */ /* 0x0001e8000c101506 */
[----:B------:R1:W-:Y:S04]  /*8e590*/  @P3 STG.E.U16 [R16.64], R12 ;  /* 0x0000000c10003986 */ /* 0x0003e8000c101506 */
[----:B0-----:R-:W3:Y:S01]  /*8e5a0*/  LDL.LU R25, [R1+0x247c] ;  /* 0x00247c0001197983 */ /* 0x001ee20000300800 */
[----:B-1----:R-:W-:-:S03]  /*8e5b0*/  PRMT R12, R4, 0x7632, R12 ;  /* 0x00007632040c7816 */ /* 0x002fc6000000000c */
[----:B------:R-:W4:Y:S01]  /*8e5c0*/  LDL.LU R4, [R1+0x2688] ;  /* 0x0026880001047983 */ /* 0x000f220000300800 */
[----:B------:R-:W-:Y:S02]  /*8e5d0*/  ISETP.LT.AND P2, PT, R28, c[0x0][0x178], !P1 ;  /* 0x00005e001c007a0c */ /* 0x000fe40004f41270 */
[----:B------:R-:W-:Y:S02]  /*8e5e0*/  ISETP.LT.AND P1, PT, R14, c[0x0][0x178], !P1 ;  /* 0x00005e000e007a0c */ /* 0x000fe40004f21270 */
[----:B------:R-:W-:Y:S02]  /*8e5f0*/  ISETP.LT.AND P4, PT, R13, c[0x0][0x178], !P0 ;  /* 0x00005e000d007a0c */ /* 0x000fe40004781270 */
[C---:B------:R-:W-:Y:S01]  /*8e600*/  IADD3 R0, R18.reuse, c[0x0][0x198], RZ ;  /* 0x0000660012007a10 */ /* 0x040fe20007ffe0ff */
[----:B------:R-:W-:Y:S01]  /*8e610*/  IMAD.WIDE R16, R18, 0x2, R8 ;  /* 0x0000000212107825 */ /* 0x000fe200078e0208 */
[----:B------:R-:W-:-:S03]  /*8e620*/  PRMT R26, R19, 0x7632, R26 ;  /* 0x00007632131a7816 */ /* 0x000fc6000000001a */
[----:B------:R-:W-:-:S04]  /*8e630*/  IMAD.WIDE R18, R18, 0x2, R2 ;  /* 0x0000000212127825 */ /* 0x000fc800078e0202 */
[----:B------:R-:W-:Y:S01]  /*8e640*/  IMAD.WIDE R22, R0, 0x2, R20 ;  /* 0x0000000200167825 */ /* 0x000fe200078e0214 */
[----:B------:R0:W-:Y:S01]  /*8e650*/  @P2 STG.E.U16 [R16.64], R12 ;  /* 0x0000000c10002986 */ /* 0x0001e2000c101506 */
[----:B------:R-:W-:-:S03]  /*8e660*/  ISETP.LT.AND P3, PT, R29, c[0x0][0x178], !P0 ;  /* 0x00005e001d007a0c */ /* 0x000fc60004761270 */
[----:B------:R1:W-:Y:S01]  /*8e670*/  @P1 STG.E.U16 [R18.64], R26 ;  /* 0x0000001a12001986 */ /* 0x0003e2000c101506 */
[----:B------:R-:W-:-:S03]  /*8e680*/  ISETP.LT.AND P1, PT, R13, c[0x0][0x178], !P6 ;  /* 0x00005e000d007a0c */ /* 0x000fc60007721270 */
[----:B------:R1:W-:Y:S01]  /*8e690*/  @P4 STG.E.U16 [R22.64], R6 ;  /* 0x0000000616004986 */ /* 0x0003e2000c101506 */
[----:B------:R-:W-:Y:S02]  /*8e6a0*/  ISETP.LT.AND P4, PT, R28, c[0x0][0x178], !P0 ;  /* 0x00005e001c007a0c */ /* 0x000fe40004781270 */
[----:B------:R-:W-:Y:S02]  /*8e6b0*/  ISETP.LT.AND P0, PT, R14, c[0x0][0x178], !P0 ;  /* 0x00005e000e007a0c */ /* 0x000fe40004701270 */
[C---:B0-----:R-:W-:Y:S01]  /*8e6c0*/  IADD3 R12, R0.reuse, c[0x0][0x198], RZ ;  /* 0x00006600000c7a10 */ /* 0x041fe20007ffe0ff */
[----:B------:R-:W-:Y:S01]  /*8e6d0*/  IMAD.WIDE R16, R0, 0x2, R8 ;  /* 0x0000000200107825 */ /* 0x000fe200078e0208 */
[----:B-1----:R-:W-:-:S03]  /*8e6e0*/  PRMT R26, R6, 0x7632, R26 ;  /* 0x00007632061a7816 */ /* 0x002fc6000000001a */
[----:B------:R-:W-:-:S04]  /*8e6f0*/  IMAD.WIDE R18, R0, 0x2, R2 ;  /* 0x0000000200127825 */ /* 0x000fc800078e0202 */
[----:B------:R-:W-:Y:S01]  /*8e700*/  IMAD.WIDE R22, R12, 0x2, R20 ;  /* 0x000000020c167825 */ /* 0x000fe200078e0214 */
[----:B------:R-:W-:Y:S02]  /*8e710*/  ISETP.LT.AND P2, PT, R29, c[0x0][0x178], !P6 ;  /* 0x00005e001d007a0c */ /* 0x000fe40007741270 */
[----:B------:R-:W-:Y:S02]  /*8e720*/  PRMT R27, R15, 0x7632, R27 ;  /* 0x000076320f1b7816 */ /* 0x000fe4000000001b */
[----:B---3--:R-:W-:Y:S01]  /*8e730*/  ISETP.GE.AND P5, PT, R25, c[0x0][0x17c], PT ;  /* 0x00005f0019007a0c */ /* 0x008fe20003fa6270 */
[----:B------:R-:W-:-:S05]  /*8e740*/  IMAD.WIDE R24, R0, 0x2, R10 ;  /* 0x0000000200187825 */ /* 0x000fca00078e020a */
[----:B------:R0:W-:Y:S01]  /*8e750*/  @P3 STG.E.U16 [R24.64], R15 ;  /* 0x0000000f18003986 */ /* 0x0001e2000c101506 */
[----:B--2---:R-:W-:-:S03]  /*8e760*/  ISETP.GE.AND P3, PT, R5, c[0x0][0x17c], PT ;  /* 0x00005f0005007a0c */ /* 0x004fc60003f66270 */
[----:B------:R-:W2:Y:S04]  /*8e770*/  LDL.LU R5, [R1+0x3d0] ;  /* 0x0003d00001057983 */ /* 0x000ea80000300800 */
[----:B------:R-:W-:Y:S04]  /*8e780*/  @P4 STG.E.U16 [R16.64], R7 ;  /* 0x0000000710004986 */ /* 0x000fe8000c101506 */
[----:B------:R-:W3:Y:S04]  /*8e790*/  LDL.LU R13, [R1+0x3b0] ;  /* 0x0003b000010d7983 */ /* 0x000ee80000300800 */
[----:B----4-:R-:W-:Y:S04]  /*8e7a0*/  @P0 STG.E.U16 [R18.64], R4 ;  /* 0x0000000412000986 */ /* 0x010fe8000c101506 */
[----:B------:R-:W4:Y:S04]  /*8e7b0*/  LDL.LU R6, [R1+0x2484] ;  /* 0x0024840001067983 */ /* 0x000f280000300800 */
[----:B------:R1:W-:Y:S01]  /*8e7c0*/  @P1 STG.E.U16 [R22.64], R26 ;  /* 0x0000001a16001986 */ /* 0x0003e2000c101506 */
[----:B0-----:R-:W-:-:S03]  /*8e7d0*/  IMAD.WIDE R24, R12, 0x2, R10 ;  /* 0x000000020c187825 */ /* 0x001fc600078e020a */
[----:B-1----:R-:W3:Y:S01]  /*8e7e0*/  LDL R26, [R1+0xfd0] ;  /* 0x000fd000011a7983 */ /* 0x002ee20000100800 */
[----:B------:R-:W-:-:S03]  /*8e7f0*/  PRMT R22, R7, 0x7632, R22 ;  /* 0x0000763207167816 */ /* 0x000fc60000000016 */
[----:B------:R0:W-:Y:S04]  /*8e800*/  @P2 STG.E.U16 [R24.64], R27 ;  /* 0x0000001b18002986 */ /* 0x0001e8000c101506 */
[----:B0-----:R-:W3:Y:S04]  /*8e810*/  LDL.LU R27, [R1+0x3c0] ;  /* 0x0003c000011b7983 */ /* 0x001ee80000300800 */
[----:B------:R-:W3:Y:S01]  /*8e820*/  LDL.LU R7, [R1+0x2488] ;  /* 0x0024880001077983 */ /* 0x000ee20000300800 */
[----:B------:R-:W-:Y:S02]  /*8e830*/  ISETP.LT.AND P4, PT, R28, c[0x0][0x178], !P6 ;  /* 0x00005e001c007a0c */ /* 0x000fe40007781270 */
[----:B------:R-:W-:Y:S01]  /*8e840*/  ISETP.LT.AND P6, PT, R14, c[0x0][0x178], !P6 ;  /* 0x00005e000e007a0c */ /* 0x000fe200077c1270 */
[C---:B------:R-:W-:Y:S01]  /*8e850*/  IMAD.WIDE R16, R12.reuse, 0x2, R8 ;  /* 0x000000020c107825 */ /* 0x040fe200078e0208 */
[----:B------:R-:W-:Y:S01]  /*8e860*/  ISETP.LT.AND P1, PT, R29, c[0x0][0x178], !P5 ;  /* 0x00005e001d007a0c */ /* 0x000fe20006f21270 */
[----:B------:R-:W3:Y:S01]  /*8e870*/  LDL.LU R15, [R1+0x248c] ;  /* 0x00248c00010f7983 */ /* 0x000ee20000300800 */
[C---:B------:R-:W-:Y:S01]  /*8e880*/  IADD3 R0, R12.reuse, c[0x0][0x198], RZ ;  /* 0x000066000c007a10 */ /* 0x040fe20007ffe0ff */
[----:B------:R-:W-:Y:S01]  /*8e890*/  IMAD.WIDE R18, R12, 0x2, R2 ;  /* 0x000000020c127825 */ /* 0x000fe200078e0202 */
[----:B------:R-:W-:-:S05]  /*8e8a0*/  PRMT R4, R4, 0x7632, R4 ;  /* 0x0000763204047816 */ /* 0x000fca0000000004 */
[----:B------:R0:W-:Y:S04]  /*8e8b0*/  @P4 STG.E.U16 [R16.64], R22 ;  /* 0x0000001610004986 */ /* 0x0001e8000c101506 */
[----:B------:R-:W-:Y:S01]  /*8e8c0*/  @P6 STG.E.U16 [R18.64], R4 ;  /* 0x0000000412006986 */ /* 0x000fe2000c101506 */
[----:B0-----:R-:W-:-:S04]  /*8e8d0*/  IMAD.WIDE R16, R0, 0x2, R20 ;  /* 0x0000000200107825 */ /* 0x001fc800078e0214 */
[----:B------:R-:W-:Y:S01]  /*8e8e0*/  IMAD.WIDE R22, R0, 0x2, R10 ;  /* 0x0000000200167825 */ /* 0x000fe200078e020a */
[----:B--2---:R-:W-:Y:S02]  /*8e8f0*/  PRMT R12, R5, 0x7632, R12 ;  /* 0x00007632050c7816 */ /* 0x004fe4000000000c */
[----:B----4-:R-:W-:Y:S02]  /*8e900*/  ISETP.GE.AND P2, PT, R6, c[0x0][0x17c], PT ;  /* 0x00005f0006007a0c */ /* 0x010fe40003f46270 */
[----:B------:R-:W2:Y:S01]  /*8e910*/  LDL.LU R6, [R1+0x64] ;  /* 0x0000640001067983 */ /* 0x000ea20000300800 */
[----:B---3--:R-:W-:-:S13]  /*8e920*/  ISETP.LT.AND P0, PT, R26, c[0x0][0x178], !P5 ;  /* 0x00005e001a007a0c */ /* 0x008fda0006f01270 */
[----:B------:R0:W-:Y:S04]  /*8e930*/  @P0 STG.E.U16 [R16.64], R5 ;  /* 0x0000000510000986 */ /* 0x0001e8000c101506 */
[----:B------:R1:W-:Y:S01]  /*8e940*/  @P1 STG.E.U16 [R22.64], R13 ;  /* 0x0000000d16001986 */ /* 0x0003e2000c101506 */
[----:B------:R-:W-:-:S03]  /*8e950*/  ISETP.GE.AND P1, PT, R7, c[0x0][0x17c], PT ;  /* 0x00005f0007007a0c */ /* 0x000fc60003f26270 */
[----:B0-----:R-:W3:Y:S04]  /*8e960*/  LDL.LU R5, [R1+0x24] ;  /* 0x0000240001057983 */ /* 0x001ee80000300800 */
[----:B------:R-:W4:Y:S01]  /*8e970*/  LDL.LU R7, [R1+0x2684] ;  /* 0x0026840001077983 */ /* 0x000f220000300800 */
[----:B------:R-:W-:Y:S01]  /*8e980*/  ISETP.LT.AND P4, PT, R28, c[0x0][0x178], !P5 ;  /* 0x00005e001c007a0c */ /* 0x000fe20006f81270 */
[----:B------:R-:W-:Y:S01]  /*8e990*/  IMAD.WIDE R16, R0, 0x2, R8 ;  /* 0x0000000200107825 */ /* 0x000fe200078e0208 */
[----:B------:R-:W-:Y:S02]  /*8e9a0*/  ISETP.LT.AND P5, PT, R14, c[0x0][0x178], !P5 ;  /* 0x00005e000e007a0c */ /* 0x000fe40006fa1270 */
[----:B------:R-:W-:Y:S02]  /*8e9b0*/  ISETP.LT.AND P6, PT, R26, c[0x0][0x178], !P3 ;  /* 0x00005e001a007a0c */ /* 0x000fe40005fc1270 */
[----:B------:R-:W-:-:S02]  /*8e9c0*/  IADD3 R4, R0, c[0x0][0x198], RZ ;  /* 0x0000660000047a10 */ /* 0x000fc40007ffe0ff */
[----:B------:R-:W-:Y:S01]  /*8e9d0*/  ISETP.LT.AND P0, PT, R29, c[0x0][0x178], !P3 ;  /* 0x00005e001d007a0c */ /* 0x000fe20005f01270 */
[----:B------:R-:W-:-:S04]  /*8e9e0*/  IMAD.WIDE R18, R0, 0x2, R2 ;  /* 0x0000000200127825 */ /* 0x000fc800078e0202 */
[----:B------:R0:W-:Y:S01]  /*8e9f0*/  @P4 STG.E.U16 [R16.64], R27 ;  /* 0x0000001b10004986 */ /* 0x0001e2000c101506 */
[----:B------:R-:W-:Y:S01]  /*8ea00*/  ISETP.LT.AND P4, PT, R28, c[0x0][0x178], !P3 ;  /* 0x00005e001c007a0c */ /* 0x000fe20005f81270 */
[C---:B-1----:R-:W-:Y:S01]  /*8ea10*/  IMAD.WIDE R22, R4.reuse, 0x2, R20 ;  /* 0x0000000204167825 */ /* 0x042fe200078e0214 */
[----:B------:R-:W-:Y:S02]  /*8ea20*/  PRMT R0, R13, 0x7632, R0 ;  /* 0x000076320d007816 */ /* 0x000fe40000000000 */
[----:B------:R-:W2:Y:S01]  /*8ea30*/  LDL.LU R13, [R1+0x2680] ;  /* 0x00268000010d7983 */ /* 0x000ea20000300800 */
[----:B0-----:R-:W-:-:S03]  /*8ea40*/  IMAD.WIDE R16, R4, 0x2, R8 ;  /* 0x0000000204107825 */ /* 0x001fc600078e0208 */
[----:B----4-:R0:W-:Y:S04]  /*8ea50*/  @P5 STG.E.U16 [R18.64], R7 ;  /* 0x0000000712005986 */ /* 0x0101e8000c101506 */
[----:B------:R1:W-:Y:S01]  /*8ea60*/  @P6 STG.E.U16 [R22.64], R12 ;  /* 0x0000000c16006986 */ /* 0x0003e2000c101506 */
[----:B0-----:R-:W-:Y:S01]  /*8ea70*/  IMAD.WIDE R18, R4, 0x2, R10 ;  /* 0x0000000204127825 */ /* 0x001fe200078e020a */
[----:B-1----:R-:W-:-:S04]  /*8ea80*/  PRMT R12, R27, 0x7632, R12 ;  /* 0x000076321b0c7816 */ /* 0x002fc8000000000c */
[----:B------:R-:W-:Y:S01]  /*8ea90*/  @P0 STG.E.U16 [R18.64], R0 ;  /* 0x0000000012000986 */ /* 0x000fe2000c101506 */
[----:B------:R-:W-:-:S03]  /*8eaa0*/  ISETP.GE.AND P0, PT, R15, c[0x0][0x17c], PT ;  /* 0x00005f000f007a0c */ /* 0x000fc60003f06270 */
[----:B------:R0:W-:Y:S04]  /*8eab0*/  @P4 STG.E.U16 [R16.64], R12 ;  /* 0x0000000c10004986 */ /* 0x0001e8000c101506 */
[----:B------:R-:W4:Y:S01]  /*8eac0*/  LDL.LU R15, [R1+0x2490] ;  /* 0x00249000010f7983 */ /* 0x000f220000300800 */
[----:B0-----:R-:W-:-:S03]  /*8ead0*/  PRMT R12, R7, 0x7632, R12 ;  /* 0x00007632070c7816 */ /* 0x001fc6000000000c */
[----:B------:R-:W2:Y:S01]  /*8eae0*/  LDL.LU R7, [R1+0x44] ;  /* 0x0000440001077983 */ /* 0x000ea20000300800 */
[----:B------:R-:W-:Y:S02]  /*8eaf0*/  ISETP.LT.AND P3, PT, R14, c[0x0][0x178], !P3 ;  /* 0x00005e000e007a0c */ /* 0x000fe40005f61270 */
[----:B------:R-:W-:Y:S02]  /*8eb00*/  ISETP.LT.AND P5, PT, R26, c[0x0][0x178], !P2 ;  /* 0x00005e001a007a0c */ /* 0x000fe400057a1270 */
[C---:B------:R-:W-:Y:S02]  /*8eb10*/  IADD3 R0, R4.reuse, c[0x0][0x198], RZ ;  /* 0x0000660004007a10 */ /* 0x040fe40007ffe0ff */
[----:B------:R-:W-:Y:S01]  /*8eb20*/  ISETP.LT.AND P6, PT, R29, c[0x0][0x178], !P2 ;  /* 0x00005e001d007a0c */ /* 0x000fe200057c1270 */
[----:B------:R-:W-:Y:S01]  /*8eb30*/  IMAD.WIDE R16, R4, 0x2, R2 ;  /* 0x0000000204107825 */ /* 0x000fe200078e0202 */
[----:B------:R-:W-:Y:S02]  /*8eb40*/  ISETP.LT.AND P4, PT, R28, c[0x0][0x178], !P2 ;  /* 0x00005e001c007a0c */ /* 0x000fe40005781270 */
[----:B------:R-:W-:Y:S01]  /*8eb50*/  ISETP.LT.AND P2, PT, R14, c[0x0][0x178], !P2 ;  /* 0x00005e000e007a0c */ /* 0x000fe20005741270 */
[----:B--2---:R0:W-:Y:S04]  /*8eb60*/  STL [R1+0x267c], R7 ;  /* 0x00267c0701007387 */ /* 0x0041e80000100800 */
[----:B0-----:R-:W2:Y:S01]  /*8eb70*/  LDL.LU R7, [R1+0x14] ;  /* 0x0000140001077983 */ /* 0x001ea20000300800 */
[----:B------:R-:W-:-:S03]  /*8eb80*/  IMAD.WIDE R18, R0, 0x2, R20 ;  /* 0x0000000200127825 */ /* 0x000fc600078e0214 */
[----:B------:R0:W-:Y:S01]  /*8eb90*/  @P3 STG.E.U16 [R16.64], R12 ;  /* 0x0000000c10003986 */ /* 0x0001e2000c101506 */
[----:B------:R-:W-:Y:S01]  /*8eba0*/  IMAD.WIDE R22, R0, 0x2, R10 ;  /* 0x0000000200167825 */ /* 0x000fe200078e020a */
[----:B------:R-:W-:Y:S02]  /*8ebb0*/  ISETP.LT.AND P3, PT, R29, c[0x0][0x178], !P1 ;  /* 0x00005e001d007a0c */ /* 0x000fe40004f61270 */
[----:B------:R1:W-:Y:S01]  /*8ebc0*/  @P5 STG.E.U16 [R18.64], R6 ;  /* 0x0000000612005986 */ /* 0x0003e2000c101506 */
[----:B------:R-:W-:Y:S02]  /*8ebd0*/  ISETP.LT.AND P5, PT, R26, c[0x0][0x178], !P1 ;  /* 0x00005e001a007a0c */ /* 0x000fe40004fa1270 */
[C---:B------:R-:W-:Y:S01]  /*8ebe0*/  IADD3 R4, R0.reuse, c[0x0][0x198], RZ ;  /* 0x0000660000047a10 */ /* 0x040fe20007ffe0ff */
[----:B---3--:R3:W-:Y:S01]  /*8ebf0*/  @P6 STG.E.U16 [R22.64], R5 ;  /* 0x0000000516006986 */ /* 0x0087e2000c101506 */
[----:B0-----:R-:W-:Y:S01]  /*8ec00*/  IMAD.WIDE R16, R0, 0x2, R8 ;  /* 0x0000000200107825 */ /* 0x001fe200078e0208 */
[----:B------:R-:W-:-:S02]  /*8ec10*/  PRMT R25, R13, 0x7632, R25 ;  /* 0x000076320d197816 */ /* 0x000fc40000000019 */
[----:B------:R-:W2:Y:S01]  /*8ec20*/  LDL.LU R27, [R1+0x2494] ;  /* 0x00249400011b7983 */ /* 0x000ea20000300800 */
[----:B-1----:R-:W-:Y:S01]  /*8ec30*/  IMAD.WIDE R18, R0, 0x2, R2 ;  /* 0x0000000200127825 */ /* 0x002fe200078e0202 */
[----:B------:R-:W-:Y:S02]  /*8ec40*/  PRMT R0, R6, 0x7632, R0 ;  /* 0x0000763206007816 */ /* 0x000fe40000000000 */
[----:B------:R-:W-:Y:S01]  /*8ec50*/  PRMT R12, R5, 0x7632, R12 ;  /* 0x00007632050c7816 */ /* 0x000fe2000000000c */
[----:B---3--:R-:W-:Y:S01]  /*8ec60*/  IMAD.WIDE R22, R4, 0x2, R20 ;  /* 0x0000000204167825 */ /* 0x008fe200078e0214 */
[----:B----4-:R-:W-:Y:S02]  /*8ec70*/  ISETP.GE.AND P6, PT, R15, c[0x0][0x17c], PT ;  /* 0x00005f000f007a0c */ /* 0x010fe40003fc6270 */
[----:B------:R-:W3:Y:S04]  /*8ec80*/  LDL.LU R15, [R1+0x2498] ;  /* 0x00249800010f7983 */ /* 0x000ee80000300800 */
[----:B------:R-:W4:Y:S04]  /*8ec90*/  LDL.LU R5, [R1+0x34] ;  /* 0x0000340001057983 */ /* 0x000f280000300800 */
[----:B------:R-:W3:Y:S04]  /*8eca0*/  LDL.LU R6, [R1+0x4] ;  /* 0x0000040001067983 */ /* 0x000ee80000300800 */
[----:B--2---:R0:W-:Y:S04]  /*8ecb0*/  @P4 STG.E.U16 [R16.64], R7 ;  /* 0x0000000710004986 */ /* 0x0041e8000c101506 */
[----:B------:R-:W-:Y:S01]  /*8ecc0*/  @P2 STG.E.U16 [R18.64], R13 ;  /* 0x0000000d12002986 */ /* 0x000fe2000c101506 */
[----:B------:R-:W-:-:S03]  /*8ecd0*/  ISETP.LT.AND P2, PT, R28, c[0x0][0x178], !P1 ;  /* 0x00005e001c007a0c */ /* 0x000fc60004f41270 */
[----:B------:R-:W-:Y:S01]  /*8ece0*/  @P5 STG.E.U16 [R22.64], R0 ;  /* 0x0000000016005986 */ /* 0x000fe2000c101506 */
[C---:B0-----:R-:W-:Y:S01]  /*8ecf0*/  IMAD.WIDE R16, R4.reuse, 0x2, R10 ;  /* 0x0000000204107825 */ /* 0x041fe200078e020a */
[----:B------:R-:W-:Y:S02]  /*8ed00*/  PRMT R24, R7, 0x7632, R24 ;  /* 0x0000763207187816 */ /* 0x000fe40000000018 */
[----:B------:R-:W2:Y:S04]  /*8ed10*/  LDL.LU R7, [R1+0x267c] ;  /* 0x00267c0001077983 */ /* 0x000ea80000300800 */
[----:B------:R0:W-:Y:S02]  /*8ed20*/  @P3 STG.E.U16 [R16.64], R12 ;  /* 0x0000000c10003986 */ /* 0x0001e4000c101506 */
[----:B0-----:R-:W-:-:S05]  /*8ed30*/  IMAD.WIDE R12, R4, 0x2, R8 ;  /* 0x00000002040c7825 */ /* 0x001fca00078e0208 */
[----:B------:R0:W-:Y:S04]  /*8ed40*/  @P2 STG.E.U16 [R12.64], R24 ;  /* 0x000000180c002986 */ /* 0x0001e8000c101506 */
[----:B0-----:R-:W4:Y:S01]  /*8ed50*/  LDL.LU R13, [R1+0x74] ;  /* 0x00007400010d7983 */ /* 0x001f220000300800 */
[----:B------:R-:W-:Y:S02]  /*8ed60*/  ISETP.LT.AND P1, PT, R14, c[0x0][0x178], !P1 ;  /* 0x00005e000e007a0c */ /* 0x000fe40004f21270 */
[----:B------:R-:W-:Y:S02]  /*8ed70*/  ISETP.LT.AND P4, PT, R26, c[0x0][0x178], !P0 ;  /* 0x00005e001a007a0c */ /* 0x000fe40004781270 */
[----:B------:R-:W-:Y:S02]  /*8ed80*/  ISETP.LT.AND P3, PT, R29, c[0x0][0x178], !P0 ;  /* 0x00005e001d007a0c */ /* 0x000fe40004761270 */
[C---:B------:R-:W-:Y:S01]  /*8ed90*/  IADD3 R0, R4.reuse, c[0x0][0x198], RZ ;  /* 0x0000660004007a10 */ /* 0x040fe20007ffe0ff */
[----:B------:R-:W-:-:S04]  /*8eda0*/  IMAD.WIDE R16, R4, 0x2, R2 ;  /* 0x0000000204107825 */ /* 0x000fc800078e0202 */
[----:B------:R-:W-:Y:S01]  /*8edb0*/  IMAD.WIDE R18, R0, 0x2, R20 ;  /* 0x0000000200127825 */ /* 0x000fe200078e0214 */
[----:B---3--:R-:W-:-:S03]  /*8edc0*/  ISETP.GE.AND P2, PT, R15, c[0x0][0x17c], PT ;  /* 0x00005f000f007a0c */ /* 0x008fc60003f46270 */
[----:B------:R-:W-:Y:S01]  /*8edd0*/  IMAD.WIDE R22, R0, 0x2, R10 ;  /* 0x0000000200167825 */ /* 0x000fe200078e020a */
[----:B------:R0:W-:Y:S01]  /*8ede0*/  @P1 STG.E.U16 [R16.64], R25 ;  /* 0x0000001910001986 */ /* 0x0001e2000c101506 */
[----:B------:R-:W-:-:S03]  /*8edf0*/  ISETP.GE.AND P5, PT, R27, c[0x0][0x17c], PT ;  /* 0x00005f001b007a0c */ /* 0x000fc60003fa6270 */
[----:B------:R-:W3:Y:S01]  /*8ee00*/  LDL.LU R15, [R1+0x94] ;  /* 0x00009400010f7983 */ /* 0x000ee20000300800 */
[----:B------:R-:W-:-:S03]  /*8ee10*/  IADD3 R4, R0, c[0x0][0x198], RZ ;  /* 0x0000660000047a10 */ /* 0x000fc60007ffe0ff */
[----:B------:R-:W3:Y:S01]  /*8ee20*/  LDL.LU R27, [R1+0x84] ;  /* 0x00008400011b7983 */ /* 0x000ee20000300800 */
[----:B------:R-:W-:Y:S01]  /*8ee30*/  ISETP.LT.AND P1, PT, R26, c[0x0][0x178], !P6 ;  /* 0x00005e001a007a0c */ /* 0x000fe20007721270 */
[----:B0-----:R-:W-:Y:S01]  /*8ee40*/  IMAD.WIDE R16, R0, 0x2, R2 ;  /* 0x0000000200107825 */ /* 0x001fe200078e0202 */
[----:B--2---:R-:W-:Y:S01]  /*8ee50*/  PRMT R25, R7, 0x7632, R25 ;  /* 0x0000763207197816 */ /* 0x004fe20000000019 */
[----:B----4-:R0:W-:Y:S01]  /*8ee60*/  @P4 STG.E.U16 [R18.64], R13 ;  /* 0x0000000d12004986 */ /* 0x0101e2000c101506 */
[----:B------:R-:W-:-:S03]  /*8ee70*/  PRMT R24, R13, 0x7632, R24 ;  /* 0x000076320d187816 */ /* 0x000fc60000000018 */
[----:B------:R1:W-:Y:S01]  /*8ee80*/  @P3 STG.E.U16 [R22.64], R7 ;  /* 0x0000000716003986 */ /* 0x0003e2000c101506 */
[----:B------:R-:W-:Y:S02]  /*8ee90*/  ISETP.LT.AND P4, PT, R28, c[0x0][0x178], !P0 ;  /* 0x00005e001c007a0c */ /* 0x000fe40004781270 */
[----:B------:R-:W-:Y:S01]  /*8eea0*/  ISETP.LT.AND P0, PT, R14, c[0x0][0x178], !P0 ;  /* 0x00005e000e007a0c */ /* 0x000fe20004701270 */
[----:B0-----:R-:W-:Y:S01]  /*8eeb0*/  IMAD.WIDE R12, R0, 0x2, R8 ;  /* 0x00000002000c7825 */ /* 0x001fe200078e0208 */
[----:B-1----:R-:W2:Y:S01]  /*8eec0*/  LDL.LU R7, [R1+0x54] ;  /* 0x0000540001077983 */ /* 0x002ea20000300800 */
[----:B------:R-:W-:-:S03]  /*8eed0*/  ISETP.LT.AND P3, PT, R29, c[0x0][0x178], !P6 ;  /* 0x00005e001d007a0c */ /* 0x000fc60007761270 */
[----:B------:R-:W4:Y:S01]  /*8eee0*/  LDL.LU R0, [R1+0x249c] ;  /* 0x00249c0001007983 */ /* 0x000f220000300800 */
[----:B------:R-:W-:-:S04]  /*8eef0*/  IMAD.WIDE R18, R4, 0x2, R20 ;  /* 0x0000000204127825 */ /* 0x000fc800078e0214 */
[----:B------:R-:W-:Y:S01]  /*8ef00*/  IMAD.WIDE R22, R4, 0x2, R10 ;  /* 0x0000000204167825 */ /* 0x000fe200078e020a */
[----:B------:R-:W-:Y:S04]  /*8ef10*/  @P4 STG.E.U16 [R12.64], R5 ;  /* 0x000000050c004986 */ /* 0x000fe8000c101506 */
[----:B------:R-:W-:Y:S04]  /*8ef20*/  @P0 STG.E.U16 [R16.64], R6 ;  /* 0x0000000610000986 */ /* 0x000fe8000c101506 */
[----:B------:R0:W-:Y:S04]  /*8ef30*/  @P1 STG.E.U16 [R18.64], R24 ;  /* 0x0000001812001986 */ /* 0x0001e8000c101506 */
[----:B------:R1:W-:Y:S01]  /*8ef40*/  @P3 STG.E.U16 [R22.64], R25 ;  /* 0x0000001916003986 */ /* 0x0003e2000c101506 */
[----:B0-----:R-:W-:-:S03]  /*8ef50*/  PRMT R18, R5, 0x7632, R18 ;  /* 0x0000763205127816 */ /* 0x001fc60000000012 */
[----:B------:R-:W2:Y:S01]  /*8ef60*/  LDL.LU R5, [R1+0x2678] ;  /* 0x0026780001057983 */ /* 0x000ea20000300800 */
[----:B-1----:R-:W-:-:S03]  /*8ef70*/  PRMT R22, R6, 0x7632, R22 ;  /* 0x0000763206167816 */ /* 0x002fc60000000016 */
[----:B------:R-:W2:Y:S01]  /*8ef80*/  LDL.LU R6, [R1+0x24a0] ;  /* 0x0024a00001067983 */ /* 0x000ea20000300800 */
[----:B------:R-:W-:Y:S02]  /*8ef90*/  ISETP.LT.AND P4, PT, R28, c[0x0][0x178], !P6 ;  /* 0x00005e001c007a0c */ /* 0x000fe40007781270 */
[----:B------:R-:W-:Y:S01]  /*8efa0*/  ISETP.LT.AND P6, PT, R14, c[0x0][0x178], !P6 ;  /* 0x00005e000e007a0c */ /* 0x000fe200077c1270 */
[----:B------:R-:W-:Y:S01]  /*8efb0*/  IMAD.WIDE R12, R4, 0x2, R8 ;  /* 0x00000002040c7825 */ /* 0x000fe200078e0208 */
[----:B------:R-:W-:Y:S02]  /*8efc0*/  ISETP.LT.AND P0, PT, R26, c[0x0][0x178], !P5 ;  /* 0x00005e001a007a0c */ /* 0x000fe40006f01270 */
[----:B------:R-:W-:Y:S01]  /*8efd0*/  ISETP.LT.AND P1, PT, R29, c[0x0][0x178], !P5 ;  /* 0x00005e001d007a0c */ /* 0x000fe20006f21270 */
[----:B------:R-:W-:-:S06]  /*8efe0*/  IMAD.WIDE R16, R4, 0x2, R2 ;  /* 0x0000000204107825 */ /* 0x000fcc00078e0202 */
[----:B------:R-:W-:Y:S01]  /*8eff0*/  @P4 STG.E.U16 [R12.64], R18 ;  /* 0x000000120c004986 */ /* 0x000fe2000c101506 */
[----:B------:R-:W-:Y:S02]  /*8f000*/  ISETP.LT.AND P4, PT, R28, c[0x0][0x178], !P5 ;  /* 0x00005e001c007a0c */ /* 0x000fe40006f81270 */
[----:B------:R-:W-:Y:S01]  /*8f010*/  ISETP.LT.AND P5, PT, R14, c[0x0][0x178], !P5 ;  /* 0x00005e000e007a0c */ /* 0x000fe20006fa1270 */
[----:B------:R3:W-:Y:S01]  /*8f020*/  @P6 STG.E.U16 [R16.64], R22 ;  /* 0x0000001610006986 */ /* 0x0007e2000c101506 */
[----:B------:R-:W-:Y:S02]  /*8f030*/  ISETP.LT.AND P6, PT, R26, c[0x0][0x178], !P2 ;  /* 0x00005e001a007a0c */ /* 0x000fe400057c1270 */
[----:B---3--:R-:W-:Y:S02]  /*8f040*/  PRMT R22, R15, 0x7632, R22 ;  /* 0x000076320f167816 */ /* 0x008fe40000000016 */
[----:B----4-:R-:W-:Y:S02]  /*8f050*/  ISETP.GE.AND P3, PT, R0, c[0x0][0x17c], PT ;  /* 0x00005f0000007a0c */ /* 0x010fe40003f66270 */
[----:B------:R-:W-:-:S05]  /*8f060*/  IADD3 R0, R4, c[0x0][0x198], RZ ;  /* 0x0000660004007a10 */ /* 0x000fca0007ffe0ff */
[C---:B------:R-:W-:Y:S01]  /*8f070*/  IMAD.WIDE R12, R0.reuse, 0x2, R20 ;  /* 0x00000002000c7825 */ /* 0x040fe200078e0214 */
[----:B------:R-:W-:-:S03]  /*8f080*/  IADD3 R4, R0, c[0x0][0x198], RZ ;  /* 0x0000660000047a10 */ /* 0x000fc60007ffe0ff */
[C---:B------:R-:W-:Y:S01]  /*8f090*/  IMAD.WIDE R18, R0.reuse, 0x2, R10 ;  /* 0x0000000200127825 */ /* 0x040fe200078e020a */
[----:B------:R0:W-:Y:S03]  /*8f0a0*/  @P0 STG.E.U16 [R12.64], R15 ;  /* 0x0000000f0c000986 */ /* 0x0001e6000c101506 */
[C---:B------:R-:W-:Y:S01]  /*8f0b0*/  IMAD.WIDE R16, R0.reuse, 0x2, R2 ;  /* 0x0000000200107825 */ /* 0x040fe200078e0202 */
[----:B------:R1:W-:Y:S03]  /*8f0c0*/  @P1 STG.E.U16 [R18.64], R27 ;  /* 0x0000001b12001986 */ /* 0x0003e6000c101506 */
[----:B0-----:R-:W-:Y:S01]  /*8f0d0*/  IMAD.WIDE R12, R0, 0x2, R8 ;  /* 0x00000002000c7825 */ /* 0x001fe200078e0208 */
[----:B------:R-:W3:Y:S03]  /*8f0e0*/  LDL.LU R15, [R1+0x3b4] ;  /* 0x0003b400010f7983 */ /* 0x000ee60000300800 */
[----:B-1----:R-:W-:Y:S01]  /*8f0f0*/  IMAD.WIDE R18, R4, 0x2, R20 ;  /* 0x0000000204127825 */ /* 0x002fe200078e0214 */
[----:B--2---:R-:W-:Y:S01]  /*8f100*/  @P4 STG.E.U16 [R12.64], R7 ;  /* 0x000000070c004986 */ /* 0x004fe2000c101506 */
[----:B------:R-:W-:-:S03]  /*8f110*/  ISETP.GE.AND P1, PT, R6, c[0x0][0x17c], PT ;  /* 0x00005f0006007a0c */ /* 0x000fc60003f26270 */
[----:B------:R-:W-:Y:S04]  /*8f120*/  @P5 STG.E.U16 [R16.64], R5 ;  /* 0x0000000510005986 */ /* 0x000fe8000c101506 */
[----:B------:R-:W2:Y:S04]  /*8f130*/  LDL.LU R6, [R1+0x24a4] ;  /* 0x0024a40001067983 */ /* 0x000ea80000300800 */
[----:B------:R0:W-:Y:S04]  /*8f140*/  @P6 STG.E.U16 [R18.64], R22 ;  /* 0x0000001612006986 */ /* 0x0001e8000c101506 */
[----:B0-----:R-:W4:Y:S01]  /*8f150*/  LDL.LU R19, [R1+0x3d4] ;  /* 0x0003d40001137983 */ /* 0x001f220000300800 */
[----:B------:R-:W-:-:S03]  /*8f160*/  PRMT R0, R27, 0x7632, R0 ;  /* 0x000076321b007816 */ /* 0x000fc60000000000 */
[----:B------:R-:W3:Y:S04]  /*8f170*/  LDL.LU R25, [R1+0x3c4] ;  /* 0x0003c40001197983 */ /* 0x000ee80000300800 */
[----:B------:R-:W3:Y:S01]  /*8f180*/  LDL.LU R27, [R1+0x3a4] ;  /* 0x0003a400011b7983 */ /* 0x000ee20000300800 */
[----:B------:R-:W-:Y:S02]  /*8f190*/  ISETP.LT.AND P0, PT, R29, c[0x0][0x178], !P2 ;  /* 0x00005e001d007a0c */ /* 0x000fe40005701270 */
[----:B------:R-:W-:Y:S01]  /*8f1a0*/  ISETP.LT.AND P4, PT, R28, c[0x0][0x178], !P2 ;  /* 0x00005e001c007a0c */ /* 0x000fe20005781270 */
[----:B------:R-:W-:Y:S01]  /*8f1b0*/  IMAD.WIDE R12, R4, 0x2, R10 ;  /* 0x00000002040c7825 */ /* 0x000fe200078e020a */
[----:B------:R-:W-:Y:S02]  /*8f1c0*/  ISETP.LT.AND P2, PT, R14, c[0x0][0x178], !P2 ;  /* 0x00005e000e007a0c */ /* 0x000fe40005741270 */
[----:B------:R-:W-:Y:S01]  /*8f1d0*/  ISETP.LT.AND P5, PT, R26, c[0x0][0x178], !P3 ;  /* 0x00005e001a007a0c */ /* 0x000fe20005fa1270 */
[----:B------:R-:W-:Y:S01]  /*8f1e0*/  IMAD.WIDE R16, R4, 0x2, R8 ;  /* 0x0000000204107825 */ /* 0x000fe200078e0208 */
[----:B------:R-:W-:-:S02]  /*8f1f0*/  PRMT R5, R7, 0x7632, R5 ;  /* 0x0000763207057816 */ /* 0x000fc40000000005 */
[----:B------:R-:W-:Y:S01]  /*8f200*/  ISETP.LT.AND P6, PT, R29, c[0x0][0x178], !P3 ;  /* 0x00005e001d007a0c */ /* 0x000fe20005fc1270 */
[----:B------:R-:W3:Y:S04]  /*8f210*/  LDL.LU R7, [R1+0x68] ;  /* 0x0000680001077983 */ /* 0x000ee80000300800 */
[----:B------:R0:W-:Y:S01]  /*8f220*/  @P0 STG.E.U16 [R12.64], R0 ;  /* 0x000000000c000986 */ /* 0x0001e2000c101506 */
[----:B------:R-:W-:-:S03]  /*8f230*/  PRMT R18, R5, 0x7632, R18 ;  /* 0x0000763205127816 */ /* 0x000fc60000000012 */
[----:B------:R1:W-:Y:S01]  /*8f240*/  @P4 STG.E.U16 [R16.64], R5 ;  /* 0x0000000510004986 */ /* 0x0003e2000c101506 */
[C---:B0-----:R-:W-:Y:S01]  /*8f250*/  IADD3 R0, R4.reuse, c[0x0][0x198], RZ ;  /* 0x0000660004007a10 */ /* 0x041fe20007ffe0ff */
[----:B-1----:R-:W-:-:S04]  /*8f260*/  IMAD.WIDE R4, R4, 0x2, R2 ;  /* 0x0000000204047825 */ /* 0x002fc800078e0202 */
[C---:B------:R-:W-:Y:S01]  /*8f270*/  IMAD.WIDE R12, R0.reuse, 0x2, R20 ;  /* 0x00000002000c7825 */ /* 0x040fe200078e0214 */
[----:B------:R0:W-:Y:S03]  /*8f280*/  @P2 STG.E.U16 [R4.64], R18 ;  /* 0x0000001204002986 */ /* 0x0001e6000c101506 */
[----:B------:R-:W-:Y:S01]  /*8f290*/  IMAD.WIDE R16, R0, 0x2, R10 ;  /* 0x0000000200107825 */ /* 0x000fe200078e020a */
[----:B------:R-:W-:Y:S02]  /*8f2a0*/  ISETP.LT.AND P4, PT, R28, c[0x0][0x178], !P3 ;  /* 0x00005e001c007a0c */ /* 0x000fe40005f81270 */
[----:B------:R-:W-:Y:S01]  /*8f2b0*/  ISETP.LT.AND P3, PT, R14, c[0x0][0x178], !P3 ;  /* 0x00005e000e007a0c */ /* 0x000fe20005f61270 */
[C---:B0-----:R-:W-:Y:S01]  /*8f2c0*/  IMAD.WIDE R4, R0.reuse, 0x2, R8 ;  /* 0x0000000200047825 */ /* 0x041fe200078e0208 */
[----:B------:R-:W-:Y:S02]  /*8f2d0*/  IADD3 R18, R0, c[0x0][0x198], RZ ;  /* 0x0000660000127a10 */ /* 0x000fe40007ffe0ff */
[----:B--2---:R-:W-:-:S02]  /*8f2e0*/  ISETP.GE.AND P0, PT, R6, c[0x0][0x17c], PT ;  /* 0x00005f0006007a0c */ /* 0x004fc40003f06270 */
[----:B------:R-:W2:Y:S04]  /*8f2f0*/  LDL.LU R6, [R1+0x28] ;  /* 0x0000280001067983 */ /* 0x000ea80000300800 */
[----:B----4-:R-:W-:Y:S04]  /*8f300*/  @P5 STG.E.U16 [R12.64], R19 ;  /* 0x000000130c005986 */ /* 0x010fe8000c101506 */
[----:B---3--:R0:W-:Y:S04]  /*8f310*/  @P6 STG.E.U16 [R16.64], R15 ;  /* 0x0000000f10006986 */ /* 0x0081e8000c101506 */
[----:B0-----:R-:W3:Y:S01]  /*8f320*/  LDL.LU R17, [R1+0x24a8] ;  /* 0x0024a80001117983 */ /* 0x001ee20000300800 */
[----:B------:R-:W-:Y:S01]  /*8f330*/  IMAD.WIDE R12, R0, 0x2, R2 ;  /* 0x00000002000c7825 */ /* 0x000fe200078e0202 */
[----:B------:R-:W-:-:S02]  /*8f340*/  PRMT R0, R19, 0x7632, R0 ;  /* 0x0000763213007816 */ /* 0x000fc40000000000 */
[----:B------:R-:W4:Y:S04]  /*8f350*/  LDL.LU R19, [R1+0x24ac] ;  /* 0x0024ac0001137983 */ /* 0x000f280000300800 */
[----:B------:R-:W-:Y:S04]  /*8f360*/  @P4 STG.E.U16 [R4.64], R25 ;  /* 0x0000001904004986 */ /* 0x000fe8000c101506 */
[----:B------:R0:W-:Y:S02]  /*8f370*/  @P3 STG.E.U16 [R12.64], R27 ;  /* 0x0000001b0c003986 */ /* 0x0001e4000c101506 */
[----:B0-----:R-:W-:-:S02]  /*8f380*/  PRMT R12, R15, 0x7632, R12 ;  /* 0x000076320f0c7816 */ /* 0x001fc4000000000c */
[----:B------:R-:W4:Y:S01]  /*8f390*/  LDL.LU R15, [R1+0x24b0] ;  /* 0x0024b000010f7983 */ /* 0x000f220000300800 */
[----:B------:R-:W-:Y:S02]  /*8f3a0*/  ISETP.LT.AND P5, PT, R26, c[0x0][0x178], !P1 ;  /* 0x00005e001a007a0c */ /* 0x000fe40004fa1270 */
[C---:B------:R-:W-:Y:S02]  /*8f3b0*/  ISETP.LT.AND P2, PT, R29.reuse, c[0x0][0x178], !P1 ;  /* 0x00005e001d007a0c */ /* 0x040fe40004f41270 */
[----:B------:R-:W-:Y:S01]  /*8f3c0*/  ISETP.LT.AND P3, PT, R28, c[0x0][0x178], !P1 ;  /* 0x00005e001c007a0c */ /* 0x000fe20004f61270 */
[----:B------:R-:W-:Y:S01]  /*8f3d0*/  IMAD.WIDE R4, R18, 0x2, R10 ;  /* 0x0000000212047825 */ /* 0x000fe200078e020a */
[----:B------:R-:W-:Y:S02]  /*8f3e0*/  ISETP.LT.AND P1, PT, R14, c[0x0][0x178], !P1 ;  /* 0x00005e000e007a0c */ /* 0x000fe40004f21270 */
[----:B------:R-:W-:Y:S02]  /*8f3f0*/  ISETP.LT.AND P4, PT, R29, c[0x0][0x178], !P0 ;  /* 0x00005e001d007a0c */ /* 0x000fe40004781270 */
[----:B------:R-:W-:-:S02]  /*8f400*/  PRMT R22, R25, 0x7632, R22 ;  /* 0x0000763219167816 */ /* 0x000fc40000000016 */
[----:B------:R-:W-:Y:S02]  /*8f410*/  PRMT R23, R27, 0x7632, R23 ;  /* 0x000076321b177816 */ /* 0x000fe40000000017 */
[----:B--2---:R-:W-:Y:S02]  /*8f420*/  PRMT R24, R6, 0x7632, R24 ;  /* 0x0000763206187816 */ /* 0x004fe40000000018 */
[----:B---3--:R-:W-:Y:S01]  /*8f430*/  ISETP.GE.AND P6, PT, R17, c[0x0][0x17c], PT ;  /* 0x00005f0011007a0c */ /* 0x008fe20003fc6270 */
[----:B------:R-:W-:-:S05]  /*8f440*/  IMAD.WIDE R16, R18, 0x2, R20 ;  /* 0x0000000212107825 */ /* 0x000fca00078e0214 */
[----:B------:R0:W-:Y:S01]  /*8f450*/  @P5 STG.E.U16 [R16.64], R0 ;  /* 0x0000000010005986 */ /* 0x0001e2000c101506 */
[----:B------:R-:W-:-:S03]  /*8f460*/  ISETP.LT.AND P5, PT, R26, c[0x0][0x178], !P0 ;  /* 0x00005e001a007a0c */ /* 0x000fc600047a1270 */
[----:B------:R1:W-:Y:S01]  /*8f470*/  @P2 STG.E.U16 [R4.64], R12 ;  /* 0x0000000c04002986 */ /* 0x0003e2000c101506 */
[C---:B0-----:R-:W-:Y:S01]  /*8f480*/  IADD3 R0, R18.reuse, c[0x0][0x198], RZ ;  /* 0x0000660012007a10 */ /* 0x041fe20007ffe0ff */
[----:B-1----:R-:W-:-:S04]  /*8f490*/  IMAD.WIDE R4, R18, 0x2, R8 ;  /* 0x0000000212047825 */ /* 0x002fc800078e0208 */
[----:B------:R-:W-:Y:S01]  /*8f4a0*/  IMAD.WIDE R12, R18, 0x2, R2 ;  /* 0x00000002120c7825 */ /* 0x000fe200078e0202 */
[----:B------:R-:W-:Y:S03]  /*8f4b0*/  @P3 STG.E.U16 [R4.64], R22 ;  /* 0x0000001604003986 */ /* 0x000fe6000c101506 */
[C---:B------:R-:W-:Y:S01]  /*8f4c0*/  IMAD.WIDE R16, R0.reuse, 0x2, R20 ;  /* 0x0000000200107825 */ /* 0x040fe200078e0214 */
[----:B------:R0:W-:Y:S01]  /*8f4d0*/  @P1 STG.E.U16 [R12.64], R23 ;  /* 0x000000170c001986 */ /* 0x0001e2000c101506 */
[----:B----4-:R-:W-:Y:S02]  /*8f4e0*/  ISETP.GE.AND P2, PT, R19, c[0x0][0x17c], PT ;  /* 0x00005f0013007a0c */ /* 0x010fe40003f46270 */
[----:B------:R-:W-:Y:S01]  /*8f4f0*/  IMAD.WIDE R18, R0, 0x2, R10 ;  /* 0x0000000200127825 */ /* 0x000fe200078e020a */
[----:B------:R1:W-:Y:S01]  /*8f500*/  @P5 STG.E.U16 [R16.64], R7 ;  /* 0x0000000710005986 */ /* 0x0003e2000c101506 */
[----:B------:R-:W-:-:S02]  /*8f510*/  ISETP.LT.AND P5, PT, R28, c[0x0][0x178], !P0 ;  /* 0x00005e001c007a0c */ /* 0x000fc400047a1270 */
[----:B------:R-:W-:Y:S02]  /*8f520*/  ISETP.LT.AND P0, PT, R14, c[0x0][0x178], !P0 ;  /* 0x00005e000e007a0c */ /* 0x000fe40004701270 */
[----:B------:R-:W2:Y:S01]  /*8f530*/  LDL.LU R14, [R1+0x2674] ;  /* 0x00267400010e7983 */ /* 0x000ea20000300800 */
[----:B------:R-:W-:Y:S02]  /*8f540*/  ISETP.GE.AND P1, PT, R15, c[0x0][0x17c], PT ;  /* 0x00005f000f007a0c */ /* 0x000fe40003f26270 */
[----:B0-----:R-:W-:Y:S01]  /*8f550*/  PRMT R23, R7, 0x7632, R23 ;  /* 0x0000763207177816 */ /* 0x001fe20000000017 */
[----:B------:R0:W-:Y:S04]  /*8f560*/  @P4 STG.E.U16 [R18.64], R6 ;  /* 0x0000000612004986 */ /* 0x0001e8000c101506 */
[----:B-1----:R-:W3:Y:S01]  /*8f570*/  LDL.LU R7, [R1+0x78] ;  /* 0x0000780001077983 */ /* 0x002ee20000300800 */
[----:B------:R-:W-:-:S03]  /*8f580*/  IADD3 R22, R0, c[0x0][0x198], RZ ;  /* 0x0000660000167a10 */ /* 0x000fc60007ffe0ff */
[----:B------:R-:W4:Y:S01]  /*8f590*/  LDL.LU R15, [R1+0x48] ;  /* 0x00004800010f7983 */ /* 0x000f220000300800 */
[----:B------:R-:W-:-:S03]  /*8f5a0*/  IMAD.WIDE R4, R0, 0x2, R8 ;  /* 0x0000000200047825 */ /* 0x000fc600078e0208 */
[----:B------:R-:W2:Y:S01]  /*8f5b0*/  LDL.LU R27, [R1+0x24b4] ;  /* 0x0024b400011b7983 */ /* 0x000ea20000300800 */
[----:B------:R-:W-:-:S03]  /*8f5c0*/  IMAD.WIDE R12, R0, 0x2, R2 ;  /* 0x00000002000c7825 */ /* 0x000fc600078e0202 */
[----:B0-----:R-:W2:Y:S04]  /*8f5d0*/  LDL.LU R6, [R1+0x38] ;  /* 0x0000380001067983 */ /* 0x001ea80000300800 */
[----:B------:R-:W2:Y:S04]  /*8f5e0*/  LDL.LU R25, [R1+0x8] ;  /* 0x0000080001197983 */ /* 0x000ea80000300800 */
[----:B------:R-:W2:Y:S01]  /*8f5f0*/  LDL.LU R0, [R1+0x18] ;  /* 0x0000180001007983 */ /* 0x000ea20000300800 */
[----:B------:R-:W-:Y:S01]  /*8f600*/  ISETP.LT.AND P3, PT, R26, c[0x0][0x178], !P6 ;  /* 0x00005e001a007a0c */ /* 0x000fe20007761270 */
[----:B------:R-:W-:-:S02]  /*8f610*/  IMAD.WIDE R16, R22, 0x2, R20 ;  /* 0x0000000216107825 */ /* 0x000fc400078e0214 */
[----:B------:R-:W-:Y:S01]  /*8f620*/  STL [R1+0x2630], R23 ;  /* 0x0026301701007387 */ /* 0x000fe20000100800 */
[----:B------:R-:W-:Y:S01]  /*8f630*/  ISETP.LT.AND P4, PT, R29, c[0x0][0x178], !P6 ;  /* 0x00005e001d007a0c */ /* 0x000fe20007781270 */
[----:B------:R-:W-:Y:S02]  /*8f640*/  IMAD.WIDE R18, R22, 0x2, R10 ;  /* 0x0000000216127825 */ /* 0x000fe400078e020a */
[----:B--2---:R-:W-:Y:S04]  /*8f650*/  @P5 STG.E.U16 [R4.64], R0 ;  /* 0x0000000004005986 */ /* 0x004fe8000c101506 */
[----:B------:R-:W-:Y:S04]  /*8f660*/  @P0 STG.E.U16 [R12.64], R14 ;  /* 0x0000000e0c000986 */ /* 0x000fe8000c101506 */
[----:B------:R0:W-:Y:S04]  /*8f670*/  @P3 STG.E.U16 [R16.64], R23 ;  /* 0x0000001710003986 */ /* 0x0001e8000c101506 */
[----:B0-----:R-:W2:Y:S04]  /*8f680*/  LDL R23, [R1+0xfdc] ;  /* 0x000fdc0001177983 */ /* 0x001ea80000100800 */
[----:B------:R0:W-:Y:S01]  /*8f690*/  @P4 STG.E.U16 [R18.64], R24 ;  /* 0x0000001812004986 */ /* 0x0001e2000c101506 */
[----:B------:R-:W-:-:S03]  /*8f6a0*/  ISETP.GE.AND P4, PT, R27, c[0x0][0x17c], PT ;  /* 0x00005f001b007a0c */ /* 0x000fc60003f86270 */
[----:B------:R-:W4:Y:S04]  /*8f6b0*/  LDL.LU R27, [R1+0x24b8] ;  /* 0x0024b800011b7983 */ /* 0x000f280000300800 */
[----:B0-----:R-:W4:Y:S01]  /*8f6c0*/  LDL.LU R24, [R1+0x24bc] ;  /* 0x0024bc0001187983 */ /* 0x001f220000300800 */
[----:B------:R-:W-:Y:S01]  /*8f6d0*/  ISETP.LT.AND P5, PT, R28, c[0x0][0x178], !P6 ;  /* 0x00005e001c007a0c */ /* 0x000fe200077a1270 */
[----:B------:R-:W-:Y:S01]  /*8f6e0*/  IMAD.WIDE R4, R22, 0x2, R8 ;  /* 0x0000000216047825 */ /* 0x000fe200078e0208 */
[----:B------:R-:W-:Y:S01]  /*8f6f0*/  PRMT R16, R0, 0x7632, R16 ;  /* 0x0000763200107816 */ /* 0x000fe20000000010 */
[----:B------:R-:W4:Y:S01]  /*8f700*/  LDL.LU R19, [R1+0x98] ;  /* 0x0000980001137983 */ /* 0x000f220000300800 */
[----:B------:R-:W-:Y:S01]  /*8f710*/  ISETP.LT.AND P0, PT, R26, c[0x0][0x178], !P2 ;  /* 0x00005e001a007a0c */ /* 0x000fe20005701270 */
[----:B------:R-:W-:Y:S01]  /*8f720*/  IMAD.WIDE R12, R22, 0x2, R2 ;  /* 0x00000002160c7825 */ /* 0x000fe200078e0202 */
[----:B------:R-:W-:-:S02]  /*8f730*/  ISETP.LT.AND P3, PT, R29, c[0x0][0x178], !P2 ;  /* 0x00005e001d007a0c */ /* 0x000fc40005761270 */
[----:B------:R-:W-:Y:S02]  /*8f740*/  PRMT R14, R14, 0x7632, R14 ;  /* 0x000076320e0e7816 */ /* 0x000fe4000000000e */
[----:B------:R-:W-:-:S03]  /*8f750*/  IADD3 R0, R22, c[0x0][0x198], RZ ;  /* 0x0000660016007a10 */ /* 0x000fc60007ffe0ff */
[----:B------:R0:W-:Y:S01]  /*8f760*/  @P5 STG.E.U16 [R4.64], R16 ;  /* 0x0000001004005986 */ /* 0x0001e2000c101506 */
[----:B------:R-:W-:Y:S02]  /*8f770*/  ISETP.LT.AND P5, PT, R28, c[0x0][0x178], !P2 ;  /* 0x00005e001c007a0c */ /* 0x000fe400057a1270 */
[----:B---3--:R-:W-:Y:S01]  /*8f780*/  PRMT R18, R7, 0x7632, R18 ;  /* 0x0000763207127816 */ /* 0x008fe20000000012 */
[----:B0-----:R-:W-:-:S04]  /*8f790*/  IMAD.WIDE R4, R0, 0x2, R20 ;  /* 0x0000000200047825 */ /* 0x001fc800078e0214 */
[----:B------:R-:W-:Y:S01]  /*8f7a0*/  IMAD.WIDE R16, R0, 0x2, R10 ;  /* 0x0000000200107825 */ /* 0x000fe200078e020a */
[C---:B--2---:R-:W-:Y:S02]  /*8f7b0*/  ISETP.LT.AND P6, PT, R23.reuse, c[0x0][0x178], !P6 ;  /* 0x00005e0017007a0c */ /* 0x044fe400077c1270 */
[----:B------:R-:W-:-:S11]  /*8f7c0*/  ISETP.LT.AND P2, PT, R23, c[0x0][0x178], !P2 ;  /* 0x00005e0017007a0c */ /* 0x000fd60005741270 */
[----:B------:R0:W-:Y:S01]  /*8f7d0*/  @P6 STG.E.U16 [R12.64], R14 ;  /* 0x0000000e0c006986 */ /* 0x0001e2000c101506 */
[----:B------:R-:W-:-:S03]  /*8f7e0*/  ISETP.LT.AND P6, PT, R26, c[0x0][0x178], !P1 ;  /* 0x00005e001a007a0c */ /* 0x000fc60004fc1270 */
[----:B------:R1:W-:Y:S04]  /*8f7f0*/  @P0 STG.E.U16 [R4.64], R7 ;  /* 0x0000000704000986 */ /* 0x0003e8000c101506 */
[----:B----4-:R2:W-:Y:S01]  /*8f800*/  @P3 STG.E.U16 [R16.64], R15 ;  /* 0x0000000f10003986 */ /* 0x0105e2000c101506 */
[C---:B0-----:R-:W-:Y:S01]  /*8f810*/  IADD3 R14, R0.reuse, c[0x0][0x198], RZ ;  /* 0x00006600000e7a10 */ /* 0x041fe20007ffe0ff */
[C---:B------:R-:W-:Y:S02]  /*8f820*/  IMAD.WIDE R12, R0.reuse, 0x2, R2 ;  /* 0x00000002000c7825 */ /* 0x040fe400078e0202 */
[----:B-1----:R-:W3:Y:S02]  /*8f830*/  LDL.LU R7, [R1+0x88] ;  /* 0x0000880001077983 */ /* 0x002ee40000300800 */
[----:B------:R-:W-:-:S04]  /*8f840*/  IMAD.WIDE R4, R0, 0x2, R8 ;  /* 0x0000000200047825 */ /* 0x000fc800078e0208 */
[----:B--2---:R-:W-:Y:S01]  /*8f850*/  IMAD.WIDE R16, R14, 0x2, R20 ;  /* 0x000000020e107825 */ /* 0x004fe200078e0214 */
[----:B------:R0:W-:Y:S01]  /*8f860*/  @P5 STG.E.U16 [R4.64], R6 ;  /* 0x0000000604005986 */ /* 0x0001e2000c101506 */
[----:B------:R-:W-:Y:S02]  /*8f870*/  ISETP.GE.AND P3, PT, R27, c[0x0][0x17c], PT ;  /* 0x00005f001b007a0c */ /* 0x000fe40003f66270 */
[----:B------:R-:W-:Y:S01]  /*8f880*/  ISETP.LT.AND P0, PT, R29, c[0x0][0x178], !P1 ;  /* 0x00005e001d007a0c */ /* 0x000fe20004f01270 */
[----:B------:R-:W-:Y:S01]  /*8f890*/  @P2 STG.E.U16 [R12.64], R25 ;  /* 0x000000190c002986 */ /* 0x000fe2000c101506 */
[----:B------:R-:W-:-:S03]  /*8f8a0*/  PRMT R0, R15, 0x7632, R0 ;  /* 0x000076320f007816 */ /* 0x000fc60000000000 */
[----:B------:R-:W2:Y:S04]  /*8f8b0*/  LDL.LU R27, [R1+0x58] ;  /* 0x00005800011b7983 */ /* 0x000ea80000300800 */
[----:B------:R1:W-:Y:S04]  /*8f8c0*/  @P6 STG.E.U16 [R16.64], R18 ;  /* 0x0000001210006986 */ /* 0x0003e8000c101506 */
[----:B------:R-:W4:Y:S01]  /*8f8d0*/  LDL.LU R15, [R1+0x2670] ;  /* 0x00267000010f7983 */ /* 0x000f220000300800 */
[----:B0-----:R-:W-:Y:S01]  /*8f8e0*/  IMAD.WIDE R4, R14, 0x2, R10 ;  /* 0x000000020e047825 */ /* 0x001fe200078e020a */
[----:B-1----:R-:W-:-:S02]  /*8f8f0*/  PRMT R16, R6, 0x7632, R16 ;  /* 0x0000763206107816 */ /* 0x002fc40000000010 */
[----:B------:R-:W4:Y:S04]  /*8f900*/  LDL.LU R6, [R1+0x266c] ;  /* 0x00266c0001067983 */ /* 0x000f280000300800 */
[----:B------:R0:W-:Y:S01]  /*8f910*/  @P0 STG.E.U16 [R4.64], R0 ;  /* 0x0000000004000986 */ /* 0x0001e2000c101506 */
[----:B------:R-:W-:-:S03]  /*8f920*/  ISETP.GE.AND P0, PT, R24, c[0x0][0x17c], PT ;  /* 0x00005f0018007a0c */ /* 0x000fc60003f06270 */
[----:B------:R-:W4:Y:S01]  /*8f930*/  LDL.LU R24, [R1+0x24c0] ;  /* 0x0024c00001187983 */ /* 0x000f220000300800 */
[----:B------:R-:W-:Y:S01]  /*8f940*/  ISETP.LT.AND P5, PT, R28, c[0x0][0x178], !P1 ;  /* 0x00005e001c007a0c */ /* 0x000fe20004fa1270 */
[----:B------:R-:W-:Y:S01]  /*8f950*/  IMAD.WIDE R12, R14, 0x2, R8 ;  /* 0x000000020e0c7825 */ /* 0x000fe200078e0208 */
[----:B------:R-:W-:Y:S02]  /*8f960*/  ISETP.LT.AND P1, PT, R23, c[0x0][0x178], !P1 ;  /* 0x00005e0017007a0c */ /* 0x000fe40004f21270 */
[----:B------:R-:W-:Y:S02]  /*8f970*/  ISETP.LT.AND P6, PT, R26, c[0x0][0x178], !P4 ;  /* 0x00005e001a007a0c */ /* 0x000fe400067c1270 */
[C---:B0-----:R-:W-:Y:S02]  /*8f980*/  IADD3 R0, R14.reuse, c[0x0][0x198], RZ ;  /* 0x000066000e007a10 */ /* 0x041fe40007ffe0ff */
[----:B------:R-:W-:Y:S01]  /*8f990*/  ISETP.LT.AND P2, PT, R29, c[0x0][0x178], !P4 ;  /* 0x00005e001d007a0c */ /* 0x000fe20006741270 */
[----:B------:R-:W-:Y:S01]  /*8f9a0*/  IMAD.WIDE R4, R14, 0x2, R2 ;  /* 0x000000020e047825 */ /* 0x000fe200078e0202 */
[----:B------:R-:W-:-:S03]  /*8f9b0*/  PRMT R18, R25, 0x7632, R18 ;  /* 0x0000763219127816 */ /* 0x000fc60000000012 */
[----:B------:R0:W-:Y:S01]  /*8f9c0*/  @P5 STG.E.U16 [R12.64], R16 ;  /* 0x000000100c005986 */ /* 0x0001e2000c101506 */
[----:B------:R-:W-:Y:S02]  /*8f9d0*/  ISETP.LT.AND P5, PT, R28, c[0x0][0x178], !P4 ;  /* 0x00005e001c007a0c */ /* 0x000fe400067a1270 */
[----:B------:R-:W-:Y:S01]  /*8f9e0*/  ISETP.LT.AND P4, PT, R23, c[0x0][0x178], !P4 ;  /* 0x00005e0017007a0c */ /* 0x000fe20006781270 */
[----:B------:R1:W-:Y:S01]  /*8f9f0*/  @P1 STG.E.U16 [R4.64], R18 ;  /* 0x0000001204001986 */ /* 0x0003e2000c101506 */
[----:B------:R-:W-:Y:S02]  /*8fa00*/  ISETP.LT.AND P1, PT, R29, c[0x0][0x178], !P3 ;  /* 0x00005e001d007a0c */ /* 0x000fe40005f21270 */
[C---:B------:R-:W-:Y:S01]  /*8fa10*/  IADD3 R14, R0.reuse, c[0x0][0x198], RZ ;  /* 0x00006600000e7a10 */ /* 0x040fe20007ffe0ff */
[----:B------:R-:W4:Y:S01]  /*8fa20*/  LDL.LU R25, [R1+0x3b8] ;  /* 0x0003b80001197983 */ /* 0x000f220000300800 */
[----:B0-----:R-:W-:-:S04]  /*8fa30*/  IMAD.WIDE R12, R0, 0x2, R20 ;  /* 0x00000002000c7825 */ /* 0x001fc800078e0214 */
[----:B------:R-:W-:Y:S01]  /*8fa40*/  IMAD.WIDE R16, R0, 0x2, R10 ;  /* 0x0000000200107825 */ /* 0x000fe200078e020a */
[----:B------:R0:W-:Y:S01]  /*8fa50*/  @P6 STG.E.U16 [R12.64], R19 ;  /* 0x000000130c006986 */ /* 0x0001e2000c101506 */
[----:B------:R-:W-:Y:S02]  /*8fa60*/  ISETP.LT.AND P6, PT, R26, c[0x0][0x178], !P3 ;  /* 0x00005e001a007a0c */ /* 0x000fe40005fc1270 */
[C---:B-1----:R-:W-:Y:S01]  /*8fa70*/  IMAD.WIDE R4, R0.reuse, 0x2, R8 ;  /* 0x0000000200047825 */ /* 0x042fe200078e0208 */
[----:B------:R-:W4:Y:S03]  /*8fa80*/  LDL.LU R18, [R1+0x24c4] ;  /* 0x0024c40001127983 */ /* 0x000f260000300800 */
[----:B0-----:R-:W-:Y:S01]  /*8fa90*/  IMAD.WIDE R12, R0, 0x2, R2 ;  /* 0x00000002000c7825 */ /* 0x001fe200078e0202 */
[----:B------:R-:W-:Y:S01]  /*8faa0*/  PRMT R0, R19, 0x7632, R0 ;  /* 0x0000763213007816 */ /* 0x000fe20000000000 */
[----:B---3--:R0:W-:Y:S04]  /*8fab0*/  @P2 STG.E.U16 [R16.64], R7 ;  /* 0x0000000710002986 */ /* 0x0081e8000c101506 */
[----:B--2---:R1:W-:Y:S01]  /*8fac0*/  @P5 STG.E.U16 [R4.64], R27 ;  /* 0x0000001b04005986 */ /* 0x0043e2000c101506 */
[----:B0-----:R-:W-:-:S04]  /*8fad0*/  IMAD.WIDE R16, R14, 0x2, R20 ;  /* 0x000000020e107825 */ /* 0x001fc800078e0214 */
[----:B-1----:R-:W-:Y:S01]  /*8fae0*/  IMAD.WIDE R4, R14, 0x2, R10 ;  /* 0x000000020e047825 */ /* 0x002fe200078e020a */
[----:B----4-:R0:W-:Y:S01]  /*8faf0*/  @P4 STG.E.U16 [R12.64], R6 ;  /* 0x000000060c004986 */ /* 0x0101e2000c101506 */
[----:B------:R-:W-:-:S03]  /*8fb00*/  ISETP.LT.AND P4, PT, R28, c[0x0][0x178], !P3 ;  /* 0x00005e001c007a0c */ /* 0x000fc60005f81270 */
[----:B------:R-:W-:Y:S01]  /*8fb10*/  @P6 STG.E.U16 [R16.64], R0 ;  /* 0x0000000010006986 */ /* 0x000fe2000c101506 */
[----:B0-----:R-:W-:-:S03]  /*8fb20*/  PRMT R6, R7, 0x7632, R6 ;  /* 0x0000763207067816 */ /* 0x001fc60000000006 */
[----:B------:R-:W2:Y:S04]  /*8fb30*/  LDL.LU R7, [R1+0x3c8] ;  /* 0x0003c80001077983 */ /* 0x000ea80000300800 */
[----:B------:R0:W-:Y:S01]  /*8fb40*/  @P1 STG.E.U16 [R4.64], R6 ;  /* 0x0000000604001986 */ /* 0x0001e2000c101506 */
[----:B------:R-:W-:Y:S02]  /*8fb50*/  ISETP.GE.AND P2, PT, R24, c[0x0][0x17c], PT ;  /* 0x00005f0018007a0c */ /* 0x000fe40003f46270 */
[----:B0-----:R-:W-:Y:S01]  /*8fb60*/  PRMT R6, R27, 0x7632, R6 ;  /* 0x000076321b067816 */ /* 0x001fe20000000006 */
[----:B------:R-:W-:Y:S01]  /*8fb70*/  IMAD.WIDE R4, R14, 0x2, R8 ;  /* 0x000000020e047825 */ /* 0x000fe200078e0208 */
[----:B------:R-:W3:Y:S04]  /*8fb80*/  LDL.LU R27, [R1+0x24c8] ;  /* 0x0024c800011b7983 */ /* 0x000ee80000300800 */
[----:B------:R-:W4:Y:S04]  /*8fb90*/  LDL.LU R24, [R1+0x6c] ;  /* 0x00006c0001187983 */ /* 0x000f280000300800 */
[----:B------:R0:W-:Y:S04]  /*8fba0*/  @P4 STG.E.U16 [R4.64], R6 ;  /* 0x0000000604004986 */ /* 0x0001e8000c101506 */
[----:B0-----:R-:W2:Y:S01]  /*8fbb0*/  LDL.LU R5, [R1+0x3d8] ;  /* 0x0003d80001057983 */ /* 0x001ea20000300800 */
[----:B------:R-:W-:-:S02]  /*8fbc0*/  ISETP.LT.AND P3, PT, R23, c[0x0][0x178], !P3 ;  /* 0x00005e0017007a0c */ /* 0x000fc40005f61270 */
[----:B------:R-:W-:Y:S02]  /*8fbd0*/  ISETP.LT.AND P6, PT, R26, c[0x0][0x178], !P0 ;  /* 0x00005e001a007a0c */ /* 0x000fe400047c1270 */
[C---:B------:R-:W-:Y:S01]  /*8fbe0*/  IADD3 R0, R14.reuse, c[0x0][0x198], RZ ;  /* 0x000066000e007a10 */ /* 0x040fe20007ffe0ff */
[----:B------:R-:W-:Y:S01]  /*8fbf0*/  IMAD.WIDE R12, R14, 0x2, R2 ;  /* 0x000000020e0c7825 */ /* 0x000fe200078e0202 */
[----:B------:R-:W-:-:S03]  /*8fc00*/  PRMT R22, R6, 0x7632, R22 ;  /* 0x0000763206167816 */ /* 0x000fc60000000016 */
[----:B------:R-:W-:Y:S01]  /*8fc10*/  IMAD.WIDE R16, R0, 0x2, R20 ;  /* 0x0000000200107825 */ /* 0x000fe200078e0214 */
[----:B------:R-:W-:-:S03]  /*8fc20*/  ISETP.LT.AND P5, PT, R29, c[0x0][0x178], !P0 ;  /* 0x00005e001d007a0c */ /* 0x000fc600047a1270 */
[----:B------:R0:W-:Y:S01]  /*8fc30*/  @P3 STG.E.U16 [R12.64], R22 ;  /* 0x000000160c003986 */ /* 0x0001e2000c101506 */
[----:B------:R-:W-:Y:S01]  /*8fc40*/  ISETP.GE.AND P1, PT, R18, c[0x0][0x17c], PT ;  /* 0x00005f0012007a0c */ /* 0x000fe20003f26270 */
[----:B------:R-:W-:Y:S01]  /*8fc50*/  IMAD.WIDE R18, R0, 0x2, R10 ;  /* 0x0000000200127825 */ /* 0x000fe200078e020a */
[----:B0-----:R-:W-:Y:S02]  /*8fc60*/  PRMT R22, R25, 0x7632, R22 ;  /* 0x0000763219167816 */ /* 0x001fe40000000016 */
[----:B---3--:R-:W-:Y:S02]  /*8fc70*/  ISETP.GE.AND P3, PT, R27, c[0x0][0x17c], PT ;  /* 0x00005f001b007a0c */ /* 0x008fe40003f66270 */
[----:B------:R-:W3:Y:S04]  /*8fc80*/  LDL.LU R27, [R1+0x2c] ;  /* 0x00002c00011b7983 */ /* 0x000ee80000300800 */
[----:B--2---:R0:W-:Y:S01]  /*8fc90*/  @P6 STG.E.U16 [R16.64], R5 ;  /* 0x0000000510006986 */ /* 0x0041e2000c101506 */
[----:B------:R-:W-:-:S02]  /*8fca0*/  ISETP.LT.AND P6, PT, R28, c[0x0][0x178], !P0 ;  /* 0x00005e001c007a0c */ /* 0x000fc400047c1270 */
[----:B------:R-:W-:Y:S01]  /*8fcb0*/  PRMT R6, R5, 0x7632, R6 ;  /* 0x0000763205067816 */ /* 0x000fe20000000006 */
[----:B------:R1:W-:Y:S01]  /*8fcc0*/  @P5 STG.E.U16 [R18.64], R25 ;  /* 0x0000001912005986 */ /* 0x0003e2000c101506 */
[----:B0-----:R-:W-:-:S03]  /*8fcd0*/  IMAD.WIDE R4, R0, 0x2, R8 ;  /* 0x0000000200047825 */ /* 0x001fc600078e0208 */
[----:B-1----:R-:W2:Y:S06]  /*8fce0*/  LDL.LU R25, [R1+0x1c] ;  /* 0x00001c0001197983 */ /* 0x002eac0000300800 */
[----:B------:R0:W-:Y:S04]  /*8fcf0*/  @P6 STG.E.U16 [R4.64], R7 ;  /* 0x0000000704006986 */ /* 0x0001e8000c101506 */
[----:B0-----:R-:W2:Y:S01]  /*8fd00*/  LDL.LU R5, [R1+0x24cc] ;  /* 0x0024cc0001057983 */ /* 0x001ea20000300800 */
[----:B------:R-:W-:-:S02]  /*8fd10*/  ISETP.LT.AND P0, PT, R23, c[0x0][0x178], !P0 ;  /* 0x00005e0017007a0c */ /* 0x000fc40004701270 */
[----:B------:R-:W-:Y:S02]  /*8fd20*/  ISETP.LT.AND P4, PT, R26, c[0x0][0x178], !P2 ;  /* 0x00005e001a007a0c */ /* 0x000fe40005781270 */
[----:B------:R-:W-:Y:S02]  /*8fd30*/  ISETP.LT.AND P5, PT, R29, c[0x0][0x178], !P2 ;  /* 0x00005e001d007a0c */ /* 0x000fe400057a1270 */
[C---:B------:R-:W-:Y:S01]  /*8fd40*/  IADD3 R14, R0.reuse, c[0x0][0x198], RZ ;  /* 0x00006600000e7a10 */ /* 0x040fe20007ffe0ff */
[----:B------:R-:W-:-:S04]  /*8fd50*/  IMAD.WIDE R12, R0, 0x2, R2 ;  /* 0x00000002000c7825 */ /* 0x000fc800078e0202 */
[----:B------:R-:W-:-:S04]  /*8fd60*/  IMAD.WIDE R16, R14, 0x2, R20 ;  /* 0x000000020e107825 */ /* 0x000fc800078e0214 */
[----:B------:R-:W-:Y:S01]  /*8fd70*/  IMAD.WIDE R18, R14, 0x2, R10 ;  /* 0x000000020e127825 */ /* 0x000fe200078e020a */
[----:B------:R-:W-:Y:S01]  /*8fd80*/  @P0 STG.E.U16 [R12.64], R15 ;  /* 0x0000000f0c000986 */ /* 0x000fe2000c101506 */
[----:B------:R-:W-:-:S03]  /*8fd90*/  PRMT R0, R15, 0x7632, R0 ;  /* 0x000076320f007816 */ /* 0x000fc60000000000 */
[----:B------:R0:W-:Y:S04]  /*8fda0*/  @P4 STG.E.U16 [R16.64], R6 ;  /* 0x0000000610004986 */ /* 0x0001e8000c101506 */
[----:B------:R1:W-:Y:S01]  /*8fdb0*/  @P5 STG.E.U16 [R18.64], R22 ;  /* 0x0000001612005986 */ /* 0x0003e2000c101506 */
[----:B------:R-:W-:Y:S02]  /*8fdc0*/  ISETP.LT.AND P6, PT, R28, c[0x0][0x178], !P2 ;  /* 0x00005e001c007a0c */ /* 0x000fe400057c1270 */
[----:B0-----:R-:W-:Y:S01]  /*8fdd0*/  PRMT R16, R7, 0x7632, R16 ;  /* 0x0000763207107816 */ /* 0x001fe20000000010 */
[----:B-1----:R-:W4:Y:S04]  /*8fde0*/  LDL.LU R22, [R1+0x24d0] ;  /* 0x0024d00001167983 */ /* 0x002f280000300800 */
[----:B------:R-:W4:Y:S04]  /*8fdf0*/  LDL.LU R7, [R1+0x2668] ;  /* 0x0026680001077983 */ /* 0x000f280000300800 */
[----:B------:R-:W4:Y:S01]  /*8fe00*/  LDL.LU R15, [R1+0x2664] ;  /* 0x00266400010f7983 */ /* 0x000f220000300800 */
[----:B------:R-:W-:Y:S01]  /*8fe10*/  ISETP.LT.AND P2, PT, R23, c[0x0][0x178], !P2 ;  /* 0x00005e0017007a0c */ /* 0x000fe20005741270 */
[----:B------:R-:W-:Y:S01]  /*8fe20*/  IMAD.WIDE R12, R14, 0x2, R8 ;  /* 0x000000020e0c7825 */ /* 0x000fe200078e0208 */
[----:B------:R-:W-:-:S02]  /*8fe30*/  ISETP.LT.AND P4, PT, R26, c[0x0][0x178], !P1 ;  /* 0x00005e001a007a0c */ /* 0x000fc40004f81270 */
[----:B------:R-:W-:Y:S02]  /*8fe40*/  ISETP.LT.AND P5, PT, R29, c[0x0][0x178], !P1 ;  /* 0x00005e001d007a0c */ /* 0x000fe40004fa1270 */
[----:B------:R0:W-:Y:S01]  /*8fe50*/  @P6 STG.E.U16 [R12.64], R16 ;  /* 0x000000100c006986 */ /* 0x0001e2000c101506 */
[----:B------:R-:W-:Y:S02]  /*8fe60*/  ISETP.LT.AND P6, PT, R28, c[0x0][0x178], !P1 ;  /* 0x00005e001c007a0c */ /* 0x000fe40004fc1270 */
[----:B------:R-:W-:-:S05]  /*8fe70*/  IADD3 R6, R14, c[0x0][0x198], RZ ;  /* 0x000066000e067a10 */ /* 0x000fca0007ffe0ff */
[----:B0-----:R-:W-:-:S04]  /*8fe80*/  IMAD.WIDE R12, R6, 0x2, R20 ;  /* 0x00000002060c7825 */ /* 0x001fc800078e0214 */
[----:B------:R-:W-:Y:S01]  /*8fe90*/  IMAD.WIDE R16, R6, 0x2, R10 ;  /* 0x0000000206107825 */ /* 0x000fe200078e020a */
[----:B---3--:R-:W-:Y:S02]  /*8fea0*/  PRMT R19, R27, 0x7632, R19 ;  /* 0x000076321b137816 */ /* 0x008fe40000000013 */
[----:B--2---:R-:W-:Y:S01]  /*8feb0*/  ISETP.GE.AND P0, PT, R5, c[0x0][0x17c], PT ;  /* 0x00005f0005007a0c */ /* 0x004fe20003f06270 */
[----:B------:R-:W-:-:S05]  /*8fec0*/  IMAD.WIDE R4, R14, 0x2, R2 ;  /* 0x000000020e047825 */ /* 0x000fca00078e0202 */
[----:B------:R0:W-:Y:S01]  /*8fed0*/  @P2 STG.E.U16 [R4.64], R0 ;  /* 0x0000000004002986 */ /* 0x0001e2000c101506 */
[----:B------:R-:W-:-:S03]  /*8fee0*/  IADD3 R14, R6, c[0x0][0x198], RZ ;  /* 0x00006600060e7a10 */ /* 0x000fc60007ffe0ff */
[----:B----4-:R-:W-:Y:S04]  /*8fef0*/  @P4 STG.E.U16 [R12.64], R24 ;  /* 0x000000180c004986 */ /* 0x010fe8000c101506 */
[----:B------:R1:W-:Y:S01]  /*8ff00*/  @P5 STG.E.U16 [R16.64], R27 ;  /* 0x0000001b10005986 */ /* 0x0003e2000c101506 */
[----:B0-----:R-:W-:-:S05]  /*8ff10*/  IMAD.WIDE R4, R6, 0x2, R8 ;  /* 0x0000000206047825 */ /* 0x001fca00078e0208 */
[----:B------:R0:W-:Y:S01]  /*8ff20*/  @P6 STG.E.U16 [R4.64], R25 ;  /* 0x0000001904006986 */ /* 0x0001e2000c101506 */
[----:B------:R-:W-:-:S03]  /*8ff30*/  ISETP.LT.AND P6, PT, R28, c[0x0][0x178], !P3 ;  /* 0x00005e001c007a0c */ /* 0x000fc60005fc1270 */
[----:B-1----:R-:W2:Y:S04]  /*8ff40*/  LDL.LU R27, [R1+0x7c] ;  /* 0x00007c00011b7983 */ /* 0x002ea80000300800 */
[----:B------:R-:W3:Y:S01]  /*8ff50*/  LDL.LU R28, [R1+0x4c] ;  /* 0x00004c00011c7983 */ /* 0x000ee20000300800 */
[----:B0-----:R-:W-:Y:S01]  /*8ff60*/  IMAD.WIDE R4, R6, 0x2, R2 ;  /* 0x0000000206047825 */ /* 0x001fe200078e0202 */
[----:B------:R-:W-:Y:S02]  /*8ff70*/  PRMT R6, R25, 0x7632, R6 ;  /* 0x0000763219067816 */ /* 0x000fe40000000006 */
[----:B------:R-:W4:Y:S01]  /*8ff80*/  LDL.LU R25, [R1+0x24d8] ;  /* 0x0024d80001197983 */ /* 0x000f220000300800 */
[----:B------:R-:W-:Y:S02]  /*8ff90*/  ISETP.LT.AND P1, PT, R23, c[0x0][0x178], !P1 ;  /* 0x00005e0017007a0c */ /* 0x000fe40004f21270 */
[----:B------:R-:W-:-:S02]  /*8ffa0*/  ISETP.LT.AND P4, PT, R26, c[0x0][0x178], !P3 ;  /* 0x00005e001a007a0c */ /* 0x000fc40005f81270 */
[----:B------:R-:W-:Y:S01]  /*8ffb0*/  ISETP.LT.AND P5, PT, R29, c[0x0][0x178], !P3 ;  /* 0x00005e001d007a0c */ /* 0x000fe20005fa1270 */
[----:B------:R-:W-:Y:S01]  /*8ffc0*/  IMAD.WIDE R12, R14, 0x2, R20 ;  /* 0x000000020e0c7825 */ /* 0x000fe200078e0214 */
[----:B------:R-:W-:Y:S02]  /*8ffd0*/  PRMT R0, R24, 0x7632, R0 ;  /* 0x0000763218007816 */ /* 0x000fe40000000000 */
[----:B------:R-:W-:Y:S01]  /*8ffe0*/  ISETP.GE.AND P2, PT, R22, c[0x0][0x17c], PT ;  /* 0x00005f0016007a0c */ /* 0x000fe20003f46270 */
[----:B------:R-:W-:Y:S01]  /*8fff0*/  IMAD.WIDE R16, R14, 0x2, R10 ;  /* 0x000000020e107825 */ /* 0x000fe200078e020a */
[----:B------:R-:W3:Y:S01]  /*90000*/  LDL.LU R22, [R1+0x3c] ;  /* 0x00003c0001167983 */ /* 0x000ee20000300800 */
[----:B------:R-:W-:-:S03]  /*90010*/  PRMT R18, R15, 0x7632, R18 ;  /* 0x000076320f127816 */ /* 0x000fc60000000012 */
[----:B------:R-:W3:Y:S04]  /*90020*/  LDL.LU R24, [R1+0xc] ;  /* 0x00000c0001187983 */ /* 0x000ee80000300800 */
[----:B------:R0:W-:Y:S04]  /*90030*/  @P1 STG.E.U16 [R4.64], R15 ;  /* 0x0000000f04001986 */ /* 0x0001e8000c101506 */
[----:B------:R-:W-:Y:S04]  /*90040*/  @P4 STG.E.U16 [R12.64], R0 ;  /* 0x000000000c004986 */ /* 0x000fe8000c101506 */
[----:B------:R-:W-:Y:S04]  /*90050*/  @P5 STG.E.U16 [R16.64], R19 ;  /* 0x0000001310005986 */ /* 0x000fe8000c101506 */
[----:B0-----:R-:W3:Y:S04]  /*90060*/  LDL.LU R15, [R1+0x24d4] ;  /* 0x0024d400010f7983 */ /* 0x001ee80000300800 */
[----:B------:R0:W-:Y:S04]  /*90070*/  STL [R1+0x2634], R19 ;  /* 0x0026341301007387 */ /* 0x0001e80000100800 */
[----:B0-----:R-:W3:Y:S01]  /*90080*/  LDL R19, [R1+0xfd8] ;  /* 0x000fd80001137983 */ /* 0x001ee20000100800 */
[----:B------:R-:W-:-:S02]  /*90090*/  ISETP.LT.AND P3, PT, R23, c[0x0][0x178], !P3 ;  /* 0x00005e0017007a0c */ /* 0x000fc40005f61270 */
[----:B------:R-:W-:Y:S01]  /*900a0*/  ISETP.LT.AND P4, PT, R26, c[0x0][0x178], !P0 ;  /* 0x00005e001a007a0c */ /* 0x000fe20004781270 */
[C---:B------:R-:W-:Y:S01]  /*900b0*/  IMAD.WIDE R4, R14.reuse, 0x2, R8 ;  /* 0x000000020e047825 */ /* 0x040fe200078e0208 */
[----:B------:R-:W-:-:S03]  /*900c0*/  IADD3 R0, R14, c[0x0][0x198], RZ ;  /* 0x000066000e007a10 */ /* 0x000fc60007ffe0ff */
[----:B------:R-:W-:Y:S01]  /*900d0*/  IMAD.WIDE R12, R14, 0x2, R2 ;  /* 0x000000020e0c7825 */ /* 0x000fe200078e0202 */
[----:B------:R0:W-:Y:S04]  /*900e0*/  @P6 STG.E.U16 [R4.64], R6 ;  /* 0x0000000604006986 */ /* 0x0001e8000c101506 */
[----:B------:R-:W-:Y:S04]  /*900f0*/  STL [R1+0x265c], R18 ;  /* 0x00265c1201007387 */ /* 0x000fe80000100800 */
[----:B------:R1:W-:Y:S01]  /*90100*/  @P3 STG.E.U16 [R12.64], R18 ;  /* 0x000000120c003986 */ /* 0x0003e2000c101506 */
[----:B0-----:R-:W-:Y:S01]  /*90110*/  IMAD.WIDE R4, R0, 0x2, R20 ;  /* 0x0000000200047825 */ /* 0x001fe200078e0214 */
[----:B--2---:R-:W-:-:S04]  /*90120*/  PRMT R6, R27, 0x7632, R6 ;  /* 0x000076321b067816 */ /* 0x004fc80000000006 */
[----:B------:R0:W-:Y:S01]  /*90130*/  @P4 STG.E.U16 [R4.64], R27 ;  /* 0x0000001b04004986 */ /* 0x0001e2000c101506 */
[----:B----4-:R-:W-:-:S03]  /*90140*/  ISETP.GE.AND P3, PT, R25, c[0x0][0x17c], PT ;  /* 0x00005f0019007a0c */ /* 0x010fc60003f66270 */
[----:B------:R-:W2:Y:S04]  /*90150*/  LDL.LU R25, [R1+0x9c] ;  /* 0x00009c0001197983 */ /* 0x000ea80000300800 */
[----:B-1----:R-:W4:Y:S04]  /*90160*/  LDL.LU R18, [R1+0x24dc] ;  /* 0x0024dc0001127983 */ /* 0x002f280000300800 */
[----:B------:R-:W4:Y:S04]  /*90170*/  LDL.LU R17, [R1+0x24e0] ;  /* 0x0024e00001117983 */ /* 0x000f280000300800 */
[----:B0-----:R-:W4:Y:S01]  /*90180*/  LDL.LU R27, [R1+0x8c] ;  /* 0x00008c00011b7983 */ /* 0x001f220000300800 */
[----:B------:R-:W-:Y:S01]  /*90190*/  ISETP.LT.AND P5, PT, R29, c[0x0][0x178], !P0 ;  /* 0x00005e001d007a0c */ /* 0x000fe200047a1270 */
[----:B------:R-:W-:Y:S01]  /*901a0*/  IMAD.WIDE R12, R0, 0x2, R10 ;  /* 0x00000002000c7825 */ /* 0x000fe200078e020a */
[----:B------:R-:W-:-:S03]  /*901b0*/  ISETP.LT.AND P4, PT, R26, c[0x0][0x178], !P2 ;  /* 0x00005e001a007a0c */ /* 0x000fc60005781270 */
[----:B------:R-:W-:-:S08]  /*901c0*/  IMAD.WIDE R4, R0, 0x2, R8 ;  /* 0x0000000200047825 */ /* 0x000fd000078e0208 */
[----:B---3--:R0:W-:Y:S01]  /*901d0*/  @P5 STG.E.U16 [R12.64], R28 ;  /* 0x0000001c0c005986 */ /* 0x0081e2000c101506 */
[----:B------:R-:W-:Y:S02]  /*901e0*/  ISETP.GE.AND P1, PT, R15, c[0x0][0x17c], PT ;  /* 0x00005f000f007a0c */ /* 0x000fe40003f26270 */
[C---:B------:R-:W-:Y:S02]  /*901f0*/  IADD3 R15, R0.reuse, c[0x0][0x198], RZ ;  /* 0x00006600000f7a10 */ /* 0x040fe40007ffe0ff */
[----:B------:R-:W-:Y:S02]  /*90200*/  ISETP.LT.AND P6, PT, R19, c[0x0][0x178], !P0 ;  /* 0x00005e0013007a0c */ /* 0x000fe400047c1270 */
[----:B------:R-:W-:Y:S01]  /*90210*/  ISETP.LT.AND P0, PT, R23, c[0x0][0x178], !P0 ;  /* 0x00005e0017007a0c */ /* 0x000fe20004701270 */
[----:B0-----:R-:W-:Y:S01]  /*90220*/  IMAD.WIDE R12, R0, 0x2, R2 ;  /* 0x00000002000c7825 */ /* 0x001fe200078e0202 */
[----:B------:R-:W-:Y:S02]  /*90230*/  ISETP.LT.AND P5, PT, R29, c[0x0][0x178], !P2 ;  /* 0x00005e001d007a0c */ /* 0x000fe400057a1270 */
[----:B------:R-:W-:-:S02]  /*90240*/  PRMT R14, R28, 0x7632, R14 ;  /* 0x000076321c0e7816 */ /* 0x000fc4000000000e */
[----:B------:R-:W3:Y:S05]  /*90250*/  LDL.LU R28, [R1+0x5c] ;  /* 0x00005c00011c7983 */ /* 0x000eea0000300800 */
[----:B------:R0:W-:Y:S04]  /*90260*/  @P6 STG.E.U16 [R4.64], R22 ;  /* 0x0000001604006986 */ /* 0x0001e8000c101506 */
[----:B------:R1:W-:Y:S01]  /*90270*/  @P0 STG.E.U16 [R12.64], R24 ;  /* 0x000000180c000986 */ /* 0x0003e2000c101506 */
[----:B------:R-:W-:-:S02]  /*90280*/  ISETP.LT.AND P0, PT, R19, c[0x0][0x178], !P2 ;  /* 0x00005e0013007a0c */ /* 0x000fc40005701270 */
[----:B------:R-:W-:Y:S01]  /*90290*/  ISETP.LT.AND P2, PT, R23, c[0x0][0x178], !P2 ;  /* 0x00005e0017007a0c */ /* 0x000fe20005741270 */
[----:B0-----:R-:W-:Y:S01]  /*902a0*/  IMAD.WIDE R4, R15, 0x2, R20 ;  /* 0x000000020f047825 */ /* 0x001fe200078e0214 */
[----:B------:R-:W-:-:S03]  /*902b0*/  ISETP.LT.AND P6, PT, R26, c[0x0][0x178], !P1 ;  /* 0x00005e001a007a0c */ /* 0x000fc60004fc1270 */
[----:B-1----:R-:W-:Y:S01]  /*902c0*/  IMAD.WIDE R12, R15, 0x2, R10 ;  /* 0x000000020f0c7825 */ /* 0x002fe200078e020a */
[----:B------:R0:W-:Y:S01]  /*902d0*/  @P4 STG.E.U16 [R4.64], R6 ;  /* 0x0000000604004986 */ /* 0x0001e2000c101506 */
[----:B------:R-:W-:Y:S02]  /*902e0*/  ISETP.LT.AND P4, PT, R29, c[0x0][0x178], !P1 ;  /* 0x00005e001d007a0c */ /* 0x000fe40004f81270 */
[----:B------:R-:W-:Y:S01]  /*902f0*/  PRMT R0, R22, 0x7632, R0 ;  /* 0x0000763216007816 */ /* 0x000fe20000000000 */
[----:B------:R1:W-:Y:S01]  /*90300*/  @P5 STG.E.U16 [R12.64], R14 ;  /* 0x0000000e0c005986 */ /* 0x0003e2000c101506 */
[----:B------:R-:W-:Y:S02]  /*90310*/  PRMT R16, R24, 0x7632, R16 ;  /* 0x0000763218107816 */ /* 0x000fe40000000010 */
[C---:B0-----:R-:W-:Y:S01]  /*90320*/  IADD3 R6, R15.reuse, c[0x0][0x198], RZ ;  /* 0x000066000f067a10 */ /* 0x041fe20007ffe0ff */
[----:B------:R-:W-:-:S04]  /*90330*/  IMAD.WIDE R4, R15, 0x2, R8 ;  /* 0x000000020f047825 */ /* 0x000fc800078e0208 */
[----:B-1----:R-:W-:Y:S01]  /*90340*/  IMAD.WIDE R12, R15, 0x2, R2 ;  /* 0x000000020f0c7825 */ /* 0x002fe200078e0202 */
[----:B------:R0:W-:Y:S03]  /*90350*/  @P0 STG.E.U16 [R4.64], R0 ;  /* 0x0000000004000986 */ /* 0x0001e6000c101506 */
[C---:B------:R-:W-:Y:S01]  /*90360*/  IMAD.WIDE R14, R6.reuse, 0x2, R20 ;  /* 0x00000002060e7825 */ /* 0x040fe200078e0214 */
[----:B------:R1:W-:Y:S03]  /*90370*/  @P2 STG.E.U16 [R12.64], R16 ;  /* 0x000000100c002986 */ /* 0x0003e6000c101506 */
[C---:B0-----:R-:W-:Y:S01]  /*90380*/  IMAD.WIDE R4, R6.reuse, 0x2, R10 ;  /* 0x0000000206047825 */ /* 0x041fe200078e020a */
[----:B------:R-:W-:-:S03]  /*90390*/  IADD3 R0, R6, c[0x0][0x198], RZ ;  /* 0x0000660006007a10 */ /* 0x000fc60007ffe0ff */
[----:B-1----:R-:W-:Y:S01]  /*903a0*/  IMAD.WIDE R12, R6, 0x2, R8 ;  /* 0x00000002060c7825 */ /* 0x002fe200078e0208 */
[----:B--2---:R0:W-:Y:S01]  /*903b0*/  @P6 STG.E.U16 [R14.64], R25 ;  /* 0x000000190e006986 */ /* 0x0041e2000c101506 */
[----:B----4-:R-:W-:-:S03]  /*903c0*/  ISETP.GE.AND P0, PT, R18, c[0x0][0x17c], PT ;  /* 0x00005f0012007a0c */ /* 0x010fc60003f06270 */
[----:B------:R-:W2:Y:S04]  /*903d0*/  LDL.LU R18, [R1+0x3dc] ;  /* 0x0003dc0001127983 */ /* 0x000ea80000300800 */
[----:B------:R-:W4:Y:S04]  /*903e0*/  LDL.LU R22, [R1+0x3bc] ;  /* 0x0003bc0001167983 */ /* 0x000f280000300800 */
[----:B------:R1:W-:Y:S01]  /*903f0*/  @P4 STG.E.U16 [R4.64], R27 ;  /* 0x0000001b04004986 */ /* 0x0003e2000c101506 */
[----:B0-----:R-:W-:Y:S01]  /*90400*/  PRMT R14, R25, 0x7632, R14 ;  /* 0x00007632190e7816 */ /* 0x001fe2000000000e */
[----:B-1----:R-:W-:Y:S01]  /*90410*/  IMAD.WIDE R4, R6, 0x2, R2 ;  /* 0x0000000206047825 */ /* 0x002fe200078e0202 */
[----:B------:R-:W-:-:S02]  /*90420*/  PRMT R6, R27, 0x7632, R6 ;  /* 0x000076321b067816 */ /* 0x000fc40000000006 */
[----:B------:R-:W4:Y:S04]  /*90430*/  LDL.LU R27, [R1+0x24e8] ;  /* 0x0024e800011b7983 */ /* 0x000f280000300800 */
[----:B------:R-:W4:Y:S01]  /*90440*/  LDL.LU R25, [R1+0x24e4] ;  /* 0x0024e40001197983 */ /* 0x000f220000300800 */
[----:B------:R-:W-:Y:S02]  /*90450*/  ISETP.LT.AND P5, PT, R19, c[0x0][0x178], !P1 ;  /* 0x00005e0013007a0c */ /* 0x000fe40004fa1270 */
[----:B------:R-:W-:Y:S02]  /*90460*/  ISETP.LT.AND P1, PT, R23, c[0x0][0x178], !P1 ;  /* 0x00005e0017007a0c */ /* 0x000fe40004f21270 */
[----:B------:R-:W-:Y:S02]  /*90470*/  ISETP.LT.AND P2, PT, R26, c[0x0][0x178], !P3 ;  /* 0x00005e001a007a0c */ /* 0x000fe40005f41270 */
[----:B------:R-:W-:-:S07]  /*90480*/  ISETP.LT.AND P4, PT, R29, c[0x0][0x178], !P3 ;  /* 0x00005e001d007a0c */ /* 0x000fce0005f81270 */
[----:B---3--:R0:W-:Y:S01]  /*90490*/  @P5 STG.E.U16 [R12.64], R28 ;  /* 0x0000001c0c005986 */ /* 0x0081e2000c101506 */
[----:B------:R-:W-:Y:S02]  /*904a0*/  ISETP.LT.AND P5, PT, R19, c[0x0][0x178], !P3 ;  /* 0x00005e0013007a0c */ /* 0x000fe40005fa1270 */
[----:B------:R-:W-:Y:S01]  /*904b0*/  PRMT R15, R28, 0x7632, R15 ;  /* 0x000076321c0f7816 */ /* 0x000fe2000000000f */
[----:B------:R1:W-:Y:S01]  /*904c0*/  @P1 STG.E.U16 [R4.64], R7 ;  /* 0x0000000704001986 */ /* 0x0003e2000c101506 */
[----:B------:R-:W-:Y:S02]  /*904d0*/  ISETP.LT.AND P3, PT, R23, c[0x0][0x178], !P3 ;  /* 0x00005e0017007a0c */ /* 0x000fe40005f61270 */
[----:B------:R-:W-:Y:S01]  /*904e0*/  ISETP.LT.AND P1, PT, R26, c[0x0][0x178], !P0 ;  /* 0x00005e001a007a0c */ /* 0x000fe20004721270 */
[C---:B0-----:R-:W-:Y:S01]  /*904f0*/  IMAD.WIDE R12, R0.reuse, 0x2, R20 ;  /* 0x00000002000c7825 */ /* 0x041fe200078e0214 */
[----:B------:R-:W3:Y:S03]  /*90500*/  LDL.LU R28, [R1+0x3cc] ;  /* 0x0003cc00011c7983 */ /* 0x000ee60000300800 */
[----:B-1----:R-:W-:Y:S01]  /*90510*/  IMAD.WIDE R4, R0, 0x2, R10 ;  /* 0x0000000200047825 */ /* 0x002fe200078e020a */
[----:B------:R0:W-:Y:S01]  /*90520*/  @P2 STG.E.U16 [R12.64], R14 ;  /* 0x0000000e0c002986 */ /* 0x0001e2000c101506 */
[----:B------:R-:W-:-:S03]  /*90530*/  ISETP.LT.AND P2, PT, R29, c[0x0][0x178], !P0 ;  /* 0x00005e001d007a0c */ /* 0x000fc60004741270 */
[----:B------:R-:W3:Y:S01]  /*90540*/  LDL.LU R24, [R1+0x3ac] ;  /* 0x0003ac0001187983 */ /* 0x000ee20000300800 */
[----:B------:R-:W-:-:S03]  /*90550*/  PRMT R7, R7, 0x7632, R7 ;  /* 0x0000763207077816 */ /* 0x000fc60000000007 */
[----:B------:R1:W-:Y:S01]  /*90560*/  @P4 STG.E.U16 [R4.64], R6 ;  /* 0x0000000604004986 */ /* 0x0003e2000c101506 */
[C---:B0-----:R-:W-:Y:S01]  /*90570*/  IMAD.WIDE R12, R0.reuse, 0x2, R8 ;  /* 0x00000002000c7825 */ /* 0x041fe200078e0208 */
[----:B------:R-:W-:Y:S02]  /*90580*/  IADD3 R14, R0, c[0x0][0x198], RZ ;  /* 0x00006600000e7a10 */ /* 0x000fe40007ffe0ff */
[----:B------:R-:W-:Y:S02]  /*90590*/  ISETP.GE.AND P6, PT, R17, c[0x0][0x17c], PT ;  /* 0x00005f0011007a0c */ /* 0x000fe40003fc6270 */
[----:B------:R0:W-:Y:S01]  /*905a0*/  @P5 STG.E.U16 [R12.64], R15 ;  /* 0x0000000f0c005986 */ /* 0x0001e2000c101506 */
[----:B------:R-:W-:-:S04]  /*905b0*/  IMAD.WIDE R16, R14, 0x2, R10 ;  /* 0x000000020e107825 */ /* 0x000fc800078e020a */
[----:B-1----:R-:W-:-:S04]  /*905c0*/  IMAD.WIDE R4, R0, 0x2, R2 ;  /* 0x0000000200047825 */ /* 0x002fc800078e0202 */
[----:B0-----:R-:W-:Y:S01]  /*905d0*/  IMAD.WIDE R12, R14, 0x2, R20 ;  /* 0x000000020e0c7825 */ /* 0x001fe200078e0214 */
[----:B------:R-:W-:Y:S04]  /*905e0*/  @P3 STG.E.U16 [R4.64], R7 ;  /* 0x0000000704003986 */ /* 0x000fe8000c101506 */
[----:B--2---:R-:W-:Y:S04]  /*905f0*/  @P1 STG.E.U16 [R12.64], R18 ;  /* 0x000000120c001986 */ /* 0x004fe8000c101506 */
[----:B----4-:R0:W-:Y:S02]  /*90600*/  @P2 STG.E.U16 [R16.64], R22 ;  /* 0x0000001610002986 */ /* 0x0101e4000c101506 */
[----:B0-----:R-:W-:-:S02]  /*90610*/  PRMT R16, R18, 0x7632, R16 ;  /* 0x0000763212107816 */ /* 0x001fc40000000010 */
[----:B------:R-:W-:Y:S02]  /*90620*/  ISETP.GE.AND P5, PT, R27, c[0x0][0x17c], PT ;  /* 0x00005f001b007a0c */ /* 0x000fe40003fa6270 */
[----:B------:R-:W2:Y:S01]  /*90630*/  LDL.LU R27, [R1+0x240] ;  /* 0x00024000011b7983 */ /* 0x000ea20000300800 */
[----:B------:R-:W-:-:S03]  /*90640*/  ISETP.GE.AND P3, PT, R25, c[0x0][0x17c], PT ;  /* 0x00005f0019007a0c */ /* 0x000fc60003f66270 */
[----:B------:R-:W4:Y:S04]  /*90650*/  LDL.LU R25, [R1+0x200] ;  /* 0x0002000001197983 */ /* 0x000f280000300800 */
[----:B------:R0:W-:Y:S04]  /*90660*/  STL [R1+0x2660], R17 ;  /* 0x0026601101007387 */ /* 0x0001e80000100800 */
[----:B------:R-:W4:Y:S01]  /*90670*/  LDL.LU R18, [R1+0x24ec] ;  /* 0x0024ec0001127983 */ /* 0x000f220000300800 */
[----:B------:R-:W-:Y:S02]  /*90680*/  ISETP.LT.AND P4, PT, R19, c[0x0][0x178], !P0 ;  /* 0x00005e0013007a0c */ /* 0x000fe40004781270 */
[----:B------:R-:W-:Y:S01]  /*90690*/  ISETP.LT.AND P0, PT, R23, c[0x0][0x178], !P0 ;  /* 0x00005e0017007a0c */ /* 0x000fe20004701270 */
[----:B------:R-:W-:Y:S01]  /*906a0*/  IMAD.WIDE R4, R14, 0x2, R8 ;  /* 0x000000020e047825 */ /* 0x000fe200078e0208 */
[----:B------:R-:W-:Y:S01]  /*906b0*/  ISETP.LT.AND P2, PT, R26, c[0x0][0x178], !P6 ;  /* 0x00005e001a007a0c */ /* 0x000fe20007741270 */
[----:B0-----:R-:W4:Y:S01]  /*906c0*/  LDL.LU R17, [R1+0x1d0] ;  /* 0x0001d00001117983 */ /* 0x001f220000300800 */
[----:B------:R-:W-:-:S02]  /*906d0*/  ISETP.LT.AND P1, PT, R29, c[0x0][0x178], !P6 ;  /* 0x00005e001d007a0c */ /* 0x000fc40007721270 */
[----:B------:R-:W-:Y:S02]  /*906e0*/  IADD3 R0, R14, c[0x0][0x198], RZ ;  /* 0x000066000e007a10 */ /* 0x000fe40007ffe0ff */
[----:B------:R-:W-:-:S03]  /*906f0*/  PRMT R15, R22, 0x7632, R15 ;  /* 0x00007632160f7816 */ /* 0x000fc6000000000f */
[C---:B------:R-:W-:Y:S01]  /*90700*/  IMAD.WIDE R6, R0.reuse, 0x2, R20 ;  /* 0x0000000200067825 */ /* 0x040fe200078e0214 */
[----:B---3--:R0:W-:Y:S01]  /*90710*/  @P4 STG.E.U16 [R4.64], R28 ;  /* 0x0000001c04004986 */ /* 0x0081e2000c101506 */
[----:B------:R-:W-:Y:S02]  /*90720*/  ISETP.LT.AND P4, PT, R19, c[0x0][0x178], !P6 ;  /* 0x00005e0013007a0c */ /* 0x000fe40007781270 */
[----:B------:R-:W-:Y:S01]  /*90730*/  IMAD.WIDE R12, R0, 0x2, R10 ;  /* 0x00000002000c7825 */ /* 0x000fe200078e020a */
[----:B------:R-:W-:-:S03]  /*90740*/  ISETP.LT.AND P6, PT, R23, c[0x0][0x178], !P6 ;  /* 0x00005e0017007a0c */ /* 0x000fc600077c1270 */
[----:B0-----:R-:W-:Y:S01]  /*90750*/  IMAD.WIDE R4, R14, 0x2, R2 ;  /* 0x000000020e047825 */ /* 0x001fe200078e0202 */
[----:B------:R-:W-:Y:S02]  /*90760*/  PRMT R14, R28, 0x7632, R14 ;  /* 0x000076321c0e7816 */ /* 0x000fe4000000000e */
[----:B------:R-:W3:Y:S04]  /*90770*/  LDL.LU R28, [R1+0x1b0] ;  /* 0x0001b000011c7983 */ /* 0x000ee80000300800 */
[----:B------:R0:W-:Y:S01]  /*90780*/  @P0 STG.E.U16 [R4.64], R24 ;  /* 0x0000001804000986 */ /* 0x0001e2000c101506 */
[----:B------:R-:W-:-:S03]  /*90790*/  ISETP.LT.AND P0, PT, R26, c[0x0][0x178], !P5 ;  /* 0x00005e001a007a0c */ /* 0x000fc60006f01270 */
[----:B------:R1:W-:Y:S04]  /*907a0*/  @P2 STG.E.U16 [R6.64], R16 ;  /* 0x0000001006002986 */ /* 0x0003e8000c101506 */
[----:B------:R1:W-:Y:S01]  /*907b0*/  @P1 STG.E.U16 [R12.64], R15 ;  /* 0x0000000f0c001986 */ /* 0x0003e2000c101506 */
[----:B0-----:R-:W-:Y:S01]  /*907c0*/  IMAD.WIDE R4, R0, 0x2, R8 ;  /* 0x0000000200047825 */ /* 0x001fe200078e0208 */
[----:B-1----:R-:W-:Y:S02]  /*907d0*/  PRMT R16, R24, 0x7632, R16 ;  /* 0x0000763218107816 */ /* 0x002fe40000000010 */
[C---:B------:R-:W-:Y:S01]  /*907e0*/  IADD3 R15, R0.reuse, c[0x0][0x198], RZ ;  /* 0x00006600000f7a10 */ /* 0x040fe20007ffe0ff */
[----:B------:R-:W-:Y:S01]  /*907f0*/  IMAD.WIDE R6, R0, 0x2, R2 ;  /* 0x0000000200067825 */ /* 0x000fe200078e0202 */
[----:B------:R0:W-:Y:S04]  /*90800*/  @P4 STG.E.U16 [R4.64], R14 ;  /* 0x0000000e04004986 */ /* 0x0001e8000c101506 */
[----:B------:R-:W-:Y:S01]  /*90810*/  @P6 STG.E.U16 [R6.64], R16 ;  /* 0x0000001006006986 */ /* 0x000fe2000c101506 */
[----:B0-----:R-:W-:-:S05]  /*90820*/  IMAD.WIDE R4, R15, 0x2, R20 ;  /* 0x000000020f047825 */ /* 0x001fca00078e0214 */
[----:B--2---:R0:W-:Y:S01]  /*90830*/  @P0 STG.E.U16 [R4.64], R27 ;  /* 0x0000001b04000986 */ /* 0x0041e2000c101506 */
[----:B------:R-:W-:Y:S02]  /*90840*/  PRMT R0, R27, 0x7632, R0 ;  /* 0x000076321b007816 */ /* 0x000fe40000000000 */
[----:B----4-:R-:W-:Y:S02]  /*90850*/  ISETP.GE.AND P2, PT, R18, c[0x0][0x17c], PT ;  /* 0x00005f0012007a0c */ /* 0x010fe40003f46270 */
[----:B------:R-:W2:Y:S04]  /*90860*/  LDL.LU R18, [R1+0x24f0] ;  /* 0x0024f00001127983 */ /* 0x000ea80000300800 */
[----:B0-----:R-:W4:Y:S01]  /*90870*/  LDL.LU R27, [R1+0x24f4] ;  /* 0x0024f400011b7983 */ /* 0x001f220000300800 */
[----:B------:R-:W-:-:S02]  /*90880*/  ISETP.LT.AND P1, PT, R29, c[0x0][0x178], !P5 ;  /* 0x00005e001d007a0c */ /* 0x000fc40006f21270 */
[----:B------:R-:W-:Y:S01]  /*90890*/  ISETP.LT.AND P4, PT, R19, c[0x0][0x178], !P5 ;  /* 0x00005e0013007a0c */ /* 0x000fe20006f81270 */
[----:B------:R-:W-:Y:S01]  /*908a0*/  IMAD.WIDE R12, R15, 0x2, R10 ;  /* 0x000000020f0c7825 */ /* 0x000fe200078e020a */
[----:B------:R-:W-:Y:S01]  /*908b0*/  ISETP.LT.AND P5, PT, R23, c[0x0][0x178], !P5 ;  /* 0x00005e0017007a0c */ /* 0x000fe20006fa1270 */
[----:B------:R-:W4:Y:S01]  /*908c0*/  LDL.LU R22, [R1+0x250] ;  /* 0x0002500001167983 */ /* 0x000f220000300800 */
[----:B------:R-:W-:Y:S01]  /*908d0*/  ISETP.LT.AND P6, PT, R26, c[0x0][0x178], !P3 ;  /* 0x00005e001a007a0c */ /* 0x000fe20005fc1270 */
[C---:B------:R-:W-:Y:S01]  /*908e0*/  IMAD.WIDE R4, R15.reuse, 0x2, R8 ;  /* 0x000000020f047825 */ /* 0x040fe200078e0208 */
[----:B------:R-:W-:Y:S01]  /*908f0*/  IADD3 R14, R15, c[0x0][0x198], RZ ;  /* 0x000066000f0e7a10 */ /* 0x000fe20007ffe0ff */
[----:B------:R-:W4:Y:S01]  /*90900*/  LDL.LU R24, [R1+0x210] ;  /* 0x0002100001187983 */ /* 0x000f220000300800 */
[----:B------:R-:W-:Y:S01]  /*90910*/  ISETP.LT.AND P0, PT, R29, c[0x0][0x178], !P3 ;  /* 0x00005e001d007a0c */ /* 0x000fe20005f01270 */
[----:B------:R-:W-:Y:S02]  /*90920*/  IMAD.WIDE R6, R15, 0x2, R2 ;  /* 0x000000020f067825 */ /* 0x000fe400078e0202 */
[----:B------:R0:W-:Y:S04]  /*90930*/  @P1 STG.E.U16 [R12.64], R25 ;  /* 0x000000190c001986 */ /* 0x0001e8000c101506 */
[----:B------:R1:W-:Y:S01]  /*90940*/  @P4 STG.E.U16 [R4.64], R17 ;  /* 0x0000001104004986 */ /* 0x0003e2000c101506 */
[----:B------:R-:W-:-:S02]  /*90950*/  ISETP.LT.AND P4, PT, R19, c[0x0][0x178], !P3 ;  /* 0x00005e0013007a0c */ /* 0x000fc40005f81270 */
[----:B------:R-:W-:Y:S01]  /*90960*/  ISETP.LT.AND P3, PT, R23, c[0x0][0x178], !P3 ;  /* 0x00005e0017007a0c */ /* 0x000fe20005f61270 */
[C---:B0-----:R-:W-:Y:S01]  /*90970*/  IMAD.WIDE R12, R14.reuse, 0x2, R20 ;  /* 0x000000020e0c7825 */ /* 0x041fe200078e0214 */
[----:B---3--:R0:W-:Y:S03]  /*90980*/  @P5 STG.E.U16 [R6.64], R28 ;  /* 0x0000001c06005986 */ /* 0x0081e6000c101506 */
[----:B-1----:R-:W-:Y:S01]  /*90990*/  IMAD.WIDE R4, R14, 0x2, R8 ;  /* 0x000000020e047825 */ /* 0x002fe200078e0208 */
[----:B------:R1:W-:Y:S01]  /*909a0*/  @P6 STG.E.U16 [R12.64], R0 ;  /* 0x000000000c006986 */ /* 0x0003e2000c101506 */
[----:B------:R-:W-:Y:S02]  /*909b0*/  PRMT R15, R28, 0x7632, R15 ;  /* 0x000076321c0f7816 */ /* 0x000fe4000000000f */
[----:B0-----:R-:W-:Y:S01]  /*909c0*/  IMAD.WIDE R6, R14, 0x2, R10 ;  /* 0x000000020e067825 */ /* 0x001fe200078e020a */
[----:B-1----:R-:W-:-:S02]  /*909d0*/  PRMT R0, R25, 0x7632, R0 ;  /* 0x0000763219007816 */ /* 0x002fc40000000000 */
[----:B------:R-:W-:-:S03]  /*909e0*/  PRMT R12, R17, 0x7632, R12 ;  /* 0x00007632110c7816 */ /* 0x000fc6000000000c */
[----:B------:R-:W-:Y:S04]  /*909f0*/  @P0 STG.E.U16 [R6.64], R0 ;  /* 0x0000000006000986 */ /* 0x000fe8000c101506 */
[----:B------:R0:W-:Y:S02]  /*90a00*/  @P4 STG.E.U16 [R4.64], R12 ;  /* 0x0000000c04004986 */ /* 0x0001e4000c101506 */
[----:B0-----:R-:W-:-:S05]  /*90a10*/  IMAD.WIDE R4, R14, 0x2, R2 ;  /* 0x000000020e047825 */ /* 0x001fca00078e0202 */
[----:B------:R0:W-:Y:S01]  /*90a20*/  @P3 STG.E.U16 [R4.64], R15 ;  /* 0x0000000f04003986 */ /* 0x0001e2000c101506 */
[----:B--2---:R-:W-:-:S03]  /*90a30*/  ISETP.GE.AND P1, PT, R18, c[0x0][0x17c], PT ;  /* 0x00005f0012007a0c */ /* 0x004fc60003f26270 */
[----:B------:R-:W2:Y:S01]  /*90a40*/  LDL.LU R18, [R1+0x1e0] ;  /* 0x0001e00001127983 */ /* 0x000ea20000300800 */
[----:B----4-:R-:W-:-:S03]  /*90a50*/  ISETP.GE.AND P0, PT, R27, c[0x0][0x17c], PT ;  /* 0x00005f001b007a0c */ /* 0x010fc60003f06270 */
[----:B------:R-:W3:Y:S04]  /*90a60*/  LDL.LU R25, [R1+0x1c0] ;  /* 0x0001c00001197983 */ /* 0x000ee80000300800 */
[----:B------:R-:W4:Y:S04]  /*90a70*/  LDL.LU R17, [R1+0x2660] ;  /* 0x0026600001117983 */ /* 0x000f280000300800 */
[----:B------:R-:W4:Y:S04]  /*90a80*/  LDL.LU R27, [R1+0x260] ;  /* 0x00026000011b7983 */ /* 0x000f280000300800 */
[----:B------:R-:W4:Y:S04]  /*90a90*/  LDL.LU R28, [R1+0x230] ;  /* 0x00023000011c7983 */ /* 0x000f280000300800 */
[----:B0-----:R-:W4:Y:S01]  /*90aa0*/  LDL.LU R15, [R1+0x24f8] ;  /* 0x0024f800010f7983 */ /* 0x001f220000300800 */
[----:B------:R-:W-:-:S02]  /*90ab0*/  ISETP.LT.AND P6, PT, R26, c[0x0][0x178], !P2 ;  /* 0x00005e001a007a0c */ /* 0x000fc400057c1270 */
[----:B------:R-:W-:Y:S02]  /*90ac0*/  ISETP.LT.AND P5, PT, R29, c[0x0][0x178], !P2 ;  /* 0x00005e001d007a0c */ /* 0x000fe400057a1270 */
[----:B------:R-:W-:Y:S02]  /*90ad0*/  IADD3 R0, R14, c[0x0][0x198], RZ ;  /* 0x000066000e007a10 */ /* 0x000fe40007ffe0ff */
[----:B------:R-:W-:Y:S02]  /*90ae0*/  ISETP.LT.AND P4, PT, R19, c[0x0][0x178], !P2 ;  /* 0x00005e0013007a0c */ /* 0x000fe40005781270 */
[----:B------:R-:W-:Y:S01]  /*90af0*/  ISETP.LT.AND P2, PT, R23, c[0x0][0x178], !P2 ;  /* 0x00005e0017007a0c */ /* 0x000fe20005741270 */
[----:B------:R-:W-:-:S04]  /*90b00*/  IMAD.WIDE R6, R0, 0x2, R20 ;  /* 0x0000000200067825 */ /* 0x000fc800078e0214 */
[C---:B------:R-:W-:Y:S01]  /*90b10*/  IMAD.WIDE R12, R0.reuse, 0x2, R10 ;  /* 0x00000002000c7825 */ /* 0x040fe200078e020a */
[----:B------:R0:W-:Y:S03]  /*90b20*/  @P6 STG.E.U16 [R6.64], R22 ;  /* 0x0000001606006986 */ /* 0x0001e6000c101506 */
[C---:B------:R-:W-:Y:S01]  /*90b30*/  IMAD.WIDE R4, R0.reuse, 0x2, R8 ;  /* 0x0000000200047825 */ /* 0x040fe200078e0208 */
[----:B------:R-:W-:Y:S01]  /*90b40*/  @P5 STG.E.U16 [R12.64], R24 ;  /* 0x000000180c005986 */ /* 0x000fe2000c101506 */
[C---:B------:R-:W-:Y:S02]  /*90b50*/  IADD3 R14, R0.reuse, c[0x0][0x198], RZ ;  /* 0x00006600000e7a10 */ /* 0x040fe40007ffe0ff */
[----:B0-----:R-:W-:Y:S01]  /*90b60*/  IMAD.WIDE R6, R0, 0x2, R2 ;  /* 0x0000000200067825 */ /* 0x001fe200078e0202 */
[----:B------:R-:W-:Y:S01]  /*90b70*/  PRMT R0, R22, 0x7632, R0 ;  /* 0x0000763216007816 */ /* 0x000fe20000000000 */
[----:B--2---:R-:W-:Y:S01]  /*90b80*/  @P4 STG.E.U16 [R4.64], R18 ;  /* 0x0000001204004986 */ /* 0x004fe2000c101506 */
[----:B------:R-:W-:-:S03]  /*90b90*/  PRMT R16, R18, 0x7632, R16 ;  /* 0x0000763212107816 */ /* 0x000fc60000000010 */
[----:B---3--:R0:W-:Y:S01]  /*90ba0*/  @P2 STG.E.U16 [R6.64], R25 ;  /* 0x0000001906002986 */ /* 0x0081e2000c101506 */
[----:B----4-:R-:W-:-:S03]  /*90bb0*/  ISETP.GE.AND P5, PT, R15, c[0x0][0x17c], PT ;  /* 0x00005f000f007a0c */ /* 0x010fc60003fa6270 */
[----:B------:R-:W2:Y:S01]  /*90bc0*/  LDL.LU R15, [R1+0x24fc] ;  /* 0x0024fc00010f7983 */ /* 0x000ea20000300800 */
[----:B0-----:R-:W-:-:S03]  /*90bd0*/  PRMT R6, R24, 0x7632, R6 ;  /* 0x0000763218067816 */ /* 0x001fc60000000006 */
[----:B------:R-:W3:Y:S04]  /*90be0*/  LDL.LU R22, [R1+0x2500] ;  /* 0x0025000001167983 */ /* 0x000ee80000300800 */
[----:B------:R-:W4:Y:S04]  /*90bf0*/  LDL.LU R24, [R1+0x1a0] ;  /* 0x0001a00001187983 */ /* 0x000f280000300800 */
[----:B------:R-:W4:Y:S01]  /*90c00*/  LDL.LU R18, [R1+0x265c] ;  /* 0x00265c0001127983 */ /* 0x000f220000300800 */
[----:B------:R-:W-:Y:S02]  /*90c10*/  ISETP.LT.AND P6, PT, R26, c[0x0][0x178], !P1 ;  /* 0x00005e001a007a0c */ /* 0x000fe40004fc1270 */
[----:B------:R-:W-:Y:S01]  /*90c20*/  ISETP.LT.AND P3, PT, R29, c[0x0][0x178], !P1 ;  /* 0x00005e001d007a0c */ /* 0x000fe20004f61270 */
[----:B------:R-:W-:Y:S01]  /*90c30*/  IMAD.WIDE R12, R14, 0x2, R20 ;  /* 0x000000020e0c7825 */ /* 0x000fe200078e0214 */
[----:B------:R-:W-:-:S03]  /*90c40*/  ISETP.LT.AND P2, PT, R19, c[0x0][0x178], !P1 ;  /* 0x00005e0013007a0c */ /* 0x000fc60004f41270 */
[----:B------:R-:W-:Y:S01]  /*90c50*/  IMAD.WIDE R4, R14, 0x2, R10 ;  /* 0x000000020e047825 */ /* 0x000fe200078e020a */
[----:B------:R-:W-:-:S05]  /*90c60*/  ISETP.LT.AND P1, PT, R23, c[0x0][0x178], !P1 ;  /* 0x00005e0017007a0c */ /* 0x000fca0004f21270 */
[----:B------:R0:W-:Y:S01]  /*90c70*/  @P6 STG.E.U16 [R12.64], R0 ;  /* 0x000000000c006986 */ /* 0x0001e2000c101506 */
[----:B------:R-:W-:-:S03]  /*90c80*/  ISETP.LT.AND P6, PT, R26, c[0x0][0x178], !P0 ;  /* 0x00005e001a007a0c */ /* 0x000fc600047c1270 */
[----:B------:R1:W-:Y:S01]  /*90c90*/  @P3 STG.E.U16 [R4.64], R6 ;  /* 0x0000000604003986 */ /* 0x0003e2000c101506 */
[----:B------:R-:W-:Y:S02]  /*90ca0*/  ISETP.LT.AND P3, PT, R29, c[0x0][0x178], !P0 ;  /* 0x00005e001d007a0c */ /* 0x000fe40004761270 */
[----:B------:R-:W-:Y:S02]  /*90cb0*/  PRMT R17, R25, 0x7632, R17 ;  /* 0x0000763219117816 */ /* 0x000fe40000000011 */
[C---:B0-----:R-:W-:Y:S01]  /*90cc0*/  IADD3 R0, R14.reuse, c[0x0][0x198], RZ ;  /* 0x000066000e007a10 */ /* 0x041fe20007ffe0ff */
[----:B-1----:R-:W-:-:S04]  /*90cd0*/  IMAD.WIDE R4, R14, 0x2, R8 ;  /* 0x000000020e047825 */ /* 0x002fc800078e0208 */
[----:B------:R-:W-:Y:S01]  /*90ce0*/  IMAD.WIDE R6, R14, 0x2, R2 ;  /* 0x000000020e067825 */ /* 0x000fe200078e0202 */
[----:B------:R0:W-:Y:S03]  /*90cf0*/  @P2 STG.E.U16 [R4.64], R16 ;  /* 0x0000001004002986 */ /* 0x0001e6000c101506 */
[C---:B------:R-:W-:Y:S01]  /*90d00*/  IMAD.WIDE R12, R0.reuse, 0x2, R20 ;  /* 0x00000002000c7825 */ /* 0x040fe200078e0214 */
[----:B------:R1:W-:Y:S04]  /*90d10*/  @P1 STG.E.U16 [R6.64], R17 ;  /* 0x0000001106001986 */ /* 0x0003e8000c101506 */
[----:B------:R1:W-:Y:S01]  /*90d20*/  @P6 STG.E.U16 [R12.64], R27 ;  /* 0x0000001b0c006986 */ /* 0x0003e2000c101506 */
[----:B0-----:R-:W-:-:S02]  /*90d30*/  IADD3 R16, R0, c[0x0][0x198], RZ ;  /* 0x0000660000107a10 */ /* 0x001fc40007ffe0ff */
[----:B-1----:R-:W-:Y:S01]  /*90d40*/  PRMT R17, R27, 0x7632, R17 ;  /* 0x000076321b117816 */ /* 0x002fe20000000011 */
[C---:B------:R-:W-:Y:S01]  /*90d50*/  IMAD.WIDE R4, R0.reuse, 0x2, R8 ;  /* 0x0000000200047825 */ /* 0x040fe200078e0208 */
[----:B------:R-:W4:Y:S03]  /*90d60*/  LDL.LU R27, [R1+0x3f0] ;  /* 0x0003f000011b7983 */ /* 0x000f260000300800 */
[C---:B------:R-:W-:Y:S01]  /*90d70*/  IMAD.WIDE R6, R0.reuse, 0x2, R2 ;  /* 0x0000000200067825 */ /* 0x040fe200078e0202 */
[----:B------:R-:W4:Y:S01]  /*90d80*/  LDL.LU R25, [R1+0x3e0] ;  /* 0x0003e00001197983 */ /* 0x000f220000300800 */
[----:B--2---:R-:W-:Y:S02]  /*90d90*/  ISETP.GE.AND P4, PT, R15, c[0x0][0x17c], PT ;  /* 0x00005f000f007a0c */ /* 0x004fe40003f86270 */
[----:B------:R-:W-:Y:S01]  /*90da0*/  IMAD.WIDE R14, R0, 0x2, R10 ;  /* 0x00000002000e7825 */ /* 0x000fe200078e020a */
[----:B---3--:R-:W-:-:S04]  /*90db0*/  ISETP.GE.AND P1, PT, R22, c[0x0][0x17c], PT ;  /* 0x00005f0016007a0c */ /* 0x008fc80003f26270 */
[----:B------:R0:W-:Y:S04]  /*90dc0*/  @P3 STG.E.U16 [R14.64], R28 ;  /* 0x0000001c0e003986 */ /* 0x0001e8000c101506 */
[----:B------:R-:W2:Y:S01]  /*90dd0*/  LDL.LU R22, [R1+0x2504] ;  /* 0x0025040001167983 */ /* 0x000ea20000300800 */
[----:B----4-:R-:W-:-:S03]  /*90de0*/  PRMT R18, R28, 0x7632, R18 ;  /* 0x000076321c127816 */ /* 0x010fc60000000012 */
[----:B0-----:R-:W3:Y:S04]  /*90df0*/  LDL.LU R28, [R1+0x220] ;  /* 0x00022000011c7983 */ /* 0x001ee80000300800 */
[----:B------:R-:W4:Y:S01]  /*90e00*/  LDL.LU R0, [R1+0x1f0] ;  /* 0x0001f00001007983 */ /* 0x000f220000300800 */
[----:B------:R-:W-:Y:S02]  /*90e10*/  ISETP.LT.AND P6, PT, R19, c[0x0][0x178], !P0 ;  /* 0x00005e0013007a0c */ /* 0x000fe400047c1270 */
[----:B------:R-:W-:Y:S02]  /*90e20*/  ISETP.LT.AND P0, PT, R23, c[0x0][0x178], !P0 ;  /* 0x00005e0017007a0c */ /* 0x000fe40004701270 */
[----:B------:R-:W-:Y:S01]  /*90e30*/  ISETP.LT.AND P2, PT, R26, c[0x0][0x178], !P5 ;  /* 0x00005e001a007a0c */ /* 0x000fe20006f41270 */
[C---:B------:R-:W-:Y:S01]  /*90e40*/  IMAD.WIDE R12, R16.reuse, 0x2, R20 ;  /* 0x00000002100c7825 */ /* 0x040fe200078e0214 */
[----:B------:R-:W-:Y:S01]  /*90e50*/  ISETP.LT.AND P3, PT, R29, c[0x0][0x178], !P5 ;  /* 0x00005e001d007a0c */ /* 0x000fe20006f61270 */
[----:B------:R-:W-:Y:S02]  /*90e60*/  STL [R1+0x2658], R17 ;  /* 0x0026581101007387 */ /* 0x000fe40000100800 */
[----:B------:R-:W-:-:S04]  /*90e70*/  IMAD.WIDE R14, R16, 0x2, R10 ;  /* 0x00000002100e7825 */ /* 0x000fc800078e020a */
[----:B----4-:R0:W-:Y:S01]  /*90e80*/  @P6 STG.E.U16 [R4.64], R0 ;  /* 0x0000000004006986 */ /* 0x0101e2000c101506 */
[----:B------:R-:W-:-:S03]  /*90e90*/  ISETP.LT.AND P6, PT, R19, c[0x0][0x178], !P5 ;  /* 0x00005e0013007a0c */ /* 0x000fc60006fc1270 */
[----:B------:R-:W-:Y:S04]  /*90ea0*/  @P0 STG.E.U16 [R6.64], R24 ;  /* 0x0000001806000986 */ /* 0x000fe8000c101506 */
[----:B------:R1:W-:Y:S01]  /*90eb0*/  @P2 STG.E.U16 [R12.64], R17 ;  /* 0x000000110c002986 */ /* 0x0003e2000c101506 */
[----:B------:R-:W-:Y:S02]  /*90ec0*/  ISETP.LT.AND P5, PT, R23, c[0x0][0x178], !P5 ;  /* 0x00005e0017007a0c */ /* 0x000fe40006fa1270 */
[----:B------:R-:W-:Y:S01]  /*90ed0*/  ISETP.LT.AND P0, PT, R26, c[0x0][0x178], !P4 ;  /* 0x00005e001a007a0c */ /* 0x000fe20006701270 */
[----:B0-----:R-:W-:Y:S01]  /*90ee0*/  IMAD.WIDE R4, R16, 0x2, R8 ;  /* 0x0000000210047825 */ /* 0x001fe200078e0208 */
[----:B-1----:R-:W4:Y:S01]  /*90ef0*/  LDL.LU R17, [R1+0x270] ;  /* 0x0002700001117983 */ /* 0x002f220000300800 */
[----:B------:R-:W-:-:S02]  /*90f00*/  PRMT R12, R0, 0x7632, R12 ;  /* 0x00007632000c7816 */ /* 0x000fc4000000000c */
[C---:B------:R-:W-:Y:S01]  /*90f10*/  IADD3 R0, R16.reuse, c[0x0][0x198], RZ ;  /* 0x0000660010007a10 */ /* 0x040fe20007ffe0ff */
[----:B------:R0:W-:Y:S01]  /*90f20*/  @P3 STG.E.U16 [R14.64], R18 ;  /* 0x000000120e003986 */ /* 0x0001e2000c101506 */
[----:B------:R-:W-:-:S03]  /*90f30*/  IMAD.WIDE R6, R16, 0x2, R2 ;  /* 0x0000000210067825 */ /* 0x000fc600078e0202 */
[----:B------:R1:W-:Y:S04]  /*90f40*/  @P6 STG.E.U16 [R4.64], R12 ;  /* 0x0000000c04006986 */ /* 0x0003e8000c101506 */
[----:B------:R2:W-:Y:S01]  /*90f50*/  STL [R1+0x2654], R18 ;  /* 0x0026541201007387 */ /* 0x0005e20000100800 */
[----:B0-----:R-:W-:Y:S01]  /*90f60*/  PRMT R14, R24, 0x7632, R14 ;  /* 0x00007632180e7816 */ /* 0x001fe2000000000e */
[----:B-1----:R-:W-:-:S04]  /*90f70*/  IMAD.WIDE R4, R0, 0x2, R20 ;  /* 0x0000000200047825 */ /* 0x002fc800078e0214 */
[----:B------:R-:W-:Y:S01]  /*90f80*/  @P5 STG.E.U16 [R6.64], R14 ;  /* 0x0000000e06005986 */ /* 0x000fe2000c101506 */
[----:B------:R-:W-:-:S03]  /*90f90*/  PRMT R15, R27, 0x7632, R15 ;  /* 0x000076321b0f7816 */ /* 0x000fc6000000000f */
[----:B--2---:R-:W2:Y:S04]  /*90fa0*/  LDL.LU R18, [R1+0x2508] ;  /* 0x0025080001127983 */ /* 0x004ea80000300800 */
[----:B------:R0:W-:Y:S04]  /*90fb0*/  @P0 STG.E.U16 [R4.64], R27 ;  /* 0x0000001b04000986 */ /* 0x0001e8000c101506 */
[----:B0-----:R-:W2:Y:S01]  /*90fc0*/  LDL.LU R27, [R1+0x250c] ;  /* 0x00250c00011b7983 */ /* 0x001ea20000300800 */
[----:B------:R-:W-:Y:S02]  /*90fd0*/  ISETP.LT.AND P2, PT, R29, c[0x0][0x178], !P4 ;  /* 0x00005e001d007a0c */ /* 0x000fe40006741270 */
[----:B------:R-:W-:Y:S01]  /*90fe0*/  ISETP.LT.AND P6, PT, R19, c[0x0][0x178], !P4 ;  /* 0x00005e0013007a0c */ /* 0x000fe200067c1270 */
[----:B------:R-:W-:Y:S01]  /*90ff0*/  IMAD.WIDE R12, R0, 0x2, R10 ;  /* 0x00000002000c7825 */ /* 0x000fe200078e020a */
[----:B------:R-:W-:-:S02]  /*91000*/  ISETP.LT.AND P4, PT, R23, c[0x0][0x178], !P4 ;  /* 0x00005e0017007a0c */ /* 0x000fc40006781270 */
[----:B------:R-:W-:Y:S01]  /*91010*/  ISETP.LT.AND P5, PT, R26, c[0x0][0x178], !P1 ;  /* 0x00005e001a007a0c */ /* 0x000fe20004fa1270 */
[C---:B------:R-:W-:Y:S01]  /*91020*/  IMAD.WIDE R4, R0.reuse, 0x2, R8 ;  /* 0x0000000200047825 */ /* 0x040fe200078e0208 */
[----:B------:R-:W-:-:S05]  /*91030*/  IADD3 R14, R0, c[0x0][0x198], RZ ;  /* 0x00006600000e7a10 */ /* 0x000fca0007ffe0ff */
[----:B------:R0:W-:Y:S01]  /*91040*/  @P2 STG.E.U16 [R12.64], R25 ;  /* 0x000000190c002986 */ /* 0x0001e2000c101506 */
[----:B------:R-:W-:Y:S01]  /*91050*/  ISETP.LT.AND P2, PT, R29, c[0x0][0x178], !P1 ;  /* 0x00005e001d007a0c */ /* 0x000fe20004f41270 */
[----:B------:R-:W-:Y:S01]  /*91060*/  IMAD.WIDE R6, R0, 0x2, R2 ;  /* 0x0000000200067825 */ /* 0x000fe200078e0202 */
[----:B------:R-:W-:-:S03]  /*91070*/  PRMT R0, R25, 0x7632, R0 ;  /* 0x0000763219007816 */ /* 0x000fc60000000000 */
[----:B0-----:R-:W-:Y:S01]  /*91080*/  IMAD.WIDE R12, R14, 0x2, R20 ;  /* 0x000000020e0c7825 */ /* 0x001fe200078e0214 */
[----:B------:R-:W-:Y:S02]  /*91090*/  ISETP.GE.AND P3, PT, R22, c[0x0][0x17c], PT ;  /* 0x00005f0016007a0c */ /* 0x000fe40003f66270 */
[----:B------:R-:W2:Y:S04]  /*910a0*/  LDL.LU R22, [R1+0x244] ;  /* 0x0002440001167983 */ /* 0x000ea80000300800 */
[----:B------:R-:W2:Y:S04]  /*910b0*/  LDL.LU R24, [R1+0x204] ;  /* 0x0002040001187983 */ /* 0x000ea80000300800 */
[----:B----4-:R0:W-:Y:S01]  /*910c0*/  @P6 STG.E.U16 [R4.64], R17 ;  /* 0x0000001104006986 */ /* 0x0101e2000c101506 */
[----:B------:R-:W-:-:S02]  /*910d0*/  ISETP.LT.AND P6, PT, R19, c[0x0][0x178], !P1 ;  /* 0x00005e0013007a0c */ /* 0x000fc40004fc1270 */
[----:B------:R-:W-:Y:S01]  /*910e0*/  ISETP.LT.AND P1, PT, R23, c[0x0][0x178], !P1 ;  /* 0x00005e0017007a0c */ /* 0x000fe20004f21270 */
[----:B---3--:R1:W-:Y:S04]  /*910f0*/  @P4 STG.E.U16 [R6.64], R28 ;  /* 0x0000001c06004986 */ /* 0x0083e8000c101506 */
[----:B------:R3:W-:Y:S01]  /*91100*/  @P5 STG.E.U16 [R12.64], R15 ;  /* 0x0000000f0c005986 */ /* 0x0007e2000c101506 */
[----:B0-----:R-:W-:-:S04]  /*91110*/  IMAD.WIDE R4, R14, 0x2, R8 ;  /* 0x000000020e047825 */ /* 0x001fc800078e0208 */
[----:B-1----:R-:W-:Y:S01]  /*91120*/  IMAD.WIDE R6, R14, 0x2, R10 ;  /* 0x000000020e067825 */ /* 0x002fe200078e020a */
[----:B---3--:R-:W-:-:S04]  /*91130*/  PRMT R12, R17, 0x7632, R12 ;  /* 0x00007632110c7816 */ /* 0x008fc8000000000c */
[----:B------:R-:W-:Y:S01]  /*91140*/  @P2 STG.E.U16 [R6.64], R0 ;  /* 0x0000000006002986 */ /* 0x000fe2000c101506 */
[----:B------:R-:W-:-:S03]  /*91150*/  PRMT R15, R28, 0x7632, R15 ;  /* 0x000076321c0f7816 */ /* 0x000fc6000000000f */
[----:B------:R0:W-:Y:S01]  /*91160*/  @P6 STG.E.U16 [R4.64], R12 ;  /* 0x0000000c04006986 */ /* 0x0001e2000c101506 */
[----:B--2---:R-:W-:-:S03]  /*91170*/  ISETP.GE.AND P0, PT, R18, c[0x0][0x17c], PT ;  /* 0x00005f0012007a0c */ /* 0x004fc60003f06270 */
[----:B------:R-:W2:Y:S04]  /*91180*/  LDL.LU R18, [R1+0x1d4] ;  /* 0x0001d40001127983 */ /* 0x000ea80000300800 */
[----:B------:R-:W3:Y:S01]  /*91190*/  LDL.LU R25, [R1+0x1b4] ;  /* 0x0001b40001197983 */ /* 0x000ee20000300800 */
[----:B0-----:R-:W-:-:S03]  /*911a0*/  IMAD.WIDE R4, R14, 0x2, R2 ;  /* 0x000000020e047825 */ /* 0x001fc600078e0202 */
[----:B------:R-:W4:Y:S01]  /*911b0*/  LDL.LU R17, [R1+0x2658] ;  /* 0x0026580001117983 */ /* 0x000f220000300800 */
[----:B------:R-:W-:-:S03]  /*911c0*/  ISETP.GE.AND P2, PT, R27, c[0x0][0x17c], PT ;  /* 0x00005f001b007a0c */ /* 0x000fc60003f46270 */
[----:B------:R0:W-:Y:S04]  /*911d0*/  @P1 STG.E.U16 [R4.64], R15 ;  /* 0x0000000f04001986 */ /* 0x0001e8000c101506 */
[----:B------:R-:W4:Y:S04]  /*911e0*/  LDL.LU R27, [R1+0x254] ;  /* 0x00025400011b7983 */ /* 0x000f280000300800 */
[----:B------:R-:W4:Y:S04]  /*911f0*/  LDL.LU R28, [R1+0x214] ;  /* 0x00021400011c7983 */ /* 0x000f280000300800 */
[----:B0-----:R-:W4:Y:S01]  /*91200*/  LDL.LU R15, [R1+0x2510] ;  /* 0x00251000010f7983 */ /* 0x001f220000300800 */
[----:B------:R-:W-:-:S02]  /*91210*/  ISETP.LT.AND P4, PT, R26, c[0x0][0x178], !P3 ;  /* 0x00005e001a007a0c */ /* 0x000fc40005f81270 */
[----:B------:R-:W-:Y:S02]  /*91220*/  IADD3 R0, R14, c[0x0][0x198], RZ ;  /* 0x000066000e007a10 */ /* 0x000fe40007ffe0ff */
[----:B------:R-:W-:Y:S02]  /*91230*/  ISETP.LT.AND P5, PT, R29, c[0x0][0x178], !P3 ;  /* 0x00005e001d007a0c */ /* 0x000fe40005fa1270 */
[----:B------:R-:W-:Y:S02]  /*91240*/  ISETP.LT.AND P6, PT, R19, c[0x0][0x178], !P3 ;  /* 0x00005e0013007a0c */ /* 0x000fe40005fc1270 */
[----:B------:R-:W-:Y:S01]  /*91250*/  ISETP.LT.AND P3, PT, R23, c[0x0][0x178], !P3 ;  /* 0x00005e0017007a0c */ /* 0x000fe20005f61270 */
[----:B------:R-:W-:-:S04]  /*91260*/  IMAD.WIDE R6, R0, 0x2, R20 ;  /* 0x0000000200067825 */ /* 0x000fc800078e0214 */
[C---:B------:R-:W-:Y:S01]  /*91270*/  IMAD.WIDE R12, R0.reuse, 0x2, R10 ;  /* 0x00000002000c7825 */ /* 0x040fe200078e020a */
[----:B------:R0:W-:Y:S03]  /*91280*/  @P4 STG.E.U16 [R6.64], R22 ;  /* 0x0000001606004986 */ /* 0x0001e6000c101506 */
[C---:B------:R-:W-:Y:S01]  /*91290*/  IMAD.WIDE R4, R0.reuse, 0x2, R8 ;  /* 0x0000000200047825 */ /* 0x040fe200078e0208 */
[C---:B------:R-:W-:Y:S01]  /*912a0*/  IADD3 R14, R0.reuse, c[0x0][0x198], RZ ;  /* 0x00006600000e7a10 */ /* 0x040fe20007ffe0ff */
[----:B------:R-:W-:Y:S02]  /*912b0*/  @P5 STG.E.U16 [R12.64], R24 ;  /* 0x000000180c005986 */ /* 0x000fe4000c101506 */
[----:B0-----:R-:W-:Y:S01]  /*912c0*/  IMAD.WIDE R6, R0, 0x2, R2 ;  /* 0x0000000200067825 */ /* 0x001fe200078e0202 */
[----:B------:R-:W-:Y:S01]  /*912d0*/  PRMT R0, R22, 0x7632, R0 ;  /* 0x0000763216007816 */ /* 0x000fe20000000000 */
[----:B--2---:R-:W-:Y:S01]  /*912e0*/  @P6 STG.E.U16 [R4.64], R18 ;  /* 0x0000001204006986 */ /* 0x004fe2000c101506 */
[----:B------:R-:W-:-:S03]  /*912f0*/  PRMT R16, R18, 0x7632, R16 ;  /* 0x0000763212107816 */ /* 0x000fc60000000010 */
[----:B---3--:R0:W-:Y:S02]  /*91300*/  @P3 STG.E.U16 [R6.64], R25 ;  /* 0x0000001906003986 */ /* 0x0081e4000c101506 */
[----:B0-----:R-:W-:Y:S02]  /*91310*/  PRMT R6, R24, 0x7632, R6 ;  /* 0x0000763218067816 */ /* 0x001fe40000000006 */
[----:B----4-:R-:W-:Y:S02]  /*91320*/  ISETP.GE.AND P1, PT, R15, c[0x0][0x17c], PT ;  /* 0x00005f000f007a0c */ /* 0x010fe40003f26270 */
[----:B------:R-:W2:Y:S04]  /*91330*/  LDL.LU R15, [R1+0x2514] ;  /* 0x00251400010f7983 */ /* 0x000ea80000300800 */
[----:B------:R-:W3:Y:S04]  /*91340*/  LDL.LU R22, [R1+0x2518] ;  /* 0x0025180001167983 */ /* 0x000ee80000300800 */
[----:B------:R-:W4:Y:S04]  /*91350*/  LDL.LU R24, [R1+0x1c4] ;  /* 0x0001c40001187983 */ /* 0x000f280000300800 */
[----:B------:R-:W4:Y:S01]  /*91360*/  LDL.LU R18, [R1+0x2654] ;  /* 0x0026540001127983 */ /* 0x000f220000300800 */
[----:B------:R-:W-:-:S02]  /*91370*/  ISETP.LT.AND P4, PT, R26, c[0x0][0x178], !P0 ;  /* 0x00005e001a007a0c */ /* 0x000fc40004781270 */
        /* <DEDUP_REMOVED lines=15> */
[----:B------:R1:W-:Y:S01]  /*91470*/  @P3 STG.E.U16 [R6.64], R17 ;  /* 0x0000001106003986 */ /* 0x0003e2000c101506 */
[----:B------:R-:W-:Y:S02]  /*91480*/  ISETP.LT.AND P4, PT, R19, c[0x0][0x178], !P2 ;  /* 0x00005e0013007a0c */ /* 0x000fe40005781270 */
[----:B------:R-:W-:Y:S01]  /*91490*/  ISETP.LT.AND P3, PT, R23, c[0x0][0x178], !P2 ;  /* 0x00005e0017007a0c */ /* 0x000fe20005761270 */
        /* <DEDUP_REMOVED lines=16> */
[----:B------:R-:W-:Y:S01]  /*915a0*/  ISETP.LT.AND P5, PT, R29, c[0x0][0x178], !P1 ;  /* 0x00005e001d007a0c */ /* 0x000fe20004fa1270 */
[----:B------:R-:W-:-:S04]  /*915b0*/  IMAD.WIDE R12, R16, 0x2, R20 ;  /* 0x00000002100c7825 */ /* 0x000fc800078e0214 */
[----:B------:R-:W-:Y:S01]  /*915c0*/  IMAD.WIDE R14, R16, 0x2, R10 ;  /* 0x00000002100e7825 */ /* 0x000fe200078e020a */
[----:B------:R-:W-:Y:S04]  /*915d0*/  STL [R1+0x2650], R17 ;  /* 0x0026501101007387 */ /* 0x000fe80000100800 */
[----:B----4-:R0:W-:Y:S01]  /*915e0*/  @P4 STG.E.U16 [R4.64], R0 ;  /* 0x0000000004004986 */ /* 0x0101e2000c101506 */
[----:B------:R-:W-:-:S03]  /*915f0*/  ISETP.LT.AND P4, PT, R19, c[0x0][0x178], !P1 ;  /* 0x00005e0013007a0c */ /* 0x000fc60004f81270 */
[----:B------:R-:W-:Y:S01]  /*91600*/  @P3 STG.E.U16 [R6.64], R24 ;  /* 0x0000001806003986 */ /* 0x000fe2000c101506 */
[----:B------:R-:W-:-:S03]  /*91610*/  ISETP.LT.AND P3, PT, R23, c[0x0][0x178], !P1 ;  /* 0x00005e0017007a0c */ /* 0x000fc60004f61270 */
[----:B------:R1:W-:Y:S04]  /*91620*/  @P6 STG.E.U16 [R12.64], R17 ;  /* 0x000000110c006986 */ /* 0x0003e8000c101506 */
[----:B------:R4:W-:Y:S01]  /*91630*/  @P5 STG.E.U16 [R14.64], R18 ;  /* 0x000000120e005986 */ /* 0x0009e2000c101506 */
[----:B------:R-:W-:Y:S01]  /*91640*/  ISETP.LT.AND P5, PT, R26, c[0x0][0x178], !P0 ;  /* 0x00005e001a007a0c */ /* 0x000fe200047a1270 */
[----:B0-----:R-:W-:Y:S02]  /*91650*/  IMAD.WIDE R4, R16, 0x2, R8 ;  /* 0x0000000210047825 */ /* 0x001fe400078e0208 */
[----:B-1----:R-:W3:Y:S01]  /*91660*/  LDL.LU R17, [R1+0x1f4] ;  /* 0x0001f40001117983 */ /* 0x002ee20000300800 */
[----:B------:R-:W-:Y:S02]  /*91670*/  PRMT R12, R0, 0x7632, R12 ;  /* 0x00007632000c7816 */ /* 0x000fe4000000000c */
[C---:B------:R-:W-:Y:S01]  /*91680*/  IADD3 R0, R16.reuse, c[0x0][0x198], RZ ;  /* 0x0000660010007a10 */ /* 0x040fe20007ffe0ff */
[----:B------:R-:W-:Y:S01]  /*91690*/  IMAD.WIDE R6, R16, 0x2, R2 ;  /* 0x0000000210067825 */ /* 0x000fe200078e0202 */
[----:B----4-:R-:W-:Y:S01]  /*916a0*/  PRMT R14, R24, 0x7632, R14 ;  /* 0x00007632180e7816 */ /* 0x010fe2000000000e */
[----:B------:R0:W-:Y:S01]  /*916b0*/  @P4 STG.E.U16 [R4.64], R12 ;  /* 0x0000000c04004986 */ /* 0x0001e2000c101506 */
[----:B------:R-:W-:-:S03]  /*916c0*/  PRMT R15, R27, 0x7632, R15 ;  /* 0x000076321b0f7816 */ /* 0x000fc6000000000f */
[----:B------:R1:W-:Y:S04]  /*916d0*/  STL [R1+0x264c], R18 ;  /* 0x00264c1201007387 */ /* 0x0003e80000100800 */
[----:B------:R-:W-:Y:S01]  /*916e0*/  @P3 STG.E.U16 [R6.64], R14 ;  /* 0x0000000e06003986 */ /* 0x000fe2000c101506 */
[----:B0-----:R-:W-:-:S03]  /*916f0*/  IMAD.WIDE R4, R0, 0x2, R20 ;  /* 0x0000000200047825 */ /* 0x001fc600078e0214 */
[----:B-1----:R-:W4:Y:S04]  /*91700*/  LDL.LU R18, [R1+0x2520] ;  /* 0x0025200001127983 */ /* 0x002f280000300800 */
[----:B------:R0:W-:Y:S04]  /*91710*/  @P5 STG.E.U16 [R4.64], R27 ;  /* 0x0000001b04005986 */ /* 0x0001e8000c101506 */
[----:B0-----:R-:W4:Y:S01]  /*91720*/  LDL.LU R27, [R1+0x2524] ;  /* 0x00252400011b7983 */ /* 0x001f220000300800 */
        /* <DEDUP_REMOVED lines=10> */
[----:B------:R-:W-:Y:S02]  /*917d0*/  PRMT R0, R25, 0x7632, R0 ;  /* 0x0000763219007816 */ /* 0x000fe40000000000 */
[----:B--2---:R-:W-:Y:S02]  /*917e0*/  ISETP.GE.AND P1, PT, R22, c[0x0][0x17c], PT ;  /* 0x00005f0016007a0c */ /* 0x004fe40003f26270 */
[----:B------:R-:W2:Y:S04]  /*917f0*/  LDL.LU R22, [R1+0x3f4] ;  /* 0x0003f40001167983 */ /* 0x000ea80000300800 */
[----:B------:R-:W2:Y:S01]  /*91800*/  LDL.LU R24, [R1+0x3e4] ;  /* 0x0003e40001187983 */ /* 0x000ea20000300800 */
[----:B0-----:R-:W-:-:S03]  /*91810*/  IMAD.WIDE R12, R14, 0x2, R20 ;  /* 0x000000020e0c7825 */ /* 0x001fc600078e0214 */
[----:B---3--:R0:W-:Y:S01]  /*91820*/  @P4 STG.E.U16 [R4.64], R17 ;  /* 0x0000001104004986 */ /* 0x0081e2000c101506 */
[----:B------:R-:W-:Y:S02]  /*91830*/  ISETP.LT.AND P4, PT, R19, c[0x0][0x178], !P2 ;  /* 0x00005e0013007a0c */ /* 0x000fe40005781270 */
[----:B------:R-:W-:Y:S01]  /*91840*/  ISETP.LT.AND P2, PT, R23, c[0x0][0x178], !P2 ;  /* 0x00005e0017007a0c */ /* 0x000fe20005741270 */
[----:B------:R1:W-:Y:S04]  /*91850*/  @P0 STG.E.U16 [R6.64], R28 ;  /* 0x0000001c06000986 */ /* 0x0003e8000c101506 */
[----:B------:R3:W-:Y:S01]  /*91860*/  @P3 STG.E.U16 [R12.64], R15 ;  /* 0x0000000f0c003986 */ /* 0x0007e2000c101506 */
[----:B0-----:R-:W-:-:S04]  /*91870*/  IMAD.WIDE R4, R14, 0x2, R10 ;  /* 0x000000020e047825 */ /* 0x001fc800078e020a */
[----:B-1----:R-:W-:Y:S01]  /*91880*/  IMAD.WIDE R6, R14, 0x2, R8 ;  /* 0x000000020e067825 */ /* 0x002fe200078e0208 */
[----:B------:R0:W-:Y:S01]  /*91890*/  @P6 STG.E.U16 [R4.64], R0 ;  /* 0x0000000004006986 */ /* 0x0001e2000c101506 */
[----:B---3--:R-:W-:Y:S02]  /*918a0*/  PRMT R12, R17, 0x7632, R12 ;  /* 0x00007632110c7816 */ /* 0x008fe4000000000c */
[----:B----4-:R-:W-:Y:S02]  /*918b0*/  ISETP.GE.AND P5, PT, R18, c[0x0][0x17c], PT ;  /* 0x00005f0012007a0c */ /* 0x010fe40003fa6270 */
[----:B------:R-:W-:Y:S01]  /*918c0*/  PRMT R15, R28, 0x7632, R15 ;  /* 0x000076321c0f7816 */ /* 0x000fe2000000000f */
[----:B------:R-:W3:Y:S01]  /*918d0*/  LDL.LU R18, [R1+0x274] ;  /* 0x0002740001127983 */ /* 0x000ee20000300800 */
[----:B0-----:R-:W-:-:S03]  /*918e0*/  IMAD.WIDE R4, R14, 0x2, R2 ;  /* 0x000000020e047825 */ /* 0x001fc600078e0202 */
[----:B------:R-:W4:Y:S04]  /*918f0*/  LDL.LU R25, [R1+0x224] ;  /* 0x0002240001197983 */ /* 0x000f280000300800 */
[----:B------:R-:W4:Y:S01]  /*91900*/  LDL.LU R17, [R1+0x2650] ;  /* 0x0026500001117983 */ /* 0x000f220000300800 */
[----:B------:R-:W-:-:S03]  /*91910*/  ISETP.GE.AND P0, PT, R27, c[0x0][0x17c], PT ;  /* 0x00005f001b007a0c */ /* 0x000fc60003f06270 */
[----:B------:R-:W-:Y:S04]  /*91920*/  @P4 STG.E.U16 [R6.64], R12 ;  /* 0x0000000c06004986 */ /* 0x000fe8000c101506 */
[----:B------:R-:W4:Y:S04]  /*91930*/  LDL.LU R27, [R1+0x248] ;  /* 0x00024800011b7983 */ /* 0x000f280000300800 */
[----:B------:R-:W4:Y:S04]  /*91940*/  LDL.LU R28, [R1+0x208] ;  /* 0x00020800011c7983 */ /* 0x000f280000300800 */
[----:B------:R0:W-:Y:S04]  /*91950*/  @P2 STG.E.U16 [R4.64], R15 ;  /* 0x0000000f04002986 */ /* 0x0001e8000c101506 */
        /* <DEDUP_REMOVED lines=8> */
[----:B--2---:R0:W-:Y:S03]  /*919e0*/  @P3 STG.E.U16 [R6.64], R22 ;  /* 0x0000001606003986 */ /* 0x0041e6000c101506 */
[C---:B------:R-:W-:Y:S01]  /*919f0*/  IMAD.WIDE R4, R0.reuse, 0x2, R8 ;  /* 0x0000000200047825 */ /* 0x040fe200078e0208 */
[----:B------:R-:W-:Y:S01]  /*91a00*/  @P6 STG.E.U16 [R12.64], R24 ;  /* 0x000000180c006986 */ /* 0x000fe2000c101506 */
[C---:B------:R-:W-:Y:S02]  /*91a10*/  IADD3 R14, R0.reuse, c[0x0][0x198], RZ ;  /* 0x00006600000e7a10 */ /* 0x040fe40007ffe0ff */
[----:B0-----:R-:W-:Y:S01]  /*91a20*/  IMAD.WIDE R6, R0, 0x2, R2 ;  /* 0x0000000200067825 */ /* 0x001fe200078e0202 */
[----:B------:R-:W-:Y:S01]  /*91a30*/  PRMT R0, R22, 0x7632, R0 ;  /* 0x0000763216007816 */ /* 0x000fe20000000000 */
[----:B---3--:R-:W-:Y:S01]  /*91a40*/  @P4 STG.E.U16 [R4.64], R18 ;  /* 0x0000001204004986 */ /* 0x008fe2000c101506 */
[----:B------:R-:W-:-:S03]  /*91a50*/  PRMT R16, R18, 0x7632, R16 ;  /* 0x0000763212107816 */ /* 0x000fc60000000010 */
[----:B----4-:R0:W-:Y:S02]  /*91a60*/  @P1 STG.E.U16 [R6.64], R25 ;  /* 0x0000001906001986 */ /* 0x0101e4000c101506 */
[----:B0-----:R-:W-:Y:S02]  /*91a70*/  PRMT R6, R24, 0x7632, R6 ;  /* 0x0000763218067816 */ /* 0x001fe40000000006 */
[----:B------:R-:W-:Y:S02]  /*91a80*/  ISETP.GE.AND P2, PT, R15, c[0x0][0x17c], PT ;  /* 0x00005f000f007a0c */ /* 0x000fe40003f46270 */
        /* <DEDUP_REMOVED lines=8> */
[----:B------:R-:W-:-:S06]  /*91b10*/  IMAD.WIDE R4, R14, 0x2, R10 ;  /* 0x000000020e047825 */ /* 0x000fcc00078e020a */
[----:B------:R0:W-:Y:S01]  /*91b20*/  @P3 STG.E.U16 [R12.64], R0 ;  /* 0x000000000c003986 */ /* 0x0001e2000c101506 */
[----:B------:R-:W-:Y:S02]  /*91b30*/  ISETP.LT.AND P3, PT, R19, c[0x0][0x178], !P5 ;  /* 0x00005e0013007a0c */ /* 0x000fe40006f61270 */
[----:B------:R-:W-:Y:S01]  /*91b40*/  ISETP.LT.AND P5, PT, R23, c[0x0][0x178], !P5 ;  /* 0x00005e0017007a0c */ /* 0x000fe20006fa1270 */
[----:B------:R1:W-:Y:S01]  /*91b50*/  @P6 STG.E.U16 [R4.64], R6 ;  /* 0x0000000604006986 */ /* 0x0003e2000c101506 */
[----:B------:R-:W-:Y:S02]  /*91b60*/  ISETP.LT.AND P6, PT, R29, c[0x0][0x178], !P0 ;  /* 0x00005e001d007a0c */ /* 0x000fe400047c1270 */
[----:B------:R-:W-:Y:S02]  /*91b70*/  PRMT R17, R25, 0x7632, R17 ;  /* 0x0000763219117816 */ /* 0x000fe40000000011 */
[C---:B0-----:R-:W-:Y:S01]  /*91b80*/  IADD3 R0, R14.reuse, c[0x0][0x198], RZ ;  /* 0x000066000e007a10 */ /* 0x041fe20007ffe0ff */
[----:B-1----:R-:W-:-:S04]  /*91b90*/  IMAD.WIDE R4, R14, 0x2, R8 ;  /* 0x000000020e047825 */ /* 0x002fc800078e0208 */
[----:B------:R-:W-:Y:S01]  /*91ba0*/  IMAD.WIDE R6, R14, 0x2, R2 ;  /* 0x000000020e067825 */ /* 0x000fe200078e0202 */
[----:B------:R0:W-:Y:S03]  /*91bb0*/  @P3 STG.E.U16 [R4.64], R16 ;  /* 0x0000001004003986 */ /* 0x0001e6000c101506 */
[----:B------:R-:W-:Y:S01]  /*91bc0*/  IMAD.WIDE R12, R0, 0x2, R20 ;  /* 0x00000002000c7825 */ /* 0x000fe200078e0214 */
[----:B------:R1:W-:Y:S01]  /*91bd0*/  @P5 STG.E.U16 [R6.64], R17 ;  /* 0x0000001106005986 */ /* 0x0003e2000c101506 */
[----:B------:R-:W-:-:S03]  /*91be0*/  ISETP.LT.AND P3, PT, R23, c[0x0][0x178], !P0 ;  /* 0x00005e0017007a0c */ /* 0x000fc60004761270 */
[----:B------:R1:W-:Y:S01]  /*91bf0*/  @P4 STG.E.U16 [R12.64], R27 ;  /* 0x0000001b0c004986 */ /* 0x0003e2000c101506 */
[----:B------:R-:W-:Y:S02]  /*91c00*/  ISETP.LT.AND P4, PT, R19, c[0x0][0x178], !P0 ;  /* 0x00005e0013007a0c */ /* 0x000fe40004781270 */
[C---:B0-----:R-:W-:Y:S02]  /*91c10*/  IADD3 R16, R0.reuse, c[0x0][0x198], RZ ;  /* 0x0000660000107a10 */ /* 0x041fe40007ffe0ff */
[----:B-1----:R-:W-:Y:S01]  /*91c20*/  PRMT R17, R27, 0x7632, R17 ;  /* 0x000076321b117816 */ /* 0x002fe20000000011 */
[C---:B------:R-:W-:Y:S01]  /*91c30*/  IMAD.WIDE R4, R0.reuse, 0x2, R8 ;  /* 0x0000000200047825 */ /* 0x040fe200078e0208 */
[----:B------:R-:W4:Y:S03]  /*91c40*/  LDL.LU R27, [R1+0x258] ;  /* 0x00025800011b7983 */ /* 0x000f260000300800 */
[----:B------:R-:W-:Y:S01]  /*91c50*/  IMAD.WIDE R6, R0, 0x2, R2 ;  /* 0x0000000200067825 */ /* 0x000fe200078e0202 */
[----:B------:R-:W4:Y:S01]  /*91c60*/  LDL.LU R25, [R1+0x218] ;  /* 0x0002180001197983 */ /* 0x000f220000300800 */
[----:B--2---:R-:W-:-:S02]  /*91c70*/  ISETP.GE.AND P1, PT, R15, c[0x0][0x17c], PT ;  /* 0x00005f000f007a0c */ /* 0x004fc40003f26270 */
        /* <DEDUP_REMOVED lines=25> */
[----:B------:R0:W-:Y:S04]  /*91e10*/  @P4 STG.E.U16 [R4.64], R12 ;  /* 0x0000000c04004986 */ /* 0x0001e8000c101506 */
[----:B------:R1:W-:Y:S01]  /*91e20*/  STL [R1+0x2644], R18 ;  /* 0x0026441201007387 */ /* 0x0003e20000100800 */
[----:B------:R-:W-:-:S03]  /*91e30*/  PRMT R15, R27, 0x7632, R15 ;  /* 0x000076321b0f7816 */ /* 0x000fc6000000000f */
        /* <DEDUP_REMOVED lines=54> */
[----:B---3--:R-:W-:Y:S04]  /*921a0*/  @P4 STG.E.U16 [R4.64], R18 ;  /* 0x0000001204004986 */ /* 0x008fe8000c101506 */
[----:B----4-:R0:W-:Y:S02]  /*921b0*/  @P2 STG.E.U16 [R6.64], R25 ;  /* 0x0000001906002986 */ /* 0x0101e4000c101506 */
[----:B0-----:R-:W-:-:S02]  /*921c0*/  PRMT R6, R24, 0x7632, R6 ;  /* 0x0000763218067816 */ /* 0x001fc40000000006 */
[----:B------:R-:W-:Y:S02]  /*921d0*/  ISETP.GE.AND P0, PT, R15, c[0x0][0x17c], PT ;  /* 0x00005f000f007a0c */ /* 0x000fe40003f06270 */
[----:B------:R-:W2:Y:S04]  /*921e0*/  LDL.LU R15, [R1+0x2544] ;  /* 0x00254400010f7983 */ /* 0x000ea80000300800 */
[----:B------:R-:W3:Y:S04]  /*921f0*/  LDL.LU R22, [R1+0x2548] ;  /* 0x0025480001167983 */ /* 0x000ee80000300800 */
[----:B------:R-:W4:Y:S01]  /*92200*/  LDL.LU R24, [R1+0x228] ;  /* 0x0002280001187983 */ /* 0x000f220000300800 */
[----:B------:R-:W-:-:S02]  /*92210*/  PRMT R16, R18, 0x7632, R16 ;  /* 0x0000763212107816 */ /* 0x000fc40000000010 */
[----:B------:R-:W-:Y:S01]  /*92220*/  ISETP.LT.AND P3, PT, R26, c[0x0][0x178], !P5 ;  /* 0x00005e001a007a0c */ /* 0x000fe20006f61270 */
[----:B------:R-:W-:Y:S01]  /*92230*/  IMAD.WIDE R12, R14, 0x2, R20 ;  /* 0x000000020e0c7825 */ /* 0x000fe200078e0214 */
[----:B------:R-:W-:Y:S02]  /*92240*/  ISETP.LT.AND P6, PT, R29, c[0x0][0x178], !P5 ;  /* 0x00005e001d007a0c */ /* 0x000fe40006fc1270 */
[----:B------:R-:W-:Y:S01]  /*92250*/  ISETP.LT.AND P4, PT, R26, c[0x0][0x178], !P1 ;  /* 0x00005e001a007a0c */ /* 0x000fe20004f81270 */
[----:B------:R-:W-:-:S08]  /*92260*/  IMAD.WIDE R4, R14, 0x2, R10 ;  /* 0x000000020e047825 */ /* 0x000fd000078e020a */
[----:B------:R-:W-:Y:S01]  /*92270*/  @P3 STG.E.U16 [R12.64], R0 ;  /* 0x000000000c003986 */ /* 0x000fe2000c101506 */
[----:B------:R-:W-:Y:S02]  /*92280*/  ISETP.LT.AND P3, PT, R19, c[0x0][0x178], !P5 ;  /* 0x00005e0013007a0c */ /* 0x000fe40006f61270 */
[----:B------:R-:W-:Y:S01]  /*92290*/  ISETP.LT.AND P5, PT, R23, c[0x0][0x178], !P5 ;  /* 0x00005e0017007a0c */ /* 0x000fe20006fa1270 */
[----:B----4-:R0:W-:Y:S04]  /*922a0*/  STL [R1+0x2640], R24 ;  /* 0x0026401801007387 */ /* 0x0101e80000100800 */
[----:B0-----:R-:W4:Y:S04]  /*922b0*/  LDL R24, [R1+0x278] ;  /* 0x0002780001187983 */ /* 0x001f280000100800 */
[----:B------:R-:W4:Y:S01]  /*922c0*/  LDL.LU R18, [R1+0x2644] ;  /* 0x0026440001127983 */ /* 0x000f220000300800 */
[----:B------:R-:W-:-:S03]  /*922d0*/  IADD3 R0, R14, c[0x0][0x198], RZ ;  /* 0x000066000e007a10 */ /* 0x000fc60007ffe0ff */
[----:B------:R0:W-:Y:S01]  /*922e0*/  @P6 STG.E.U16 [R4.64], R6 ;  /* 0x0000000604006986 */ /* 0x0001e2000c101506 */
[----:B------:R-:W-:Y:S01]  /*922f0*/  PRMT R17, R25, 0x7632, R17 ;  /* 0x0000763219117816 */ /* 0x000fe20000000011 */
[----:B------:R-:W-:Y:S01]  /*92300*/  IMAD.WIDE R12, R0, 0x2, R20 ;  /* 0x00000002000c7825 */ /* 0x000fe200078e0214 */
[----:B------:R-:W-:Y:S01]  /*92310*/  ISETP.LT.AND P6, PT, R29, c[0x0][0x178], !P1 ;  /* 0x00005e001d007a0c */ /* 0x000fe20004fc1270 */
[----:B------:R-:W4:Y:S02]  /*92320*/  LDL.LU R25, [R1+0x24c] ;  /* 0x00024c0001197983 */ /* 0x000f240000300800 */
[----:B0-----:R-:W-:-:S04]  /*92330*/  IMAD.WIDE R4, R14, 0x2, R8 ;  /* 0x000000020e047825 */ /* 0x001fc800078e0208 */
[----:B------:R-:W-:Y:S01]  /*92340*/  IMAD.WIDE R6, R14, 0x2, R2 ;  /* 0x000000020e067825 */ /* 0x000fe200078e0202 */
[----:B------:R0:W-:Y:S04]  /*92350*/  @P3 STG.E.U16 [R4.64], R16 ;  /* 0x0000001004003986 */ /* 0x0001e8000c101506 */
[----:B------:R1:W-:Y:S04]  /*92360*/  @P5 STG.E.U16 [R6.64], R17 ;  /* 0x0000001106005986 */ /* 0x0003e8000c101506 */
[----:B------:R3:W-:Y:S01]  /*92370*/  @P4 STG.E.U16 [R12.64], R28 ;  /* 0x0000001c0c004986 */ /* 0x0007e2000c101506 */
[----:B------:R-:W-:-:S02]  /*92380*/  ISETP.LT.AND P4, PT, R19, c[0x0][0x178], !P1 ;  /* 0x00005e0013007a0c */ /* 0x000fc40004f81270 */
[----:B--2---:R-:W-:Y:S01]  /*92390*/  ISETP.GE.AND P2, PT, R15, c[0x0][0x17c], PT ;  /* 0x00005f000f007a0c */ /* 0x004fe20003f46270 */
[----:B------:R-:W-:Y:S01]  /*923a0*/  IMAD.WIDE R14, R0, 0x2, R10 ;  /* 0x00000002000e7825 */ /* 0x000fe200078e020a */
[----:B------:R-:W-:-:S03]  /*923b0*/  ISETP.LT.AND P3, PT, R23, c[0x0][0x178], !P1 ;  /* 0x00005e0017007a0c */ /* 0x000fc60004f61270 */
[----:B0-----:R-:W-:Y:S01]  /*923c0*/  IMAD.WIDE R4, R0, 0x2, R8 ;  /* 0x0000000200047825 */ /* 0x001fe200078e0208 */
[----:B-1----:R-:W-:Y:S01]  /*923d0*/  PRMT R17, R28, 0x7632, R17 ;  /* 0x000076321c117816 */ /* 0x002fe20000000011 */
[----:B------:R0:W-:Y:S01]  /*923e0*/  @P6 STG.E.U16 [R14.64], R27 ;  /* 0x0000001b0e006986 */ /* 0x0001e2000c101506 */
[----:B---3--:R-:W-:-:S03]  /*923f0*/  ISETP.GE.AND P1, PT, R22, c[0x0][0x17c], PT ;  /* 0x00005f0016007a0c */ /* 0x008fc60003f26270 */
[----:B------:R-:W2:Y:S04]  /*92400*/  LDL.LU R28, [R1+0x20c] ;  /* 0x00020c00011c7983 */ /* 0x000ea80000300800 */
[----:B------:R-:W3:Y:S04]  /*92410*/  LDL.LU R22, [R1+0x2550] ;  /* 0x0025500001167983 */ /* 0x000ee80000300800 */
[----:B----4-:R1:W-:Y:S01]  /*92420*/  @P4 STG.E.U16 [R4.64], R24 ;  /* 0x0000001804004986 */ /* 0x0103e2000c101506 */
[----:B------:R-:W-:-:S03]  /*92430*/  PRMT R18, R27, 0x7632, R18 ;  /* 0x000076321b127816 */ /* 0x000fc60000000012 */
[----:B0-----:R-:W4:Y:S04]  /*92440*/  LDL.LU R27, [R1+0x1dc] ;  /* 0x0001dc00011b7983 */ /* 0x001f280000300800 */
[----:B-1----:R-:W2:Y:S04]  /*92450*/  LDL.LU R24, [R1+0x2640] ;  /* 0x0026400001187983 */ /* 0x002ea80000300800 */
[----:B------:R-:W3:Y:S04]  /*92460*/  LDL.LU R4, [R1+0x278] ;  /* 0x0002780001047983 */ /* 0x000ee80000300800 */
[----:B------:R-:W3:Y:S01]  /*92470*/  LDL.LU R5, [R1+0x254c] ;  /* 0x00254c0001057983 */ /* 0x000ee20000300800 */
[----:B------:R-:W-:-:S02]  /*92480*/  ISETP.LT.AND P6, PT, R26, c[0x0][0x178], !P0 ;  /* 0x00005e001a007a0c */ /* 0x000fc400047c1270 */
[----:B------:R-:W-:Y:S02]  /*92490*/  ISETP.LT.AND P5, PT, R29, c[0x0][0x178], !P0 ;  /* 0x00005e001d007a0c */ /* 0x000fe400047a1270 */
[C---:B------:R-:W-:Y:S01]  /*924a0*/  IADD3 R16, R0.reuse, c[0x0][0x198], RZ ;  /* 0x0000660000107a10 */ /* 0x040fe20007ffe0ff */
[----:B------:R-:W-:Y:S01]  /*924b0*/  IMAD.WIDE R6, R0, 0x2, R2 ;  /* 0x0000000200067825 */ /* 0x000fe200078e0202 */
[----:B------:R-:W-:-:S03]  /*924c0*/  ISETP.LT.AND P4, PT, R19, c[0x0][0x178], !P0 ;  /* 0x00005e0013007a0c */ /* 0x000fc60004781270 */
[----:B------:R-:W-:-:S04]  /*924d0*/  IMAD.WIDE R12, R16, 0x2, R20 ;  /* 0x00000002100c7825 */ /* 0x000fc800078e0214 */
[----:B------:R-:W-:Y:S01]  /*924e0*/  IMAD.WIDE R14, R16, 0x2, R10 ;  /* 0x00000002100e7825 */ /* 0x000fe200078e020a */
[----:B------:R-:W-:Y:S04]  /*924f0*/  STL [R1+0x263c], R18 ;  /* 0x00263c1201007387 */ /* 0x000fe80000100800 */
[----:B--2---:R0:W-:Y:S01]  /*92500*/  @P3 STG.E.U16 [R6.64], R24 ;  /* 0x0000001806003986 */ /* 0x0041e2000c101506 */
[----:B------:R-:W-:-:S03]  /*92510*/  ISETP.LT.AND P3, PT, R23, c[0x0][0x178], !P0 ;  /* 0x00005e0017007a0c */ /* 0x000fc60004761270 */
[----:B------:R3:W-:Y:S01]  /*92520*/  @P6 STG.E.U16 [R12.64], R17 ;  /* 0x000000110c006986 */ /* 0x0007e2000c101506 */
[----:B------:R-:W-:-:S03]  /*92530*/  ISETP.LT.AND P6, PT, R29, c[0x0][0x178], !P2 ;  /* 0x00005e001d007a0c */ /* 0x000fc600057c1270 */
[----:B------:R1:W-:Y:S01]  /*92540*/  @P5 STG.E.U16 [R14.64], R18 ;  /* 0x000000120e005986 */ /* 0x0003e2000c101506 */
[----:B------:R-:W-:Y:S01]  /*92550*/  ISETP.LT.AND P5, PT, R26, c[0x0][0x178], !P2 ;  /* 0x00005e001a007a0c */ /* 0x000fe200057a1270 */
[----:B0-----:R-:W-:Y:S01]  /*92560*/  IMAD.WIDE R6, R16, 0x2, R8 ;  /* 0x0000000210067825 */ /* 0x001fe200078e0208 */
[----:B---3--:R-:W-:Y:S02]  /*92570*/  PRMT R12, R4, 0x7632, R12 ;  /* 0x00007632040c7816 */ /* 0x008fe4000000000c */
[----:B-1----:R-:W-:-:S03]  /*92580*/  IADD3 R14, R16, c[0x0][0x198], RZ ;  /* 0x00006600100e7a10 */ /* 0x002fc60007ffe0ff */
[----:B------:R0:W-:Y:S01]  /*92590*/  @P4 STG.E.U16 [R6.64], R12 ;  /* 0x0000000c06004986 */ /* 0x0001e2000c101506 */
[----:B------:R-:W-:Y:S01]  /*925a0*/  ISETP.GE.AND P0, PT, R5, c[0x0][0x17c], PT ;  /* 0x00005f0005007a0c */ /* 0x000fe20003f06270 */
[----:B------:R-:W-:Y:S01]  /*925b0*/  IMAD.WIDE R4, R16, 0x2, R2 ;  /* 0x0000000210047825 */ /* 0x000fe200078e0202 */
[----:B------:R-:W-:Y:S01]  /*925c0*/  PRMT R0, R24, 0x7632, R0 ;  /* 0x0000763218007816 */ /* 0x000fe20000000000 */
[----:B------:R-:W2:Y:S01]  /*925d0*/  LDL.LU R18, [R1+0x1bc] ;  /* 0x0001bc0001127983 */ /* 0x000ea20000300800 */
[----:B------:R-:W-:-:S03]  /*925e0*/  PRMT R17, R28, 0x7632, R17 ;  /* 0x000076321c117816 */ /* 0x000fc60000000011 */
[----:B------:R1:W-:Y:S01]  /*925f0*/  @P3 STG.E.U16 [R4.64], R0 ;  /* 0x0000000004003986 */ /* 0x0003e2000c101506 */
[----:B0-----:R-:W-:-:S04]  /*92600*/  IMAD.WIDE R6, R14, 0x2, R20 ;  /* 0x000000020e067825 */ /* 0x001fc800078e0214 */
[----:B------:R-:W-:Y:S01]  /*92610*/  IMAD.WIDE R12, R14, 0x2, R10 ;  /* 0x000000020e0c7825 */ /* 0x000fe200078e020a */
[----:B------:R0:W-:Y:S01]  /*92620*/  @P5 STG.E.U16 [R6.64], R25 ;  /* 0x0000001906005986 */ /* 0x0001e2000c101506 */
[----:B-1----:R-:W-:-:S03]  /*92630*/  PRMT R0, R25, 0x7632, R0 ;  /* 0x0000763219007816 */ /* 0x002fc60000000000 */
[----:B------:R1:W-:Y:S04]  /*92640*/  @P6 STG.E.U16 [R12.64], R28 ;  /* 0x0000001c0c006986 */ /* 0x0003e8000c101506 */
[----:B0-----:R-:W3:Y:S04]  /*92650*/  LDL.LU R25, [R1+0x25c] ;  /* 0x00025c0001197983 */ /* 0x001ee80000300800 */
[----:B-1----:R-:W3:Y:S01]  /*92660*/  LDL.LU R28, [R1+0x2554] ;  /* 0x00255400011c7983 */ /* 0x002ee20000300800 */
[----:B------:R-:W-:Y:S01]  /*92670*/  ISETP.LT.AND P4, PT, R19, c[0x0][0x178], !P2 ;  /* 0x00005e0013007a0c */ /* 0x000fe20005781270 */
[----:B------:R-:W-:Y:S01]  /*92680*/  IMAD.WIDE R4, R14, 0x2, R8 ;  /* 0x000000020e047825 */ /* 0x000fe200078e0208 */
[----:B------:R-:W-:Y:S01]  /*92690*/  ISETP.LT.AND P2, PT, R23, c[0x0][0x178], !P2 ;  /* 0x00005e0017007a0c */ /* 0x000fe20005741270 */
[----:B------:R-:W3:Y:S01]  /*926a0*/  LDL.LU R24, [R1+0x21c] ;  /* 0x00021c0001187983 */ /* 0x000ee20000300800 */
[----:B------:R-:W-:-:S02]  /*926b0*/  ISETP.LT.AND P6, PT, R26, c[0x0][0x178], !P1 ;  /* 0x00005e001a007a0c */ /* 0x000fc40004fc1270 */
[----:B------:R-:W-:Y:S02]  /*926c0*/  IADD3 R15, R14, c[0x0][0x198], RZ ;  /* 0x000066000e0f7a10 */ /* 0x000fe40007ffe0ff */
[----:B------:R-:W-:-:S05]  /*926d0*/  ISETP.LT.AND P5, PT, R29, c[0x0][0x178], !P1 ;  /* 0x00005e001d007a0c */ /* 0x000fca0004fa1270 */
[----:B----4-:R0:W-:Y:S01]  /*926e0*/  @P4 STG.E.U16 [R4.64], R27 ;  /* 0x0000001b04004986 */ /* 0x0101e2000c101506 */
[----:B------:R-:W-:Y:S02]  /*926f0*/  ISETP.LT.AND P4, PT, R19, c[0x0][0x178], !P1 ;  /* 0x00005e0013007a0c */ /* 0x000fe40004f81270 */
[----:B------:R-:W-:Y:S01]  /*92700*/  ISETP.LT.AND P1, PT, R23, c[0x0][0x178], !P1 ;  /* 0x00005e0017007a0c */ /* 0x000fe20004f21270 */
[----:B------:R-:W-:Y:S01]  /*92710*/  IMAD.WIDE R6, R15, 0x2, R20 ;  /* 0x000000020f067825 */ /* 0x000fe200078e0214 */
[----:B------:R-:W-:Y:S02]  /*92720*/  ISETP.GE.AND P3, PT, R22, c[0x0][0x17c], PT ;  /* 0x00005f0016007a0c */ /* 0x000fe40003f66270 */
[----:B------:R-:W4:Y:S01]  /*92730*/  LDL.LU R22, [R1+0x2558] ;  /* 0x0025580001167983 */ /* 0x000f220000300800 */
[----:B0-----:R-:W-:Y:S01]  /*92740*/  IMAD.WIDE R4, R14, 0x2, R2 ;  /* 0x000000020e047825 */ /* 0x001fe200078e0202 */
[----:B------:R-:W-:Y:S02]  /*92750*/  PRMT R14, R27, 0x7632, R14 ;  /* 0x000076321b0e7816 */ /* 0x000fe4000000000e */
[----:B------:R-:W4:Y:S01]  /*92760*/  LDL.LU R27, [R1+0x1ec] ;  /* 0x0001ec00011b7983 */ /* 0x000f220000300800 */
[----:B------:R-:W-:-:S03]  /*92770*/  IMAD.WIDE R12, R15, 0x2, R10 ;  /* 0x000000020f0c7825 */ /* 0x000fc600078e020a */
[----:B--2---:R0:W-:Y:S01]  /*92780*/  @P2 STG.E.U16 [R4.64], R18 ;  /* 0x0000001204002986 */ /* 0x0041e2000c101506 */
[----:B------:R-:W-:-:S03]  /*92790*/  PRMT R16, R18, 0x7632, R16 ;  /* 0x0000763212107816 */ /* 0x000fc60000000010 */
[----:B------:R1:W-:Y:S04]  /*927a0*/  @P6 STG.E.U16 [R6.64], R0 ;  /* 0x0000000006006986 */ /* 0x0003e8000c101506 */
[----:B------:R-:W-:Y:S01]  /*927b0*/  @P5 STG.E.U16 [R12.64], R17 ;  /* 0x000000110c005986 */ /* 0x000fe2000c101506 */
[----:B0-----:R-:W-:-:S03]  /*927c0*/  IMAD.WIDE R4, R15, 0x2, R8 ;  /* 0x000000020f047825 */ /* 0x001fc600078e0208 */
[----:B------:R-:W2:Y:S01]  /*927d0*/  LDL.LU R18, [R1+0x263c] ;  /* 0x00263c0001127983 */ /* 0x000ea20000300800 */
[----:B-1----:R-:W-:-:S03]  /*927e0*/  IMAD.WIDE R6, R15, 0x2, R2 ;  /* 0x000000020f067825 */ /* 0x002fc600078e0202 */
[----:B------:R-:W-:Y:S04]  /*927f0*/  @P4 STG.E.U16 [R4.64], R14 ;  /* 0x0000000e04004986 */ /* 0x000fe8000c101506 */
[----:B------:R0:W-:Y:S01]  /*92800*/  @P1 STG.E.U16 [R6.64], R16 ;  /* 0x0000001006001986 */ /* 0x0001e2000c101506 */
[----:B---3--:R-:W-:-:S03]  /*92810*/  ISETP.GE.AND P2, PT, R28, c[0x0][0x17c], PT ;  /* 0x00005f001c007a0c */ /* 0x008fc60003f46270 */
[----:B------:R-:W3:Y:S04]  /*92820*/  LDL.LU R28, [R1+0x2638] ;  /* 0x00263800011c7983 */ /* 0x000ee80000300800 */
[----:B0-----:R-:W2:Y:S01]  /*92830*/  LDL.LU R16, [R1+0x1cc] ;  /* 0x0001cc0001107983 */ /* 0x001ea20000300800 */
[----:B------:R-:W-:Y:S02]  /*92840*/  ISETP.LT.AND P6, PT, R26, c[0x0][0x178], !P0 ;  /* 0x00005e001a007a0c */ /* 0x000fe400047c1270 */
[----:B------:R-:W-:Y:S02]  /*92850*/  ISETP.LT.AND P5, PT, R29, c[0x0][0x178], !P0 ;  /* 0x00005e001d007a0c */ /* 0x000fe400047a1270 */
[----:B------:R-:W-:Y:S02]  /*92860*/  IADD3 R0, R15, c[0x0][0x198], RZ ;  /* 0x000066000f007a10 */ /* 0x000fe40007ffe0ff */
[----:B------:R-:W-:-:S03]  /*92870*/  ISETP.LT.AND P1, PT, R19, c[0x0][0x178], !P0 ;  /* 0x00005e0013007a0c */ /* 0x000fc60004721270 */
[----:B------:R-:W-:-:S04]  /*92880*/  IMAD.WIDE R4, R0, 0x2, R20 ;  /* 0x0000000200047825 */ /* 0x000fc800078e0214 */
[----:B------:R-:W-:Y:S01]  /*92890*/  IMAD.WIDE R6, R0, 0x2, R10 ;  /* 0x0000000200067825 */ /* 0x000fe200078e020a */
[----:B------:R0:W-:Y:S01]  /*928a0*/  @P6 STG.E.U16 [R4.64], R25 ;  /* 0x0000001904006986 */ /* 0x0001e2000c101506 */
[----:B------:R-:W-:-:S03]  /*928b0*/  ISETP.LT.AND P4, PT, R23, c[0x0][0x178], !P0 ;  /* 0x00005e0017007a0c */ /* 0x000fc60004781270 */
[----:B------:R1:W-:Y:S01]  /*928c0*/  @P5 STG.E.U16 [R6.64], R24 ;  /* 0x0000001806005986 */ /* 0x0003e2000c101506 */
[----:B------:R-:W-:Y:S02]  /*928d0*/  ISETP.LT.AND P5, PT, R26, c[0x0][0x178], !P3 ;  /* 0x00005e001a007a0c */ /* 0x000fe40005fa1270 */
[C---:B------:R-:W-:Y:S01]  /*928e0*/  IADD3 R14, R0.reuse, c[0x0][0x198], RZ ;  /* 0x00006600000e7a10 */ /* 0x040fe20007ffe0ff */
[----:B0-----:R-:W-:Y:S01]  /*928f0*/  IMAD.WIDE R4, R0, 0x2, R8 ;  /* 0x0000000200047825 */ /* 0x001fe200078e0208 */
[----:B------:R-:W-:-:S04]  /*92900*/  ISETP.LT.AND P6, PT, R29, c[0x0][0x178], !P3 ;  /* 0x00005e001d007a0c */ /* 0x000fc80005fc1270 */
[----:B----4-:R0:W-:Y:S01]  /*92910*/  @P1 STG.E.U16 [R4.64], R27 ;  /* 0x0000001b04001986 */ /* 0x0101e2000c101506 */
[----:B------:R-:W-:Y:S01]  /*92920*/  ISETP.LT.AND P1, PT, R19, c[0x0][0x178], !P3 ;  /* 0x00005e0013007a0c */ /* 0x000fe20005f21270 */
[----:B-1----:R-:W-:Y:S01]  /*92930*/  IMAD.WIDE R6, R0, 0x2, R2 ;  /* 0x0000000200067825 */ /* 0x002fe200078e0202 */
[----:B------:R-:W-:Y:S02]  /*92940*/  PRMT R12, R25, 0x7632, R12 ;  /* 0x00007632190c7816 */ /* 0x000fe4000000000c */
[----:B------:R-:W-:Y:S01]  /*92950*/  PRMT R13, R24, 0x7632, R13 ;  /* 0x00007632180d7816 */ /* 0x000fe2000000000d */
[----:B------:R-:W4:Y:S01]  /*92960*/  LDL.LU R25, [R1+0x26c] ;  /* 0x00026c0001197983 */ /* 0x000f220000300800 */
[----:B0-----:R-:W-:Y:S01]  /*92970*/  IMAD.WIDE R4, R14, 0x2, R20 ;  /* 0x000000020e047825 */ /* 0x001fe200078e0214 */
[----:B------:R-:W-:Y:S02]  /*92980*/  PRMT R0, R27, 0x7632, R0 ;  /* 0x000076321b007816 */ /* 0x000fe40000000000 */
[----:B------:R-:W-:-:S02]  /*92990*/  ISETP.GE.AND P0, PT, R22, c[0x0][0x17c], PT ;  /* 0x00005f0016007a0c */ /* 0x000fc40003f06270 */
[----:B------:R-:W3:Y:S04]  /*929a0*/  LDL.LU R22, [R1+0x23c] ;  /* 0x00023c0001167983 */ /* 0x000ee80000300800 */
[----:B------:R-:W3:Y:S04]  /*929b0*/  LDL.LU R24, [R1+0x1fc] ;  /* 0x0001fc0001187983 */ /* 0x000ee80000300800 */
[----:B------:R-:W3:Y:S04]  /*929c0*/  LDL.LU R27, [R1+0x1ac] ;  /* 0x0001ac00011b7983 */ /* 0x000ee80000300800 */
[----:B--2---:R0:W-:Y:S04]  /*929d0*/  @P4 STG.E.U16 [R6.64], R16 ;  /* 0x0000001006004986 */ /* 0x0041e8000c101506 */
[----:B------:R1:W-:Y:S01]  /*929e0*/  @P5 STG.E.U16 [R4.64], R12 ;  /* 0x0000000c04005986 */ /* 0x0003e2000c101506 */
[----:B0-----:R-:W-:-:S04]  /*929f0*/  IMAD.WIDE R6, R14, 0x2, R10 ;  /* 0x000000020e067825 */ /* 0x001fc800078e020a */
[----:B-1----:R-:W-:Y:S01]  /*92a00*/  IMAD.WIDE R4, R14, 0x2, R8 ;  /* 0x000000020e047825 */ /* 0x002fe200078e0208 */
[----:B------:R-:W-:Y:S04]  /*92a10*/  @P6 STG.E.U16 [R6.64], R13 ;  /* 0x0000000d06006986 */ /* 0x000fe8000c101506 */
[----:B------:R0:W-:Y:S04]  /*92a20*/  @P1 STG.E.U16 [R4.64], R0 ;  /* 0x0000000004001986 */ /* 0x0001e8000c101506 */
[----:B0-----:R-:W2:Y:S04]  /*92a30*/  LDL.LU R5, [R1+0x255c] ;  /* 0x00255c0001057983 */ /* 0x001ea80000300800 */
[----:B------:R-:W2:Y:S01]  /*92a40*/  LDL.LU R0, [R1+0x2560] ;  /* 0x0025600001007983 */ /* 0x000ea20000300800 */
[----:B------:R-:W-:-:S02]  /*92a50*/  ISETP.LT.AND P3, PT, R23, c[0x0][0x178], !P3 ;  /* 0x00005e0017007a0c */ /* 0x000fc40005f61270 */
[----:B------:R-:W-:Y:S02]  /*92a60*/  ISETP.LT.AND P4, PT, R26, c[0x0][0x178], !P2 ;  /* 0x00005e001a007a0c */ /* 0x000fe40005781270 */
[----:B------:R-:W-:Y:S02]  /*92a70*/  PRMT R15, R16, 0x7632, R15 ;  /* 0x00007632100f7816 */ /* 0x000fe4000000000f */
[C---:B------:R-:W-:Y:S02]  /*92a80*/  IADD3 R16, R14.reuse, c[0x0][0x198], RZ ;  /* 0x000066000e107a10 */ /* 0x040fe40007ffe0ff */
[----:B------:R-:W-:Y:S01]  /*92a90*/  ISETP.LT.AND P5, PT, R29, c[0x0][0x178], !P2 ;  /* 0x00005e001d007a0c */ /* 0x000fe200057a1270 */
[----:B------:R-:W-:Y:S01]  /*92aa0*/  IMAD.WIDE R6, R14, 0x2, R2 ;  /* 0x000000020e067825 */ /* 0x000fe200078e0202 */
[----:B------:R-:W-:-:S03]  /*92ab0*/  ISETP.LT.AND P6, PT, R19, c[0x0][0x178], !P2 ;  /* 0x00005e0013007a0c */ /* 0x000fc600057c1270 */
[----:B------:R-:W-:Y:S01]  /*92ac0*/  IMAD.WIDE R12, R16, 0x2, R20 ;  /* 0x00000002100c7825 */ /* 0x000fe200078e0214 */
[----:B------:R0:W-:Y:S01]  /*92ad0*/  @P3 STG.E.U16 [R6.64], R15 ;  /* 0x0000000f06003986 */ /* 0x0001e2000c101506 */
[----:B------:R-:W-:-:S03]  /*92ae0*/  ISETP.LT.AND P3, PT, R23, c[0x0][0x178], !P2 ;  /* 0x00005e0017007a0c */ /* 0x000fc60005761270 */
[----:B----4-:R1:W-:Y:S01]  /*92af0*/  @P4 STG.E.U16 [R12.64], R25 ;  /* 0x000000190c004986 */ /* 0x0103e2000c101506 */
[----:B------:R-:W-:Y:S01]  /*92b00*/  ISETP.LT.AND P4, PT, R26, c[0x0][0x178], !P0 ;  /* 0x00005e001a007a0c */ /* 0x000fe20004781270 */
[----:B0-----:R-:W-:-:S05]  /*92b10*/  IMAD.WIDE R6, R16, 0x2, R10 ;  /* 0x0000000210067825 */ /* 0x001fca00078e020a */
[----:B---3--:R0:W-:Y:S01]  /*92b20*/  @P5 STG.E.U16 [R6.64], R22 ;  /* 0x0000001606005986 */ /* 0x0081e2000c101506 */
[----:B-1----:R-:W-:Y:S02]  /*92b30*/  PRMT R12, R25, 0x7632, R12 ;  /* 0x00007632190c7816 */ /* 0x002fe4000000000c */
[----:B------:R-:W-:Y:S01]  /*92b40*/  PRMT R14, R22, 0x7632, R14 ;  /* 0x00007632160e7816 */ /* 0x000fe2000000000e */
[----:B------:R-:W3:Y:S01]  /*92b50*/  LDL.LU R25, [R1+0x2564] ;  /* 0x0025640001197983 */ /* 0x000ee20000300800 */
[----:B------:R-:W-:Y:S02]  /*92b60*/  PRMT R15, R24, 0x7632, R15 ;  /* 0x00007632180f7816 */ /* 0x000fe4000000000f */
[----:B--2---:R-:W-:Y:S01]  /*92b70*/  ISETP.GE.AND P1, PT, R5, c[0x0][0x17c], PT ;  /* 0x00005f0005007a0c */ /* 0x004fe20003f26270 */
[----:B------:R-:W-:Y:S01]  /*92b80*/  IMAD.WIDE R4, R16, 0x2, R8 ;  /* 0x0000000210047825 */ /* 0x000fe200078e0208 */
[----:B------:R-:W-:Y:S02]  /*92b90*/  ISETP.GE.AND P2, PT, R0, c[0x0][0x17c], PT ;  /* 0x00005f0000007a0c */ /* 0x000fe40003f46270 */
[----:B------:R-:W-:-:S02]  /*92ba0*/  IADD3 R0, R16, c[0x0][0x198], RZ ;  /* 0x0000660010007a10 */ /* 0x000fc40007ffe0ff */
[----:B------:R1:W-:Y:S01]  /*92bb0*/  @P6 STG.E.U16 [R4.64], R24 ;  /* 0x0000001804006986 */ /* 0x0003e2000c101506 */
[----:B------:R-:W-:Y:S02]  /*92bc0*/  ISETP.LT.AND P6, PT, R29, c[0x0][0x178], !P0 ;  /* 0x00005e001d007a0c */ /* 0x000fe400047c1270 */
[----:B0-----:R-:W-:-:S04]  /*92bd0*/  IMAD.WIDE R6, R0, 0x2, R20 ;  /* 0x0000000200067825 */ /* 0x001fc800078e0214 */
[----:B-1----:R-:W-:Y:S01]  /*92be0*/  IMAD.WIDE R4, R16, 0x2, R2 ;  /* 0x0000000210047825 */ /* 0x002fe200078e0202 */
[----:B------:R-:W2:Y:S04]  /*92bf0*/  LDL.LU R24, [R1+0x2568] ;  /* 0x0025680001187983 */ /* 0x000ea80000300800 */
[----:B------:R-:W-:Y:S04]  /*92c00*/  @P3 STG.E.U16 [R4.64], R27 ;  /* 0x0000001b04003986 */ /* 0x000fe8000c101506 */
[----:B------:R0:W-:Y:S04]  /*92c10*/  @P4 STG.E.U16 [R6.64], R12 ;  /* 0x0000000c06004986 */ /* 0x0001e8000c101506 */
[----:B------:R-:W4:Y:S01]  /*92c20*/  LDL.LU R22, [R1+0x27c] ;  /* 0x00027c0001167983 */ /* 0x000f220000300800 */
[C---:B0-----:R-:W-:Y:S01]  /*92c30*/  IMAD.WIDE R6, R0.reuse, 0x2, R10 ;  /* 0x0000000200067825 */ /* 0x041fe200078e020a */
[----:B------:R-:W-:-:S03]  /*92c40*/  IADD3 R4, R0, c[0x0][0x198], RZ ;  /* 0x0000660000047a10 */ /* 0x000fc60007ffe0ff */
[C---:B------:R-:W-:Y:S01]  /*92c50*/  IMAD.WIDE R12, R0.reuse, 0x2, R8 ;  /* 0x00000002000c7825 */ /* 0x040fe200078e0208 */
[----:B------:R0:W-:Y:S03]  /*92c60*/  @P6 STG.E.U16 [R6.64], R14 ;  /* 0x0000000e06006986 */ /* 0x0001e6000c101506 */
[----:B0-----:R-:W-:Y:S02]  /*92c70*/  IMAD.WIDE R6, R0, 0x2, R2 ;  /* 0x0000000200067825 */ /* 0x001fe400078e0202 */
[----:B------:R-:W4:Y:S01]  /*92c80*/  LDL.LU R0, [R1+0x3fc] ;  /* 0x0003fc0001007983 */ /* 0x000f220000300800 */
[----:B------:R-:W-:Y:S02]  /*92c90*/  ISETP.LT.AND P5, PT, R19, c[0x0][0x178], !P0 ;  /* 0x00005e0013007a0c */ /* 0x000fe400047a1270 */
[----:B------:R-:W-:Y:S02]  /*92ca0*/  ISETP.LT.AND P3, PT, R23, c[0x0][0x178], !P0 ;  /* 0x00005e0017007a0c */ /* 0x000fe40004761270 */
[----:B------:R-:W-:-:S02]  /*92cb0*/  ISETP.LT.AND P4, PT, R26, c[0x0][0x178], !P1 ;  /* 0x00005e001a007a0c */ /* 0x000fc40004f81270 */
[----:B------:R-:W-:-:S07]  /*92cc0*/  PRMT R5, R27, 0x7632, R5 ;  /* 0x000076321b057816 */ /* 0x000fce0000000005 */
[----:B------:R0:W-:Y:S01]  /*92cd0*/  @P5 STG.E.U16 [R12.64], R15 ;  /* 0x0000000f0c005986 */ /* 0x0001e2000c101506 */
[----:B---3--:R-:W-:-:S03]  /*92ce0*/  ISETP.GE.AND P0, PT, R25, c[0x0][0x17c], PT ;  /* 0x00005f0019007a0c */ /* 0x008fc60003f06270 */
[----:B------:R-:W-:Y:S01]  /*92cf0*/  @P3 STG.E.U16 [R6.64], R5 ;  /* 0x0000000506003986 */ /* 0x000fe2000c101506 */
[----:B0-----:R-:W-:Y:S01]  /*92d00*/  IMAD.WIDE R12, R4, 0x2, R20 ;  /* 0x00000002040c7825 */ /* 0x001fe200078e0214 */
[----:B--2---:R-:W-:-:S04]  /*92d10*/  ISETP.GE.AND P3, PT, R24, c[0x0][0x17c], PT ;  /* 0x00005f0018007a0c */ /* 0x004fc80003f66270 */
[----:B----4-:R-:W-:Y:S01]  /*92d20*/  @P4 STG.E.U16 [R12.64], R0 ;  /* 0x000000000c004986 */ /* 0x010fe2000c101506 */
[----:B------:R-:W-:-:S03]  /*92d30*/  ISETP.LT.AND P4, PT, R26, c[0x0][0x178], !P2 ;  /* 0x00005e001a007a0c */ /* 0x000fc60005781270 */
[----:B------:R0:W1:Y:S04]  /*92d40*/  LDS.128 R24, [R28] ;  /* 0x000000001c187984 */ /* 0x0000680000000c00 */
[----:B0-----:R-:W2:Y:S04]  /*92d50*/  LDL.LU R28, [R1+0x2a0] ;  /* 0x0002a000011c7983 */ /* 0x001ea80000300800 */
[----:B-1----:R0:W-:Y:S04]  /*92d60*/  STL [R1+0x262c], R25 ;  /* 0x00262c1901007387 */ /* 0x0021e80000100800 */
[----:B0-----:R-:W3:Y:S04]  /*92d70*/  LDL R25, [R1+0xfd0] ;  /* 0x000fd00001197983 */ /* 0x001ee80000100800 */
[----:B------:R0:W-:Y:S04]  /*92d80*/  STL [R1+0x25f8], R26 ;  /* 0x0025f81a01007387 */ /* 0x0001e80000100800 */
[----:B0-----:R-:W4:Y:S01]  /*92d90*/  LDL.LU R26, [R1+0x3ec] ;  /* 0x0003ec00011a7983 */ /* 0x001f220000300800 */
[----:B------:R-:W-:Y:S01]  /*92da0*/  ISETP.LT.AND P5, PT, R29, c[0x0][0x178], !P1 ;  /* 0x00005e001d007a0c */ /* 0x000fe20004fa1270 */
[----:B------:R-:W-:-:S02]  /*92db0*/  IMAD.WIDE R6, R4, 0x2, R10 ;  /* 0x0000000204067825 */ /* 0x000fc400078e020a */
[----:B------:R0:W-:Y:S04]  /*92dc0*/  STL [R1+0x25ec], R27 ;  /* 0x0025ec1b01007387 */ /* 0x0001e80000100800 */
[----:B0-----:R-:W2:Y:S01]  /*92dd0*/  LDL.LU R27, [R1+0x22c] ;  /* 0x00022c00011b7983 */ /* 0x001ea20000300800 */
[----:B------:R-:W-:-:S05]  /*92de0*/  ISETP.LT.AND P6, PT, R19, c[0x0][0x178], !P1 ;  /* 0x00005e0013007a0c */ /* 0x000fca0004fc1270 */
[----:B----4-:R0:W-:Y:S04]  /*92df0*/  @P5 STG.E.U16 [R6.64], R26 ;  /* 0x0000001a06005986 */ /* 0x0101e8000c101506 */
[----:B0-----:R-:W4:Y:S01]  /*92e00*/  LDL.LU R7, [R1+0x256c] ;  /* 0x00256c0001077983 */ /* 0x001f220000300800 */
[----:B------:R-:W-:Y:S01]  /*92e10*/  ISETP.LT.AND P1, PT, R23, c[0x0][0x178], !P1 ;  /* 0x00005e0017007a0c */ /* 0x000fe20004f21270 */
[----:B------:R-:W-:Y:S01]  /*92e20*/  IMAD.WIDE R12, R4, 0x2, R8 ;  /* 0x00000002040c7825 */ /* 0x000fe200078e0208 */
[----:B------:R-:W-:Y:S02]  /*92e30*/  PRMT R16, R0, 0x7632, R16 ;  /* 0x0000763200107816 */ /* 0x000fe40000000010 */
[C---:B------:R-:W-:Y:S01]  /*92e40*/  IADD3 R0, R4.reuse, c[0x0][0x198], RZ ;  /* 0x0000660004007a10 */ /* 0x040fe20007ffe0ff */
[----:B------:R-:W-:Y:S01]  /*92e50*/  IMAD.WIDE R14, R4, 0x2, R2 ;  /* 0x00000002040e7825 */ /* 0x000fe200078e0202 */
[----:B------:R0:W-:Y:S01]  /*92e60*/  @P6 STG.E.U16 [R12.64], R22 ;  /* 0x000000160c006986 */ /* 0x0001e2000c101506 */
[----:B------:R-:W-:-:S02]  /*92e70*/  ISETP.LT.AND P5, PT, R29, c[0x0][0x178], !P2 ;  /* 0x00005e001d007a0c */ /* 0x000fc400057a1270 */
[----:B------:R-:W-:Y:S01]  /*92e80*/  ISETP.LT.AND P6, PT, R19, c[0x0][0x178], !P2 ;  /* 0x00005e0013007a0c */ /* 0x000fe200057c1270 */
[----:B------:R-:W-:Y:S01]  /*92e90*/  IMAD.WIDE R4, R0, 0x2, R20 ;  /* 0x0000000200047825 */ /* 0x000fe200078e0214 */
[----:B------:R-:W-:Y:S02]  /*92ea0*/  ISETP.LT.AND P2, PT, R23, c[0x0][0x178], !P2 ;  /* 0x00005e0017007a0c */ /* 0x000fe40005741270 */
[----:B--2---:R1:W-:Y:S01]  /*92eb0*/  @P1 STG.E.U16 [R14.64], R27 ;  /* 0x0000001b0e001986 */ /* 0x0043e2000c101506 */
[----:B------:R-:W-:-:S03]  /*92ec0*/  PRMT R17, R26, 0x7632, R17 ;  /* 0x000076321a117816 */ /* 0x000fc60000000011 */
[----:B------:R2:W-:Y:S01]  /*92ed0*/  @P4 STG.E.U16 [R4.64], R16 ;  /* 0x0000001004004986 */ /* 0x0005e2000c101506 */
[----:B0-----:R-:W-:Y:S02]  /*92ee0*/  PRMT R13, R22, 0x7632, R13 ;  /* 0x00007632160d7816 */ /* 0x001fe4000000000d */
[C---:B------:R-:W-:Y:S01]  /*92ef0*/  IADD3 R12, R0.reuse, c[0x0][0x198], RZ ;  /* 0x00006600000c7a10 */ /* 0x040fe20007ffe0ff */
[----:B------:R-:W4:Y:S01]  /*92f00*/  LDL.LU R26, [R1+0x290] ;  /* 0x00029000011a7983 */ /* 0x000f220000300800 */
[----:B-1----:R-:W-:-:S03]  /*92f10*/  IMAD.WIDE R14, R0, 0x2, R2 ;  /* 0x00000002000e7825 */ /* 0x002fc600078e0202 */
[----:B------:R-:W4:Y:S01]  /*92f20*/  LDL.LU R22, [R1+0x280] ;  /* 0x0002800001167983 */ /* 0x000f220000300800 */
[----:B--2---:R-:W-:Y:S01]  /*92f30*/  IMAD.WIDE R4, R0, 0x2, R10 ;  /* 0x0000000200047825 */ /* 0x004fe200078e020a */
[----:B------:R-:W-:-:S04]  /*92f40*/  PRMT R16, R27, 0x7632, R16 ;  /* 0x000076321b107816 */ /* 0x000fc80000000010 */
[----:B------:R0:W-:Y:S01]  /*92f50*/  @P5 STG.E.U16 [R4.64], R17 ;  /* 0x0000001104005986 */ /* 0x0001e2000c101506 */
[----:B------:R-:W-:-:S03]  /*92f60*/  ISETP.LT.AND P5, PT, R29, c[0x0][0x178], !P0 ;  /* 0x00005e001d007a0c */ /* 0x000fc600047a1270 */
[----:B------:R-:W1:Y:S01]  /*92f70*/  S2R R29, SR_TID.X ;  /* 0x00000000001d7919 */ /* 0x000e620000002100 */
[----:B---3--:R-:W-:Y:S01]  /*92f80*/  ISETP.LT.AND P4, PT, R25, c[0x0][0x178], !P0 ;  /* 0x00005e0019007a0c */ /* 0x008fe20004781270 */
[----:B0-----:R-:W-:Y:S01]  /*92f90*/  IMAD.WIDE R4, R12, 0x2, R20 ;  /* 0x000000020c047825 */ /* 0x001fe200078e0214 */
[----:B-1----:R-:W-:-:S03]  /*92fa0*/  LOP3.LUT R27, R29, 0x7f, RZ, 0xc0, !PT ;  /* 0x0000007f1d1b7812 */ /* 0x002fc600078ec0ff */
[----:B------:R-:W-:-:S05]  /*92fb0*/  IMAD.SHL.U32 R29, R29, 0x400, RZ ;  /* 0x000004001d1d7824 */ /* 0x000fca00078e00ff */
[----:B------:R-:W-:-:S05]  /*92fc0*/  LOP3.LUT R29, R29, 0x1800, RZ, 0xc0, !PT ;  /* 0x000018001d1d7812 */ /* 0x000fca00078ec0ff */
[----:B------:R-:W-:-:S05]  /*92fd0*/  IMAD R29, R27, 0x10, R29 ;  /* 0x000000101b1d7824 */ /* 0x000fca00078e021d */
[----:B------:R-:W-:Y:S02]  /*92fe0*/  LOP3.LUT R29, R29, 0x20, RZ, 0x3c, !PT ;  /* 0x000000201d1d7812 */ /* 0x000fe400078e3cff */
[----:B----4-:R-:W-:Y:S01]  /*92ff0*/  ISETP.GE.AND P1, PT, R7, c[0x0][0x17c], PT ;  /* 0x00005f0007007a0c */ /* 0x010fe20003f26270 */
[----:B------:R-:W-:Y:S02]  /*93000*/  IMAD.WIDE R6, R0, 0x2, R8 ;  /* 0x0000000200067825 */ /* 0x000fe400078e0208 */
[----:B------:R-:W2:Y:S04]  /*93010*/  LDL.LU R0, [R1+0x2570] ;  /* 0x0025700001007983 */ /* 0x000ea80000300800 */
[----:B------:R-:W-:Y:S04]  /*93020*/  @P6 STG.E.U16 [R6.64], R13 ;  /* 0x0000000d06006986 */ /* 0x000fe8000c101506 */
[----:B------:R-:W-:Y:S01]  /*93030*/  @P2 STG.E.U16 [R14.64], R16 ;  /* 0x000000100e002986 */ /* 0x000fe2000c101506 */
[----:B------:R-:W-:-:S03]  /*93040*/  ISETP.LT.AND P2, PT, R19, c[0x0][0x178], !P0 ;  /* 0x00005e0013007a0c */ /* 0x000fc60004741270 */
[----:B------:R-:W3:Y:S04]  /*93050*/  LDL.LU R19, [R1+0x2634] ;  /* 0x0026340001137983 */ /* 0x000ee80000300800 */
[----:B------:R-:W-:Y:S04]  /*93060*/  @P4 STG.E.U16 [R4.64], R28 ;  /* 0x0000001c04004986 */ /* 0x000fe8000c101506 */
[----:B------:R0:W1:Y:S01]  /*93070*/  LDS.128 R4, [R29] ;  /* 0x000000001d047984 */ /* 0x0000620000000c00 */
[----:B------:R-:W-:-:S03]  /*93080*/  ISETP.LT.AND P6, PT, R23, c[0x0][0x178], !P0 ;  /* 0x00005e0017007a0c */ /* 0x000fc600047c1270 */
[----:B------:R-:W4:Y:S04]  /*93090*/  LDL.LU R23, [R1+0x2630] ;  /* 0x0026300001177983 */ /* 0x000f280000300800 */
[----:B0-----:R-:W4:Y:S01]  /*930a0*/  LDL.LU R29, [R1+0x400] ;  /* 0x00040000011d7983 */ /* 0x001f220000300800 */
[----:B------:R-:W-:-:S03]  /*930b0*/  PRMT R18, R28, 0x7632, R18 ;  /* 0x000076321c127816 */ /* 0x000fc60000000012 */
[----:B-1----:R0:W-:Y:S04]  /*930c0*/  STL [R1+0x2628], R5 ;  /* 0x0026280501007387 */ /* 0x0021e80000100800 */
[----:B0-----:R-:W4:Y:S04]  /*930d0*/  LDL R5, [R1+0xfdc] ;  /* 0x000fdc0001057983 */ /* 0x001f280000100800 */
[----:B------:R0:W-:Y:S04]  /*930e0*/  STL [R1+0x25f4], R6 ;  /* 0x0025f40601007387 */ /* 0x0001e80000100800 */
[----:B0-----:R-:W4:Y:S04]  /*930f0*/  LDL R6, [R1+0xfd8] ;  /* 0x000fd80001067983 */ /* 0x001f280000100800 */
[----:B------:R0:W-:Y:S04]  /*93100*/  STL [R1+0x25f0], R7 ;  /* 0x0025f00701007387 */ /* 0x0001e80000100800 */
[----:B0-----:R-:W4:Y:S04]  /*93110*/  LDL R7, [R1+0xfd4] ;  /* 0x000fd40001077983 */ /* 0x001f280000100800 */
[----:B------:R-:W4:Y:S01]  /*93120*/  LDL.LU R28, [R1+0x2574] ;  /* 0x00257400011c7983 */ /* 0x000f220000300800 */
[----:B------:R-:W-:-:S05]  /*93130*/  IMAD.WIDE R16, R12, 0x2, R10 ;  /* 0x000000020c107825 */ /* 0x000fca00078e020a */
[----:B------:R0:W-:Y:S01]  /*93140*/  @P5 STG.E.U16 [R16.64], R26 ;  /* 0x0000001a10005986 */ /* 0x0001e2000c101506 */
[----:B---3--:R-:W-:-:S03]  /*93150*/  PRMT R19, R26, 0x7632, R19 ;  /* 0x000076321a137816 */ /* 0x008fc60000000013 */
[----:B0-----:R-:W3:Y:S01]  /*93160*/  LDL.LU R26, [R1+0x2578] ;  /* 0x00257800011a7983 */ /* 0x001ee20000300800 */
[----:B------:R-:W-:Y:S01]  /*93170*/  IMAD.WIDE R14, R12, 0x2, R8 ;  /* 0x000000020c0e7825 */ /* 0x000fe200078e0208 */
[----:B------:R-:W-:Y:S02]  /*93180*/  ISETP.LT.AND P4, PT, R25, c[0x0][0x178], !P3 ;  /* 0x00005e0019007a0c */ /* 0x000fe40005f81270 */
[----:B--2---:R-:W-:Y:S01]  /*93190*/  ISETP.GE.AND P0, PT, R0, c[0x0][0x17c], PT ;  /* 0x00005f0000007a0c */ /* 0x004fe20003f06270 */
[----:B------:R-:W2:Y:S04]  /*931a0*/  LDL.LU R27, [R1+0x2b0] ;  /* 0x0002b000011b7983 */ /* 0x000ea80000300800 */
[----:B------:R0:W-:Y:S01]  /*931b0*/  @P2 STG.E.U16 [R14.64], R22 ;  /* 0x000000160e002986 */ /* 0x0001e2000c101506 */
[C---:B------:R-:W-:Y:S01]  /*931c0*/  IADD3 R0, R12.reuse, c[0x0][0x198], RZ ;  /* 0x000066000c007a10 */ /* 0x040fe20007ffe0ff */
[----:B------:R-:W-:-:S04]  /*931d0*/  IMAD.WIDE R12, R12, 0x2, R2 ;  /* 0x000000020c0c7825 */ /* 0x000fc800078e0202 */
[----:B------:R-:W-:Y:S01]  /*931e0*/  IMAD.WIDE R16, R0, 0x2, R20 ;  /* 0x0000000200107825 */ /* 0x000fe200078e0214 */
[----:B------:R1:W-:Y:S01]  /*931f0*/  @P6 STG.E.U16 [R12.64], R24 ;  /* 0x000000180c006986 */ /* 0x0003e2000c101506 */
[----:B----4-:R-:W-:-:S03]  /*93200*/  PRMT R23, R22, 0x7632, R23 ;  /* 0x0000763216177816 */ /* 0x010fc60000000017 */
[----:B------:R4:W-:Y:S01]  /*93210*/  @P4 STG.E.U16 [R16.64], R18 ;  /* 0x0000001210004986 */ /* 0x0009e2000c101506 */
[C---:B0-----:R-:W-:Y:S01]  /*93220*/  IMAD.WIDE R14, R0.reuse, 0x2, R10 ;  /* 0x00000002000e7825 */ /* 0x041fe200078e020a */
[----:B------:R-:W-:-:S03]  /*93230*/  IADD3 R22, R0, c[0x0][0x198], RZ ;  /* 0x0000660000167a10 */ /* 0x000fc60007ffe0ff */
[----:B-1----:R-:W-:-:S04]  /*93240*/  IMAD.WIDE R12, R0, 0x2, R8 ;  /* 0x00000002000c7825 */ /* 0x002fc800078e0208 */
[----:B----4-:R-:W-:Y:S01]  /*93250*/  IMAD.WIDE R16, R0, 0x2, R2 ;  /* 0x0000000200107825 */ /* 0x010fe200078e0202 */
[----:B------:R-:W-:Y:S02]  /*93260*/  PRMT R18, R24, 0x7632, R18 ;  /* 0x0000763218127816 */ /* 0x000fe40000000012 */
[----:B------:R-:W-:Y:S02]  /*93270*/  ISETP.LT.AND P4, PT, R5, c[0x0][0x178], !P3 ;  /* 0x00005e0005007a0c */ /* 0x000fe40005f81270 */
[----:B------:R-:W-:Y:S02]  /*93280*/  ISETP.GE.AND P2, PT, R28, c[0x0][0x17c], PT ;  /* 0x00005f001c007a0c */ /* 0x000fe40003f46270 */
[----:B------:R-:W0:Y:S01]  /*93290*/  S2R R28, SR_TID.X ;  /* 0x00000000001c7919 */ /* 0x000e220000002100 */
[----:B------:R-:W-:Y:S02]  /*932a0*/  ISETP.LT.AND P5, PT, R7, c[0x0][0x178], !P3 ;  /* 0x00005e0007007a0c */ /* 0x000fe40005fa1270 */
[----:B------:R-:W-:-:S02]  /*932b0*/  ISETP.LT.AND P6, PT, R6, c[0x0][0x178], !P3 ;  /* 0x00005e0006007a0c */ /* 0x000fc40005fc1270 */
[----:B------:R-:W-:Y:S02]  /*932c0*/  ISETP.LT.AND P3, PT, R25, c[0x0][0x178], !P1 ;  /* 0x00005e0019007a0c */ /* 0x000fe40004f61270 */
[C---:B0-----:R-:W-:Y:S01]  /*932d0*/  LOP3.LUT R0, R28.reuse, 0x7f, RZ, 0xc0, !PT ;  /* 0x0000007f1c007812 */ /* 0x041fe200078ec0ff */
[----:B------:R-:W-:-:S05]  /*932e0*/  IMAD.SHL.U32 R28, R28, 0x400, RZ ;  /* 0x000004001c1c7824 */ /* 0x000fca00078e00ff */
[----:B------:R-:W-:Y:S01]  /*932f0*/  LOP3.LUT R28, R28, 0x1800, RZ, 0xc0, !PT ;  /* 0x000018001c1c7812 */ /* 0x000fe200078ec0ff */
[----:B------:R-:W-:Y:S04]  /*93300*/  @P5 STG.E.U16 [R14.64], R19 ;  /* 0x000000130e005986 */ /* 0x000fe8000c101506 */
[----:B------:R-:W-:Y:S01]  /*93310*/  IMAD R28, R0, 0x10, R28 ;  /* 0x00000010001c7824 */ /* 0x000fe200078e021c */
[----:B------:R0:W-:Y:S04]  /*93320*/  @P6 STG.E.U16 [R12.64], R23 ;  /* 0x000000170c006986 */ /* 0x0001e8000c101506 */
[----:B------:R-:W-:Y:S01]  /*93330*/  LOP3.LUT R28, R28, 0x40, RZ, 0x3c, !PT ;  /* 0x000000401c1c7812 */ /* 0x000fe200078e3cff */
[----:B------:R-:W-:Y:S01]  /*93340*/  @P4 STG.E.U16 [R16.64], R18 ;  /* 0x0000001210004986 */ /* 0x000fe2000c101506 */
[----:B0-----:R-:W-:-:S05]  /*93350*/  IMAD.WIDE R12, R22, 0x2, R20 ;  /* 0x00000002160c7825 */ /* 0x001fca00078e0214 */
[----:B------:R-:W-:Y:S04]  /*93360*/  @P3 STG.E.U16 [R12.64], R29 ;  /* 0x0000001d0c003986 */ /* 0x000fe8000c101506 */
[----:B------:R-:W0:Y:S01]  /*93370*/  LDS.128 R12, [R28] ;  /* 0x000000001c0c7984 */ /* 0x000e220000000c00 */
[----:B------:R-:W-:-:S03]  /*93380*/  ISETP.LT.AND P6, PT, R25, c[0x0][0x178], !P0 ;  /* 0x00005e0019007a0c */ /* 0x000fc600047c1270 */
[----:B------:R-:W4:Y:S01]  /*93390*/  LDL.LU R25, [R1+0x262c] ;  /* 0x00262c0001197983 */ /* 0x000f220000300800 */
[----:B---3--:R-:W-:-:S03]  /*933a0*/  ISETP.GE.AND P3, PT, R26, c[0x0][0x17c], PT ;  /* 0x00005f001a007a0c */ /* 0x008fc60003f66270 */
[----:B------:R-:W3:Y:S04]  /*933b0*/  LDL.LU R26, [R1+0x410] ;  /* 0x00041000011a7983 */ /* 0x000ee80000300800 */
[----:B0-----:R-:W-:Y:S04]  /*933c0*/  STL [R1+0x2600], R13 ;  /* 0x0026000d01007387 */ /* 0x001fe80000100800 */
[----:B------:R0:W-:Y:S04]  /*933d0*/  STL [R1+0x25fc], R14 ;  /* 0x0025fc0e01007387 */ /* 0x0001e80000100800 */
[----:B0-----:R-:W2:Y:S04]  /*933e0*/  LDL R14, [R1+0xfd0] ;  /* 0x000fd000010e7983 */ /* 0x001ea80000100800 */
[----:B------:R0:W-:Y:S04]  /*933f0*/  STL [R1+0x25e8], R15 ;  /* 0x0025e80f01007387 */ /* 0x0001e80000100800 */
[----:B0-----:R-:W2:Y:S01]  /*93400*/  LDL.LU R15, [R1+0x2d0] ;  /* 0x0002d000010f7983 */ /* 0x001ea20000300800 */
[----:B------:R-:W-:-:S02]  /*93410*/  ISETP.LT.AND P5, PT, R7, c[0x0][0x178], !P1 ;  /* 0x00005e0007007a0c */ /* 0x000fc40004fa1270 */
[----:B------:R-:W-:Y:S01]  /*93420*/  ISETP.LT.AND P4, PT, R6, c[0x0][0x178], !P1 ;  /* 0x00005e0006007a0c */ /* 0x000fe20004f81270 */
[C---:B------:R-:W-:Y:S01]  /*93430*/  IMAD.WIDE R16, R22.reuse, 0x2, R10 ;  /* 0x0000000216107825 */ /* 0x040fe200078e020a */
[----:B------:R-:W-:Y:S01]  /*93440*/  ISETP.LT.AND P1, PT, R5, c[0x0][0x178], !P1 ;  /* 0x00005e0005007a0c */ /* 0x000fe20004f21270 */
[----:B------:R-:W3:Y:S01]  /*93450*/  LDL.LU R13, [R1+0x257c] ;  /* 0x00257c00010d7983 */ /* 0x000ee20000300800 */
[C---:B------:R-:W-:Y:S01]  /*93460*/  IADD3 R0, R22.reuse, c[0x0][0x198], RZ ;  /* 0x0000660016007a10 */ /* 0x040fe20007ffe0ff */
[----:B------:R-:W-:-:S04]  /*93470*/  IMAD.WIDE R18, R22, 0x2, R8 ;  /* 0x0000000216127825 */ /* 0x000fc800078e0208 */
[----:B------:R-:W-:Y:S01]  /*93480*/  IMAD.WIDE R22, R22, 0x2, R2 ;  /* 0x0000000216167825 */ /* 0x000fe200078e0202 */
[----:B------:R-:W-:-:S03]  /*93490*/  PRMT R24, R29, 0x7632, R24 ;  /* 0x000076321d187816 */ /* 0x000fc60000000018 */
[----:B------:R-:W-:Y:S01]  /*934a0*/  IMAD.WIDE R28, R0, 0x2, R20 ;  /* 0x00000002001c7825 */ /* 0x000fe200078e0214 */
[----:B--2---:R-:W-:Y:S04]  /*934b0*/  @P5 STG.E.U16 [R16.64], R15 ;  /* 0x0000000f10005986 */ /* 0x004fe8000c101506 */
[----:B------:R0:W-:Y:S04]  /*934c0*/  @P4 STG.E.U16 [R18.64], R27 ;  /* 0x0000001b12004986 */ /* 0x0001e8000c101506 */
[----:B------:R-:W-:Y:S01]  /*934d0*/  @P1 STG.E.U16 [R22.64], R4 ;  /* 0x0000000416001986 */ /* 0x000fe2000c101506 */
[----:B------:R-:W-:-:S03]  /*934e0*/  ISETP.LT.AND P1, PT, R7, c[0x0][0x178], !P0 ;  /* 0x00005e0007007a0c */ /* 0x000fc60004721270 */
[----:B------:R1:W-:Y:S01]  /*934f0*/  @P6 STG.E.U16 [R28.64], R24 ;  /* 0x000000181c006986 */ /* 0x0003e2000c101506 */
[----:B0-----:R-:W-:Y:S01]  /*93500*/  IMAD.WIDE R18, R0, 0x2, R10 ;  /* 0x0000000200127825 */ /* 0x001fe200078e020a */
[----:B-1----:R-:W-:Y:S02]  /*93510*/  PRMT R24, R15, 0x7632, R24 ;  /* 0x000076320f187816 */ /* 0x002fe40000000018 */
[----:B------:R-:W2:Y:S06]  /*93520*/  LDL.LU R15, [R1+0x2e0] ;  /* 0x0002e000010f7983 */ /* 0x000eac0000300800 */
[----:B------:R0:W-:Y:S04]  /*93530*/  @P1 STG.E.U16 [R18.64], R24 ;  /* 0x0000001812001986 */ /* 0x0001e8000c101506 */
[----:B0-----:R-:W2:Y:S01]  /*93540*/  LDL.LU R24, [R1+0x300] ;  /* 0x0003000001187983 */ /* 0x001ea20000300800 */
[----:B------:R-:W-:-:S03]  /*93550*/  PRMT R23, R27, 0x7632, R23 ;  /* 0x000076321b177816 */ /* 0x000fc60000000017 */
[----:B------:R-:W0:Y:S01]  /*93560*/  S2R R27, SR_TID.X ;  /* 0x00000000001b7919 */ /* 0x000e220000002100 */
[----:B---3--:R-:W-:Y:S02]  /*93570*/  ISETP.GE.AND P1, PT, R13, c[0x0][0x17c], PT ;  /* 0x00005f000d007a0c */ /* 0x008fe40003f26270 */
[----:B------:R-:W-:Y:S02]  /*93580*/  ISETP.LT.AND P4, PT, R6, c[0x0][0x178], !P0 ;  /* 0x00005e0006007a0c */ /* 0x000fe40004781270 */
[----:B------:R-:W-:Y:S02]  /*93590*/  ISETP.LT.AND P0, PT, R5, c[0x0][0x178], !P0 ;  /* 0x00005e0005007a0c */ /* 0x000fe40004701270 */
[----:B------:R-:W-:Y:S02]  /*935a0*/  ISETP.LT.AND P5, PT, R14, c[0x0][0x178], !P2 ;  /* 0x00005e000e007a0c */ /* 0x000fe400057a1270 */
[----:B------:R-:W-:Y:S01]  /*935b0*/  ISETP.LT.AND P6, PT, R7, c[0x0][0x178], !P2 ;  /* 0x00005e0007007a0c */ /* 0x000fe200057c1270 */
[C---:B------:R-:W-:Y:S01]  /*935c0*/  IMAD.WIDE R16, R0.reuse, 0x2, R8 ;  /* 0x0000000200107825 */ /* 0x040fe200078e0208 */
[----:B------:R-:W-:-:S02]  /*935d0*/  IADD3 R22, R0, c[0x0][0x198], RZ ;  /* 0x0000660000167a10 */ /* 0x000fc40007ffe0ff */
[C---:B0-----:R-:W-:Y:S01]  /*935e0*/  LOP3.LUT R13, R27.reuse, 0x7f, RZ, 0xc0, !PT ;  /* 0x0000007f1b0d7812 */ /* 0x041fe200078ec0ff */
[----:B------:R-:W-:-:S05]  /*935f0*/  IMAD.SHL.U32 R27, R27, 0x400, RZ ;  /* 0x000004001b1b7824 */ /* 0x000fca00078e00ff */
[----:B------:R-:W-:Y:S01]  /*93600*/  LOP3.LUT R27, R27, 0x1800, RZ, 0xc0, !PT ;  /* 0x000018001b1b7812 */ /* 0x000fe200078ec0ff */
[----:B------:R-:W-:Y:S01]  /*93610*/  IMAD.WIDE R28, R0, 0x2, R2 ;  /* 0x00000002001c7825 */ /* 0x000fe200078e0202 */
[----:B------:R-:W-:-:S03]  /*93620*/  PRMT R4, R4, 0x7632, R4 ;  /* 0x0000763204047816 */ /* 0x000fc60000000004 */
[----:B------:R-:W-:Y:S01]  /*93630*/  IMAD R27, R13, 0x10, R27 ;  /* 0x000000100d1b7824 */ /* 0x000fe200078e021b */
[----:B------:R0:W-:Y:S01]  /*93640*/  @P4 STG.E.U16 [R16.64], R23 ;  /* 0x0000001710004986 */ /* 0x0001e2000c101506 */
[----:B------:R-:W-:-:S03]  /*93650*/  IMAD.WIDE R18, R22, 0x2, R20 ;  /* 0x0000000216127825 */ /* 0x000fc600078e0214 */
[----:B------:R-:W-:Y:S01]  /*93660*/  LOP3.LUT R27, R27, 0x60, RZ, 0x3c, !PT ;  /* 0x000000601b1b7812 */ /* 0x000fe200078e3cff */
[----:B------:R-:W-:Y:S01]  /*93670*/  @P0 STG.E.U16 [R28.64], R4 ;  /* 0x000000041c000986 */ /* 0x000fe2000c101506 */
[----:B0-----:R-:W-:-:S03]  /*93680*/  IMAD.WIDE R16, R22, 0x2, R10 ;  /* 0x0000000216107825 */ /* 0x001fc600078e020a */
[----:B------:R-:W-:Y:S01]  /*93690*/  @P5 STG.E.U16 [R18.64], R26 ;  /* 0x0000001a12005986 */ /* 0x000fe2000c101506 */
[----:B------:R-:W-:-:S03]  /*936a0*/  ISETP.LT.AND P0, PT, R6, c[0x0][0x178], !P2 ;  /* 0x00005e0006007a0c */ /* 0x000fc60005701270 */
[----:B----4-:R0:W-:Y:S01]  /*936b0*/  STL [R1+0x2618], R25 ;  /* 0x0026181901007387 */ /* 0x0101e20000100800 */
[----:B------:R-:W-:-:S03]  /*936c0*/  ISETP.LT.AND P2, PT, R5, c[0x0][0x178], !P2 ;  /* 0x00005e0005007a0c */ /* 0x000fc60005741270 */
[----:B0-----:R-:W3:Y:S04]  /*936d0*/  LDL.LU R25, [R1+0x2580] ;  /* 0x0025800001197983 */ /* 0x001ee80000300800 */
[----:B------:R0:W-:Y:S04]  /*936e0*/  STL.64 [R1+0x2620], R10 ;  /* 0x0026200a01007387 */ /* 0x0001e80000100a00 */
[----:B------:R-:W4:Y:S01]  /*936f0*/  LDL.LU R5, [R1+0x2628] ;  /* 0x0026280001057983 */ /* 0x000f220000300800 */
[----:B0-----:R-:W-:-:S03]  /*93700*/  IMAD.WIDE R10, R22, 0x2, R8 ;  /* 0x00000002160a7825 */ /* 0x001fc600078e0208 */
[----:B--2---:R-:W-:Y:S04]  /*93710*/  @P6 STG.E.U16 [R16.64], R24 ;  /* 0x0000001810006986 */ /* 0x004fe8000c101506 */
[----:B------:R-:W0:Y:S04]  /*93720*/  LDS.128 R16, [R27] ;  /* 0x000000001b107984 */ /* 0x000e280000000c00 */
[----:B------:R-:W-:Y:S04]  /*93730*/  @P0 STG.E.U16 [R10.64], R15 ;  /* 0x0000000f0a000986 */ /* 0x000fe8000c101506 */
[----:B0-----:R-:W-:Y:S04]  /*93740*/  STL [R1+0x2604], R18 ;  /* 0x0026041201007387 */ /* 0x001fe80000100800 */
[----:B------:R0:W-:Y:S04]  /*93750*/  STL [R1+0x25e4], R19 ;  /* 0x0025e41301007387 */ /* 0x0001e80000100800 */
[----:B0-----:R-:W2:Y:S04]  /*93760*/  LDL.LU R19, [R1+0xfdc] ;  /* 0x000fdc0001137983 */ /* 0x001ea80000300800 */
[----:B------:R-:W4:Y:S04]  /*93770*/  LDL.LU R13, [R1+0x2584] ;  /* 0x00258400010d7983 */ /* 0x000f280000300800 */
[----:B------:R-:W4:Y:S04]  /*93780*/  LDL.LU R18, [R1+0x420] ;  /* 0x0004200001127983 */ /* 0x000f280000300800 */
[----:B------:R-:W4:Y:S04]  /*93790*/  LDL.LU R27, [R1+0x2f0] ;  /* 0x0002f000011b7983 */ /* 0x000f280000300800 */
[----:B------:R-:W4:Y:S01]  /*937a0*/  LDL.LU.64 R10, [R1+0x2620] ;  /* 0x00262000010a7983 */ /* 0x000f220000300a00 */
[----:B------:R-:W-:-:S02]  /*937b0*/  ISETP.LT.AND P5, PT, R14, c[0x0][0x178], !P3 ;  /* 0x00005e000e007a0c */ /* 0x000fc40005fa1270 */
[C---:B------:R-:W-:Y:S01]  /*937c0*/  IADD3 R4, R22.reuse, c[0x0][0x198], RZ ;  /* 0x0000660016047a10 */ /* 0x040fe20007ffe0ff */
[----:B------:R-:W-:Y:S01]  /*937d0*/  IMAD.WIDE R22, R22, 0x2, R2 ;  /* 0x0000000216167825 */ /* 0x000fe200078e0202 */
[----:B------:R-:W-:Y:S02]  /*937e0*/  ISETP.LT.AND P6, PT, R7, c[0x0][0x178], !P3 ;  /* 0x00005e0007007a0c */ /* 0x000fe40005fc1270 */
[----:B------:R-:W-:Y:S01]  /*937f0*/  PRMT R0, R26, 0x7632, R0 ;  /* 0x000076321a007816 */ /* 0x000fe20000000000 */
[----:B------:R-:W-:Y:S01]  /*93800*/  IMAD.WIDE R28, R4, 0x2, R20 ;  /* 0x00000002041c7825 */ /* 0x000fe200078e0214 */
[----:B------:R-:W-:Y:S01]  /*93810*/  ISETP.LT.AND P0, PT, R6, c[0x0][0x178], !P3 ;  /* 0x00005e0006007a0c */ /* 0x000fe20005f01270 */
[----:B------:R0:W-:Y:S04]  /*93820*/  @P2 STG.E.U16 [R22.64], R12 ;  /* 0x0000000c16002986 */ /* 0x0001e8000c101506 */
[----:B------:R1:W-:Y:S01]  /*93830*/  @P5 STG.E.U16 [R28.64], R0 ;  /* 0x000000001c005986 */ /* 0x0003e2000c101506 */
[----:B------:R-:W-:-:S02]  /*93840*/  ISETP.LT.AND P5, PT, R14, c[0x0][0x178], !P1 ;  /* 0x00005e000e007a0c */ /* 0x000fc40004fa1270 */
[----:B---3--:R-:W-:Y:S01]  /*93850*/  ISETP.GE.AND P4, PT, R25, c[0x0][0x17c], PT ;  /* 0x00005f0019007a0c */ /* 0x008fe20003f86270 */
[----:B------:R-:W3:Y:S01]  /*93860*/  LDL.LU R26, [R1+0x2c0] ;  /* 0x0002c000011a7983 */ /* 0x000ee20000300800 */
[----:B0-----:R-:W-:-:S03]  /*93870*/  PRMT R12, R15, 0x7632, R12 ;  /* 0x000076320f0c7816 */ /* 0x001fc6000000000c */
[----:B------:R-:W3:Y:S01]  /*93880*/  LDL.LU R15, [R1+0x2a4] ;  /* 0x0002a400010f7983 */ /* 0x000ee20000300800 */
[----:B-1----:R-:W-:Y:S01]  /*93890*/  PRMT R0, R24, 0x7632, R0 ;  /* 0x0000763218007816 */ /* 0x002fe20000000000 */
[----:B------:R-:W-:-:S04]  /*938a0*/  IMAD.WIDE R28, R4, 0x2, R8 ;  /* 0x00000002041c7825 */ /* 0x000fc800078e0208 */
[----:B------:R-:W-:Y:S01]  /*938b0*/  IMAD.WIDE R24, R4, 0x2, R2 ;  /* 0x0000000204187825 */ /* 0x000fe200078e0202 */
[----:B--2---:R-:W-:-:S03]  /*938c0*/  ISETP.LT.AND P3, PT, R19, c[0x0][0x178], !P3 ;  /* 0x00005e0013007a0c */ /* 0x004fc60005f61270 */
[----:B----4-:R-:W-:-:S05]  /*938d0*/  IMAD.WIDE R22, R4, 0x2, R10 ;  /* 0x0000000204167825 */ /* 0x010fca00078e020a */
[----:B------:R0:W-:Y:S01]  /*938e0*/  @P6 STG.E.U16 [R22.64], R0 ;  /* 0x0000000016006986 */ /* 0x0001e2000c101506 */
[----:B------:R-:W-:-:S03]  /*938f0*/  ISETP.LT.AND P6, PT, R7, c[0x0][0x178], !P1 ;  /* 0x00005e0007007a0c */ /* 0x000fc60004fc1270 */
[----:B------:R1:W-:Y:S01]  /*93900*/  @P0 STG.E.U16 [R28.64], R12 ;  /* 0x0000000c1c000986 */ /* 0x0003e2000c101506 */
[----:B0-----:R-:W-:Y:S02]  /*93910*/  IADD3 R0, R4, c[0x0][0x198], RZ ;  /* 0x0000660004007a10 */ /* 0x001fe40007ffe0ff */
[----:B-1----:R-:W-:-:S03]  /*93920*/  PRMT R12, R12, 0x7632, R12 ;  /* 0x000076320c0c7816 */ /* 0x002fc6000000000c */
[C---:B------:R-:W-:Y:S01]  /*93930*/  IMAD.WIDE R22, R0.reuse, 0x2, R20 ;  /* 0x0000000200167825 */ /* 0x040fe200078e0214 */
[----:B------:R-:W-:Y:S02]  /*93940*/  ISETP.GE.AND P2, PT, R13, c[0x0][0x17c], PT ;  /* 0x00005f000d007a0c */ /* 0x000fe40003f46270 */
[----:B------:R-:W2:Y:S01]  /*93950*/  LDL.LU R13, [R1+0x294] ;  /* 0x00029400010d7983 */ /* 0x000ea20000300800 */
[----:B------:R-:W-:-:S03]  /*93960*/  IMAD.WIDE R28, R0, 0x2, R10 ;  /* 0x00000002001c7825 */ /* 0x000fc600078e020a */
[----:B------:R-:W-:Y:S04]  /*93970*/  @P3 STG.E.U16 [R24.64], R12 ;  /* 0x0000000c18003986 */ /* 0x000fe8000c101506 */
[----:B------:R0:W-:Y:S04]  /*93980*/  @P5 STG.E.U16 [R22.64], R18 ;  /* 0x0000001216005986 */ /* 0x0001e8000c101506 */
[----:B------:R1:W-:Y:S04]  /*93990*/  @P6 STG.E.U16 [R28.64], R27 ;  /* 0x0000001b1c006986 */ /* 0x0003e8000c101506 */
[----:B0-----:R-:W4:Y:S01]  /*939a0*/  LDL.LU R23, [R1+0x2588] ;  /* 0x0025880001177983 */ /* 0x001f220000300800 */
[----:B------:R-:W-:-:S03]  /*939b0*/  PRMT R12, R27, 0x7632, R12 ;  /* 0x000076321b0c7816 */ /* 0x000fc6000000000c */
[----:B-1----:R-:W2:Y:S01]  /*939c0*/  LDL.LU R27, [R1+0x284] ;  /* 0x00028400011b7983 */ /* 0x002ea20000300800 */
[----:B------:R-:W-:Y:S02]  /*939d0*/  ISETP.LT.AND P0, PT, R6, c[0x0][0x178], !P1 ;  /* 0x00005e0006007a0c */ /* 0x000fe40004f01270 */
[----:B------:R-:W-:Y:S02]  /*939e0*/  ISETP.LT.AND P1, PT, R19, c[0x0][0x178], !P1 ;  /* 0x00005e0013007a0c */ /* 0x000fe40004f21270 */
[----:B------:R-:W-:Y:S01]  /*939f0*/  ISETP.LT.AND P5, PT, R14, c[0x0][0x178], !P4 ;  /* 0x00005e000e007a0c */ /* 0x000fe200067a1270 */
[C---:B------:R-:W-:Y:S01]  /*93a00*/  IMAD.WIDE R24, R0.reuse, 0x2, R8 ;  /* 0x0000000200187825 */ /* 0x040fe200078e0208 */
[----:B------:R-:W-:Y:S02]  /*93a10*/  ISETP.LT.AND P6, PT, R7, c[0x0][0x178], !P4 ;  /* 0x00005e0007007a0c */ /* 0x000fe400067c1270 */
[C---:B------:R-:W-:Y:S01]  /*93a20*/  IADD3 R4, R0.reuse, c[0x0][0x198], RZ ;  /* 0x0000660000047a10 */ /* 0x040fe20007ffe0ff */
[----:B------:R-:W-:Y:S01]  /*93a30*/  IMAD.WIDE R28, R0, 0x2, R2 ;  /* 0x00000002001c7825 */ /* 0x000fe200078e0202 */
[----:B------:R-:W-:-:S03]  /*93a40*/  PRMT R0, R18, 0x7632, R0 ;  /* 0x0000763212007816 */ /* 0x000fc60000000000 */
[----:B---3--:R-:W-:Y:S04]  /*93a50*/  @P0 STG.E.U16 [R24.64], R26 ;  /* 0x0000001a18000986 */ /* 0x008fe8000c101506 */
[----:B------:R0:W-:Y:S02]  /*93a60*/  @P1 STG.E.U16 [R28.64], R16 ;  /* 0x000000101c001986 */ /* 0x0001e4000c101506 */
[----:B0-----:R-:W-:Y:S01]  /*93a70*/  IMAD.WIDE R28, R4, 0x2, R10 ;  /* 0x00000002041c7825 */ /* 0x001fe200078e020a */
[----:B----4-:R-:W-:-:S03]  /*93a80*/  ISETP.GE.AND P3, PT, R23, c[0x0][0x17c], PT ;  /* 0x00005f0017007a0c */ /* 0x010fc60003f66270 */
[----:B------:R-:W-:Y:S01]  /*93a90*/  IMAD.WIDE R22, R4, 0x2, R20 ;  /* 0x0000000204167825 */ /* 0x000fe200078e0214 */
[----:B--2---:R-:W-:Y:S04]  /*93aa0*/  STL [R1+0x261c], R27 ;  /* 0x00261c1b01007387 */ /* 0x004fe80000100800 */
[----:B------:R-:W-:Y:S04]  /*93ab0*/  @P5 STG.E.U16 [R22.64], R0 ;  /* 0x0000000016005986 */ /* 0x000fe8000c101506 */
[----:B------:R0:W-:Y:S04]  /*93ac0*/  @P6 STG.E.U16 [R28.64], R12 ;  /* 0x0000000c1c006986 */ /* 0x0001e8000c101506 */
[----:B0-----:R-:W2:Y:S04]  /*93ad0*/  LDL.LU R29, [R1+0x258c] ;  /* 0x00258c00011d7983 */ /* 0x001ea80000300800 */
[----:B------:R-:W3:Y:S01]  /*93ae0*/  LDL.LU R18, [R1+0x2590] ;  /* 0x0025900001127983 */ /* 0x000ee20000300800 */
[----:B------:R-:W-:-:S02]  /*93af0*/  ISETP.LT.AND P1, PT, R6, c[0x0][0x178], !P4 ;  /* 0x00005e0006007a0c */ /* 0x000fc40006721270 */
[----:B------:R-:W-:Y:S01]  /*93b00*/  PRMT R12, R26, 0x7632, R12 ;  /* 0x000076321a0c7816 */ /* 0x000fe2000000000c */
[----:B------:R-:W-:-:S10]  /*93b10*/  IMAD.WIDE R26, R4, 0x2, R8 ;  /* 0x00000002041a7825 */ /* 0x000fd400078e0208 */
[----:B------:R0:W-:Y:S01]  /*93b20*/  @P1 STG.E.U16 [R26.64], R12 ;  /* 0x0000000c1a001986 */ /* 0x0001e2000c101506 */
[----:B------:R-:W-:-:S03]  /*93b30*/  ISETP.LT.AND P4, PT, R19, c[0x0][0x178], !P4 ;  /* 0x00005e0013007a0c */ /* 0x000fc60006781270 */
[----:B0-----:R-:W4:Y:S01]  /*93b40*/  LDL.LU R27, [R1+0x261c] ;  /* 0x00261c00011b7983 */ /* 0x001f220000300800 */
[----:B------:R-:W-:Y:S01]  /*93b50*/  ISETP.LT.AND P5, PT, R14, c[0x0][0x178], !P2 ;  /* 0x00005e000e007a0c */ /* 0x000fe200057a1270 */
[C---:B------:R-:W-:Y:S01]  /*93b60*/  IMAD.WIDE R24, R4.reuse, 0x2, R2 ;  /* 0x0000000204187825 */ /* 0x040fe200078e0202 */
[----:B------:R-:W-:Y:S02]  /*93b70*/  IADD3 R0, R4, c[0x0][0x198], RZ ;  /* 0x0000660004007a10 */ /* 0x000fe40007ffe0ff */
[----:B------:R-:W-:-:S03]  /*93b80*/  PRMT R16, R16, 0x7632, R16 ;  /* 0x0000763210107816 */ /* 0x000fc60000000010 */
[----:B------:R-:W-:Y:S02]  /*93b90*/  IMAD.WIDE R22, R0, 0x2, R20 ;  /* 0x0000000200167825 */ /* 0x000fe400078e0214 */
[----:B------:R0:W-:Y:S01]  /*93ba0*/  @P4 STG.E.U16 [R24.64], R16 ;  /* 0x0000001018004986 */ /* 0x0001e2000c101506 */
[----:B------:R-:W-:-:S03]  /*93bb0*/  PRMT R12, R15, 0x7632, R12 ;  /* 0x000076320f0c7816 */ /* 0x000fc6000000000c */
[----:B------:R1:W-:Y:S04]  /*93bc0*/  @P5 STG.E.U16 [R22.64], R15 ;  /* 0x0000000f16005986 */ /* 0x0003e8000c101506 */
[----:B0-----:R-:W4:Y:S04]  /*93bd0*/  LDL.LU R25, [R1+0x2618] ;  /* 0x0026180001197983 */ /* 0x001f280000300800 */
[----:B------:R-:W-:Y:S04]  /*93be0*/  STL.64 [R1+0x2608], R16 ;  /* 0x0026081001007387 */ /* 0x000fe80000100a00 */
[----:B------:R0:W-:Y:S04]  /*93bf0*/  STL.64 [R1+0x2610], R6 ;  /* 0x0026100601007387 */ /* 0x0001e80000100a00 */
[----:B------:R-:W4:Y:S01]  /*93c00*/  LDL.LU R26, [R1+0x404] ;  /* 0x00040400011a7983 */ /* 0x000f220000300800 */
[----:B---3--:R-:W-:-:S03]  /*93c10*/  ISETP.GE.AND P1, PT, R18, c[0x0][0x17c], PT ;  /* 0x00005f0012007a0c */ /* 0x008fc60003f26270 */
[----:B------:R-:W3:Y:S04]  /*93c20*/  LDL.LU R18, [R1+0x2d4] ;  /* 0x0002d40001127983 */ /* 0x000ee80000300800 */
[----:B-1----:R-:W3:Y:S01]  /*93c30*/  LDL.LU R15, [R1+0x2594] ;  /* 0x00259400010f7983 */ /* 0x002ee20000300800 */
[----:B------:R-:W-:Y:S02]  /*93c40*/  ISETP.LT.AND P6, PT, R7, c[0x0][0x178], !P2 ;  /* 0x00005e0007007a0c */ /* 0x000fe400057c1270 */
[----:B------:R-:W-:Y:S02]  /*93c50*/  ISETP.LT.AND P4, PT, R6, c[0x0][0x178], !P2 ;  /* 0x00005e0006007a0c */ /* 0x000fe40005781270 */
[----:B--2---:R-:W-:Y:S01]  /*93c60*/  ISETP.GE.AND P0, PT, R29, c[0x0][0x17c], PT ;  /* 0x00005f001d007a0c */ /* 0x004fe20003f06270 */
[----:B------:R-:W-:Y:S01]  /*93c70*/  IMAD.WIDE R28, R0, 0x2, R10 ;  /* 0x00000002001c7825 */ /* 0x000fe200078e020a */
[----:B------:R-:W-:-:S03]  /*93c80*/  ISETP.LT.AND P5, PT, R7, c[0x0][0x178], !P3 ;  /* 0x00005e0007007a0c */ /* 0x000fc60005fa1270 */
[----:B0-----:R-:W-:-:S04]  /*93c90*/  IMAD.WIDE R6, R0, 0x2, R8 ;  /* 0x0000000200067825 */ /* 0x001fc800078e0208 */
[----:B------:R-:W-:Y:S04]  /*93ca0*/  @P6 STG.E.U16 [R28.64], R13 ;  /* 0x0000000d1c006986 */ /* 0x000fe8000c101506 */
[----:B----4-:R0:W-:Y:S04]  /*93cb0*/  @P4 STG.E.U16 [R6.64], R27 ;  /* 0x0000001b06004986 */ /* 0x0101e8000c101506 */
[----:B0-----:R-:W2:Y:S01]  /*93cc0*/  LDL.LU.64 R6, [R1+0x2610] ;  /* 0x0026100001067983 */ /* 0x001ea20000300a00 */
[----:B------:R-:W-:Y:S01]  /*93cd0*/  ISETP.LT.AND P2, PT, R19, c[0x0][0x178], !P2 ;  /* 0x00005e0013007a0c */ /* 0x000fe20005741270 */
[----:B------:R-:W-:Y:S01]  /*93ce0*/  IMAD.WIDE R16, R0, 0x2, R2 ;  /* 0x0000000200107825 */ /* 0x000fe200078e0202 */
[----:B------:R-:W-:-:S11]  /*93cf0*/  PRMT R4, R13, 0x7632, R4 ;  /* 0x000076320d047816 */ /* 0x000fd60000000004 */
[----:B------:R0:W-:Y:S04]  /*93d00*/  @P2 STG.E.U16 [R16.64], R25 ;  /* 0x0000001910002986 */ /* 0x0001e8000c101506 */
[----:B0-----:R-:W4:Y:S04]  /*93d10*/  LDL.LU.64 R16, [R1+0x2608] ;  /* 0x0026080001107983 */ /* 0x001f280000300a00 */
[----:B------:R-:W4:Y:S01]  /*93d20*/  LDL.LU R13, [R1+0x2b4] ;  /* 0x0002b400010d7983 */ /* 0x000f220000300800 */
[----:B---3--:R-:W-:-:S03]  /*93d30*/  ISETP.GE.AND P2, PT, R15, c[0x0][0x17c], PT ;  /* 0x00005f000f007a0c */ /* 0x008fc60003f46270 */
[----:B------:R-:W3:Y:S01]  /*93d40*/  LDL.LU R15, [R1+0x2598] ;  /* 0x00259800010f7983 */ /* 0x000ee20000300800 */
[----:B------:R-:W-:Y:S02]  /*93d50*/  ISETP.LT.AND P6, PT, R14, c[0x0][0x178], !P3 ;  /* 0x00005e000e007a0c */ /* 0x000fe40005fc1270 */
[----:B------:R-:W-:-:S05]  /*93d60*/  IADD3 R24, R0, c[0x0][0x198], RZ ;  /* 0x0000660000187a10 */ /* 0x000fca0007ffe0ff */
[----:B------:R-:W-:-:S04]  /*93d70*/  IMAD.WIDE R22, R24, 0x2, R20 ;  /* 0x0000000218167825 */ /* 0x000fc800078e0214 */
[C---:B------:R-:W-:Y:S02]  /*93d80*/  IMAD.WIDE R28, R24.reuse, 0x2, R10 ;  /* 0x00000002181c7825 */ /* 0x040fe400078e020a */
[----:B------:R0:W-:Y:S01]  /*93d90*/  @P6 STG.E.U16 [R22.64], R12 ;  /* 0x0000000c16006986 */ /* 0x0001e2000c101506 */
[----:B------:R-:W-:-:S03]  /*93da0*/  IADD3 R0, R24, c[0x0][0x198], RZ ;  /* 0x0000660018007a10 */ /* 0x000fc60007ffe0ff */
[----:B------:R1:W-:Y:S01]  /*93db0*/  @P5 STG.E.U16 [R28.64], R4 ;  /* 0x000000041c005986 */ /* 0x0003e2000c101506 */
[----:B------:R-:W-:Y:S02]  /*93dc0*/  ISETP.LT.AND P5, PT, R14, c[0x0][0x178], !P0 ;  /* 0x00005e000e007a0c */ /* 0x000fe400047a1270 */
[----:B--2---:R-:W-:Y:S02]  /*93dd0*/  ISETP.LT.AND P4, PT, R6, c[0x0][0x178], !P3 ;  /* 0x00005e0006007a0c */ /* 0x004fe40005f81270 */
[----:B------:R-:W-:Y:S01]  /*93de0*/  ISETP.LT.AND P3, PT, R19, c[0x0][0x178], !P3 ;  /* 0x00005e0013007a0c */ /* 0x000fe20005f61270 */
[C---:B0-----:R-:W-:Y:S01]  /*93df0*/  IMAD.WIDE R22, R24.reuse, 0x2, R8 ;  /* 0x0000000218167825 */ /* 0x041fe200078e0208 */
[----:B------:R-:W-:Y:S02]  /*93e00*/  PRMT R12, R27, 0x7632, R12 ;  /* 0x000076321b0c7816 */ /* 0x000fe4000000000c */
[----:B-1----:R-:W-:Y:S01]  /*93e10*/  PRMT R4, R25, 0x7632, R4 ;  /* 0x0000763219047816 */ /* 0x002fe20000000004 */
[----:B------:R-:W-:Y:S01]  /*93e20*/  IMAD.WIDE R24, R24, 0x2, R2 ;  /* 0x0000000218187825 */ /* 0x000fe200078e0202 */
[----:B------:R-:W-:Y:S01]  /*93e30*/  ISETP.LT.AND P6, PT, R7, c[0x0][0x178], !P0 ;  /* 0x00005e0007007a0c */ /* 0x000fe200047c1270 */
[----:B------:R-:W2:Y:S04]  /*93e40*/  LDL.LU R27, [R1+0x414] ;  /* 0x00041400011b7983 */ /* 0x000ea80000300800 */
[----:B------:R0:W-:Y:S01]  /*93e50*/  @P4 STG.E.U16 [R22.64], R12 ;  /* 0x0000000c16004986 */ /* 0x0001e2000c101506 */
[----:B------:R-:W-:-:S02]  /*93e60*/  ISETP.LT.AND P4, PT, R6, c[0x0][0x178], !P0 ;  /* 0x00005e0006007a0c */ /* 0x000fc40004781270 */
[----:B------:R-:W-:Y:S01]  /*93e70*/  ISETP.LT.AND P0, PT, R19, c[0x0][0x178], !P0 ;  /* 0x00005e0013007a0c */ /* 0x000fe20004701270 */
[----:B------:R1:W-:Y:S01]  /*93e80*/  @P3 STG.E.U16 [R24.64], R4 ;  /* 0x0000000418003986 */ /* 0x0003e2000c101506 */
[----:B------:R-:W-:Y:S01]  /*93e90*/  ISETP.LT.AND P3, PT, R14, c[0x0][0x178], !P1 ;  /* 0x00005e000e007a0c */ /* 0x000fe20004f61270 */
[----:B------:R-:W-:-:S04]  /*93ea0*/  IMAD.WIDE R28, R0, 0x2, R10 ;  /* 0x00000002001c7825 */ /* 0x000fc800078e020a */
[C---:B0-----:R-:W-:Y:S01]  /*93eb0*/  IMAD.WIDE R22, R0.reuse, 0x2, R20 ;  /* 0x0000000200167825 */ /* 0x041fe200078e0214 */
[----:B-1----:R-:W-:-:S04]  /*93ec0*/  IADD3 R4, R0, c[0x0][0x198], RZ ;  /* 0x0000660000047a10 */ /* 0x002fc80007ffe0ff */
[----:B------:R0:W-:Y:S01]  /*93ed0*/  @P5 STG.E.U16 [R22.64], R26 ;  /* 0x0000001a16005986 */ /* 0x0001e2000c101506 */
[----:B------:R-:W-:Y:S01]  /*93ee0*/  IMAD.WIDE R24, R0, 0x2, R2 ;  /* 0x0000000200187825 */ /* 0x000fe200078e0202 */
[----:B------:R-:W-:Y:S02]  /*93ef0*/  PRMT R12, R26, 0x7632, R12 ;  /* 0x000076321a0c7816 */ /* 0x000fe4000000000c */
[----:B------:R1:W-:Y:S01]  /*93f00*/  @P6 STG.E.U16 [R28.64], R18 ;  /* 0x000000121c006986 */ /* 0x0003e2000c101506 */
[----:B0-----:R-:W-:-:S03]  /*93f10*/  IMAD.WIDE R22, R0, 0x2, R8 ;  /* 0x0000000200167825 */ /* 0x001fc600078e0208 */
[----:B------:R-:W2:Y:S01]  /*93f20*/  LDL.LU R26, [R1+0x304] ;  /* 0x00030400011a7983 */ /* 0x000ea20000300800 */
[----:B-1----:R-:W-:-:S03]  /*93f30*/  IMAD.WIDE R28, R4, 0x2, R20 ;  /* 0x00000002041c7825 */ /* 0x002fc600078e0214 */
[----:B----4-:R-:W-:Y:S01]  /*93f40*/  @P4 STG.E.U16 [R22.64], R13 ;  /* 0x0000000d16004986 */ /* 0x010fe2000c101506 */
[----:B------:R-:W-:-:S03]  /*93f50*/  PRMT R0, R18, 0x7632, R0 ;  /* 0x0000763212007816 */ /* 0x000fc60000000000 */
[----:B------:R0:W-:Y:S04]  /*93f60*/  @P0 STG.E.U16 [R24.64], R5 ;  /* 0x0000000518000986 */ /* 0x0001e8000c101506 */
[----:B------:R1:W-:Y:S01]  /*93f70*/  @P3 STG.E.U16 [R28.64], R12 ;  /* 0x0000000c1c003986 */ /* 0x0003e2000c101506 */
[----:B0-----:R-:W-:Y:S02]  /*93f80*/  PRMT R5, R13, 0x7632, R5 ;  /* 0x000076320d057816 */ /* 0x001fe40000000005 */
[----:B---3--:R-:W-:Y:S02]  /*93f90*/  ISETP.GE.AND P5, PT, R15, c[0x0][0x17c], PT ;  /* 0x00005f000f007a0c */ /* 0x008fe40003fa6270 */
[----:B------:R-:W3:Y:S04]  /*93fa0*/  LDL.LU R15, [R1+0x2e4] ;  /* 0x0002e400010f7983 */ /* 0x000ee80000300800 */
[----:B-1----:R-:W4:Y:S04]  /*93fb0*/  LDL.LU R29, [R1+0x259c] ;  /* 0x00259c00011d7983 */ /* 0x002f280000300800 */
[----:B------:R-:W4:Y:S04]  /*93fc0*/  LDL.LU R18, [R1+0x2604] ;  /* 0x0026040001127983 */ /* 0x000f280000300800 */
[----:B------:R-:W4:Y:S04]  /*93fd0*/  LDL.LU R13, [R1+0x2600] ;  /* 0x00260000010d7983 */ /* 0x000f280000300800 */
[----:B------:R-:W4:Y:S01]  /*93fe0*/  LDL.LU R28, [R1+0x25a0] ;  /* 0x0025a000011c7983 */ /* 0x000f220000300800 */
[----:B------:R-:W-:-:S02]  /*93ff0*/  ISETP.LT.AND P6, PT, R7, c[0x0][0x178], !P1 ;  /* 0x00005e0007007a0c */ /* 0x000fc40004fc1270 */
[----:B------:R-:W-:Y:S01]  /*94000*/  ISETP.LT.AND P4, PT, R6, c[0x0][0x178], !P1 ;  /* 0x00005e0006007a0c */ /* 0x000fe20004f81270 */
[----:B------:R-:W-:Y:S01]  /*94010*/  IMAD.WIDE R24, R4, 0x2, R10 ;  /* 0x0000000204187825 */ /* 0x000fe200078e020a */
[----:B------:R-:W-:Y:S02]  /*94020*/  ISETP.LT.AND P1, PT, R19, c[0x0][0x178], !P1 ;  /* 0x00005e0013007a0c */ /* 0x000fe40004f21270 */
[----:B------:R-:W-:Y:S01]  /*94030*/  ISETP.LT.AND P3, PT, R14, c[0x0][0x178], !P2 ;  /* 0x00005e000e007a0c */ /* 0x000fe20005761270 */
[----:B------:R-:W-:Y:S01]  /*94040*/  IMAD.WIDE R22, R4, 0x2, R8 ;  /* 0x0000000204167825 */ /* 0x000fe200078e0208 */
[----:B------:R-:W-:-:S05]  /*94050*/  PRMT R12, R5, 0x7632, R12 ;  /* 0x00007632050c7816 */ /* 0x000fca000000000c */
[----:B------:R0:W-:Y:S01]  /*94060*/  @P6 STG.E.U16 [R24.64], R0 ;  /* 0x0000000018006986 */ /* 0x0001e2000c101506 */
[----:B------:R-:W-:-:S03]  /*94070*/  ISETP.LT.AND P6, PT, R7, c[0x0][0x178], !P2 ;  /* 0x00005e0007007a0c */ /* 0x000fc600057c1270 */
[----:B------:R1:W-:Y:S01]  /*94080*/  @P4 STG.E.U16 [R22.64], R5 ;  /* 0x0000000516004986 */ /* 0x0003e2000c101506 */
[C---:B0-----:R-:W-:Y:S01]  /*94090*/  IADD3 R0, R4.reuse, c[0x0][0x198], RZ ;  /* 0x0000660004007a10 */ /* 0x041fe20007ffe0ff */
[----:B-1----:R-:W-:-:S04]  /*940a0*/  IMAD.WIDE R4, R4, 0x2, R2 ;  /* 0x0000000204047825 */ /* 0x002fc800078e0202 */
[----:B------:R-:W-:Y:S01]  /*940b0*/  IMAD.WIDE R22, R0, 0x2, R20 ;  /* 0x0000000200167825 */ /* 0x000fe200078e0214 */
[----:B------:R-:W-:Y:S01]  /*940c0*/  ISETP.LT.AND P4, PT, R6, c[0x0][0x178], !P2 ;  /* 0x00005e0006007a0c */ /* 0x000fe20005781270 */
[----:B------:R0:W-:Y:S01]  /*940d0*/  @P1 STG.E.U16 [R4.64], R12 ;  /* 0x0000000c04001986 */ /* 0x0001e2000c101506 */
[----:B------:R-:W-:Y:S01]  /*940e0*/  ISETP.LT.AND P2, PT, R19, c[0x0][0x178], !P2 ;  /* 0x00005e0013007a0c */ /* 0x000fe20005741270 */
[----:B------:R-:W-:Y:S02]  /*940f0*/  IMAD.WIDE R24, R0, 0x2, R10 ;  /* 0x0000000200187825 */ /* 0x000fe400078e020a */
[----:B--2---:R1:W-:Y:S01]  /*94100*/  @P3 STG.E.U16 [R22.64], R27 ;  /* 0x0000001b16003986 */ /* 0x0043e2000c101506 */
[----:B------:R-:W-:Y:S01]  /*94110*/  ISETP.LT.AND P3, PT, R14, c[0x0][0x178], !P5 ;  /* 0x00005e000e007a0c */ /* 0x000fe20006f61270 */
[C---:B0-----:R-:W-:Y:S01]  /*94120*/  IMAD.WIDE R4, R0.reuse, 0x2, R8 ;  /* 0x0000000200047825 */ /* 0x041fe200078e0208 */
[----:B-1----:R-:W-:Y:S01]  /*94130*/  IADD3 R22, R0, c[0x0][0x198], RZ ;  /* 0x0000660000167a10 */ /* 0x002fe20007ffe0ff */
[----:B------:R0:W-:Y:S01]  /*94140*/  @P6 STG.E.U16 [R24.64], R26 ;  /* 0x0000001a18006986 */ /* 0x0001e2000c101506 */
[----:B------:R-:W-:-:S02]  /*94150*/  ISETP.LT.AND P6, PT, R7, c[0x0][0x178], !P5 ;  /* 0x00005e0007007a0c */ /* 0x000fc40006fc1270 */
[----:B------:R-:W-:Y:S01]  /*94160*/  PRMT R12, R26, 0x7632, R12 ;  /* 0x000076321a0c7816 */ /* 0x000fe2000000000c */
[----:B0-----:R-:W-:Y:S01]  /*94170*/  IMAD.WIDE R24, R0, 0x2, R2 ;  /* 0x0000000200187825 */ /* 0x001fe200078e0202 */
[----:B------:R-:W-:Y:S02]  /*94180*/  PRMT R0, R27, 0x7632, R0 ;  /* 0x000076321b007816 */ /* 0x000fe40000000000 */
[----:B------:R-:W2:Y:S04]  /*94190*/  LDL.LU R27, [R1+0x25a4] ;  /* 0x0025a400011b7983 */ /* 0x000ea80000300800 */
[----:B------:R-:W2:Y:S04]  /*941a0*/  LDL.LU R26, [R1+0x2c4] ;  /* 0x0002c400011a7983 */ /* 0x000ea80000300800 */
[----:B---3--:R0:W-:Y:S01]  /*941b0*/  @P4 STG.E.U16 [R4.64], R15 ;  /* 0x0000000f04004986 */ /* 0x0081e2000c101506 */
[----:B----4-:R-:W-:-:S02]  /*941c0*/  ISETP.GE.AND P0, PT, R29, c[0x0][0x17c], PT ;  /* 0x00005f001d007a0c */ /* 0x010fc40003f06270 */
[----:B------:R-:W-:Y:S01]  /*941d0*/  ISETP.GE.AND P1, PT, R28, c[0x0][0x17c], PT ;  /* 0x00005f001c007a0c */ /* 0x000fe20003f26270 */
[----:B------:R-:W-:Y:S01]  /*941e0*/  IMAD.WIDE R28, R22, 0x2, R20 ;  /* 0x00000002161c7825 */ /* 0x000fe200078e0214 */
[----:B------:R1:W-:Y:S04]  /*941f0*/  @P2 STG.E.U16 [R24.64], R13 ;  /* 0x0000000d18002986 */ /* 0x0003e8000c101506 */
[----:B------:R3:W-:Y:S01]  /*94200*/  @P3 STG.E.U16 [R28.64], R0 ;  /* 0x000000001c003986 */ /* 0x0007e2000c101506 */
[----:B------:R-:W-:Y:S01]  /*94210*/  ISETP.LT.AND P3, PT, R6, c[0x0][0x178], !P5 ;  /* 0x00005e0006007a0c */ /* 0x000fe20006f61270 */
[----:B0-----:R-:W-:Y:S01]  /*94220*/  IMAD.WIDE R4, R22, 0x2, R10 ;  /* 0x0000000216047825 */ /* 0x001fe200078e020a */
[----:B------:R-:W-:-:S04]  /*94230*/  ISETP.LT.AND P5, PT, R19, c[0x0][0x178], !P5 ;  /* 0x00005e0013007a0c */ /* 0x000fc80006fa1270 */
[----:B------:R0:W-:Y:S01]  /*94240*/  @P6 STG.E.U16 [R4.64], R12 ;  /* 0x0000000c04006986 */ /* 0x0001e2000c101506 */
[----:B-1----:R-:W-:Y:S02]  /*94250*/  PRMT R13, R13, 0x7632, R13 ;  /* 0x000076320d0d7816 */ /* 0x002fe4000000000d */
[----:B---3--:R-:W-:Y:S02]  /*94260*/  PRMT R0, R15, 0x7632, R0 ;  /* 0x000076320f007816 */ /* 0x008fe40000000000 */
[----:B------:R-:W-:Y:S02]  /*94270*/  ISETP.LT.AND P4, PT, R14, c[0x0][0x178], !P0 ;  /* 0x00005e000e007a0c */ /* 0x000fe40004781270 */
[----:B------:R-:W3:Y:S01]  /*94280*/  LDL.LU R14, [R1+0x25fc] ;  /* 0x0025fc00010e7983 */ /* 0x000ee20000300800 */
[C---:B0-----:R-:W-:Y:S01]  /*94290*/  IADD3 R12, R22.reuse, c[0x0][0x198], RZ ;  /* 0x00006600160c7a10 */ /* 0x041fe20007ffe0ff */
[C---:B------:R-:W-:Y:S02]  /*942a0*/  IMAD.WIDE R4, R22.reuse, 0x2, R8 ;  /* 0x0000000216047825 */ /* 0x040fe400078e0208 */
[----:B------:R-:W4:Y:S02]  /*942b0*/  LDL.LU R15, [R1+0x25a8] ;  /* 0x0025a800010f7983 */ /* 0x000f240000300800 */
[----:B------:R-:W-:-:S02]  /*942c0*/  IMAD.WIDE R22, R22, 0x2, R2 ;  /* 0x0000000216167825 */ /* 0x000fc400078e0202 */
[----:B------:R0:W-:Y:S04]  /*942d0*/  @P3 STG.E.U16 [R4.64], R0 ;  /* 0x0000000004003986 */ /* 0x0001e8000c101506 */
[----:B------:R1:W-:Y:S04]  /*942e0*/  @P5 STG.E.U16 [R22.64], R13 ;  /* 0x0000000d16005986 */ /* 0x0003e8000c101506 */
[----:B0-----:R-:W2:Y:S04]  /*942f0*/  LDL.LU R5, [R1+0x424] ;  /* 0x0004240001057983 */ /* 0x001ea80000300800 */
[----:B-1----:R-:W3:Y:S01]  /*94300*/  LDL.LU R23, [R1+0x2f4] ;  /* 0x0002f40001177983 */ /* 0x002ee20000300800 */
[----:B------:R-:W-:Y:S01]  /*94310*/  ISETP.LT.AND P6, PT, R7, c[0x0][0x178], !P0 ;  /* 0x00005e0007007a0c */ /* 0x000fe200047c1270 */
[----:B------:R-:W-:-:S04]  /*94320*/  IMAD.WIDE R24, R12, 0x2, R20 ;  /* 0x000000020c187825 */ /* 0x000fc800078e0214 */
[----:B------:R-:W-:Y:S01]  /*94330*/  IMAD.WIDE R28, R12, 0x2, R10 ;  /* 0x000000020c1c7825 */ /* 0x000fe200078e020a */
[----:B--2---:R-:W-:Y:S07]  /*94340*/  @P4 STG.E.U16 [R24.64], R5 ;  /* 0x0000000518004986 */ /* 0x004fee000c101506 */
[----:B---3--:R0:W-:Y:S04]  /*94350*/  @P6 STG.E.U16 [R28.64], R23 ;  /* 0x000000171c006986 */ /* 0x0081e8000c101506 */
[----:B0-----:R-:W2:Y:S01]  /*94360*/  LDL.LU R29, [R1+0xfd0] ;  /* 0x000fd000011d7983 */ /* 0x001ea20000300800 */
[----:B------:R-:W-:-:S02]  /*94370*/  ISETP.LT.AND P4, PT, R6, c[0x0][0x178], !P0 ;  /* 0x00005e0006007a0c */ /* 0x000fc40004781270 */
[----:B------:R-:W-:Y:S02]  /*94380*/  ISETP.LT.AND P3, PT, R19, c[0x0][0x178], !P0 ;  /* 0x00005e0013007a0c */ /* 0x000fe40004761270 */
[----:B------:R-:W-:Y:S02]  /*94390*/  ISETP.LT.AND P5, PT, R7, c[0x0][0x178], !P1 ;  /* 0x00005e0007007a0c */ /* 0x000fe40004fa1270 */
[C---:B------:R-:W-:Y:S02]  /*943a0*/  IADD3 R0, R12.reuse, c[0x0][0x198], RZ ;  /* 0x000066000c007a10 */ /* 0x040fe40007ffe0ff */
[----:B------:R-:W-:Y:S01]  /*943b0*/  PRMT R16, R5, 0x7632, R16 ;  /* 0x0000763205107816 */ /* 0x000fe20000000010 */
[C---:B------:R-:W-:Y:S01]  /*943c0*/  IMAD.WIDE R4, R12.reuse, 0x2, R8 ;  /* 0x000000020c047825 */ /* 0x040fe200078e0208 */
[----:B------:R-:W-:Y:S02]  /*943d0*/  ISETP.GE.AND P2, PT, R27, c[0x0][0x17c], PT ;  /* 0x00005f001b007a0c */ /* 0x000fe40003f46270 */
[----:B------:R-:W-:Y:S01]  /*943e0*/  PRMT R28, R23, 0x7632, R28 ;  /* 0x00007632171c7816 */ /* 0x000fe2000000001c */
[----:B------:R-:W-:Y:S01]  /*943f0*/  IMAD.WIDE R12, R12, 0x2, R2 ;  /* 0x000000020c0c7825 */ /* 0x000fe200078e0202 */
[----:B----4-:R-:W-:Y:S01]  /*94400*/  ISETP.GE.AND P0, PT, R15, c[0x0][0x17c], PT ;  /* 0x00005f000f007a0c */ /* 0x010fe20003f06270 */
[----:B------:R-:W3:Y:S02]  /*94410*/  LDL.LU R27, [R1+0x2a8] ;  /* 0x0002a800011b7983 */ /* 0x000ee40000300800 */
[----:B------:R-:W-:-:S02]  /*94420*/  IMAD.WIDE R22, R0, 0x2, R20 ;  /* 0x0000000200167825 */ /* 0x000fc400078e0214 */
[----:B------:R-:W4:Y:S02]  /*94430*/  LDL.LU R15, [R1+0x298] ;  /* 0x00029800010f7983 */ /* 0x000f240000300800 */
[----:B------:R-:W-:Y:S02]  /*94440*/  IMAD.WIDE R24, R0, 0x2, R10 ;  /* 0x0000000200187825 */ /* 0x000fe400078e020a */
[----:B------:R0:W-:Y:S01]  /*94450*/  @P4 STG.E.U16 [R4.64], R26 ;  /* 0x0000001a04004986 */ /* 0x0001e2000c101506 */
[----:B------:R-:W-:-:S03]  /*94460*/  ISETP.LT.AND P4, PT, R6, c[0x0][0x178], !P1 ;  /* 0x00005e0006007a0c */ /* 0x000fc60004f81270 */
[----:B------:R-:W-:Y:S04]  /*94470*/  @P3 STG.E.U16 [R12.64], R17 ;  /* 0x000000110c003986 */ /* 0x000fe8000c101506 */
[----:B0-----:R-:W3:Y:S04]  /*94480*/  LDL.LU R4, [R1+0x25ac] ;  /* 0x0025ac0001047983 */ /* 0x001ee80000300800 */
[----:B------:R-:W3:Y:S01]  /*94490*/  LDL.LU R6, [R1+0x288] ;  /* 0x0002880001067983 */ /* 0x000ee20000300800 */
[----:B--2---:R-:W-:-:S13]  /*944a0*/  ISETP.LT.AND P6, PT, R29, c[0x0][0x178], !P1 ;  /* 0x00005e001d007a0c */ /* 0x004fda0004fc1270 */
[----:B------:R-:W-:Y:S04]  /*944b0*/  @P6 STG.E.U16 [R22.64], R16 ;  /* 0x0000001016006986 */ /* 0x000fe8000c101506 */
[----:B------:R0:W-:Y:S04]  /*944c0*/  @P5 STG.E.U16 [R24.64], R28 ;  /* 0x0000001c18005986 */ /* 0x0001e8000c101506 */
[----:B0-----:R-:W2:Y:S01]  /*944d0*/  LDL.LU R25, [R1+0xfd8] ;  /* 0x000fd80001197983 */ /* 0x001ea20000300800 */
[----:B------:R-:W-:-:S03]  /*944e0*/  PRMT R22, R26, 0x7632, R22 ;  /* 0x000076321a167816 */ /* 0x000fc60000000016 */
[----:B------:R-:W2:Y:S04]  /*944f0*/  LDL.LU R26, [R1+0x25f8] ;  /* 0x0025f800011a7983 */ /* 0x000ea80000300800 */
[----:B------:R-:W2:Y:S01]  /*94500*/  LDL.LU R28, [R1+0x25b0] ;  /* 0x0025b000011c7983 */ /* 0x000ea20000300800 */
[----:B------:R-:W-:Y:S01]  /*94510*/  ISETP.LT.AND P3, PT, R19, c[0x0][0x178], !P1 ;  /* 0x00005e0013007a0c */ /* 0x000fe20004f61270 */
[----:B------:R-:W-:Y:S01]  /*94520*/  IMAD.WIDE R12, R0, 0x2, R8 ;  /* 0x00000002000c7825 */ /* 0x000fe200078e0208 */
[----:B------:R-:W-:Y:S02]  /*94530*/  ISETP.LT.AND P6, PT, R29, c[0x0][0x178], !P2 ;  /* 0x00005e001d007a0c */ /* 0x000fe400057c1270 */
[----:B------:R-:W-:Y:S02]  /*94540*/  ISETP.LT.AND P5, PT, R7, c[0x0][0x178], !P2 ;  /* 0x00005e0007007a0c */ /* 0x000fe400057a1270 */
[----:B---3--:R-:W-:-:S02]  /*94550*/  ISETP.GE.AND P1, PT, R4, c[0x0][0x17c], PT ;  /* 0x00005f0004007a0c */ /* 0x008fc40003f26270 */
[----:B------:R-:W-:Y:S01]  /*94560*/  PRMT R5, R17, 0x7632, R5 ;  /* 0x0000763211057816 */ /* 0x000fe20000000005 */
[C---:B------:R-:W-:Y:S01]  /*94570*/  IMAD.WIDE R16, R0.reuse, 0x2, R2 ;  /* 0x0000000200107825 */ /* 0x040fe200078e0202 */
[----:B------:R-:W-:Y:S01]  /*94580*/  IADD3 R4, R0, c[0x0][0x198], RZ ;  /* 0x0000660000047a10 */ /* 0x000fe20007ffe0ff */
[----:B------:R0:W-:Y:S04]  /*94590*/  @P4 STG.E.U16 [R12.64], R22 ;  /* 0x000000160c004986 */ /* 0x0001e8000c101506 */
[----:B------:R1:W-:Y:S01]  /*945a0*/  @P3 STG.E.U16 [R16.64], R5 ;  /* 0x0000000510003986 */ /* 0x0003e2000c101506 */
[----:B------:R-:W-:Y:S02]  /*945b0*/  ISETP.LT.AND P3, PT, R29, c[0x0][0x178], !P0 ;  /* 0x00005e001d007a0c */ /* 0x000fe40004761270 */
[C---:B------:R-:W-:Y:S01]  /*945c0*/  IADD3 R0, R4.reuse, c[0x0][0x198], RZ ;  /* 0x0000660004007a10 */ /* 0x040fe20007ffe0ff */
[----:B0-----:R-:W-:-:S04]  /*945d0*/  IMAD.WIDE R12, R4, 0x2, R20 ;  /* 0x00000002040c7825 */ /* 0x001fc800078e0214 */
[----:B------:R-:W-:Y:S01]  /*945e0*/  IMAD.WIDE R22, R4, 0x2, R10 ;  /* 0x0000000204167825 */ /* 0x000fe200078e020a */
[----:B------:R0:W-:Y:S04]  /*945f0*/  @P6 STG.E.U16 [R12.64], R27 ;  /* 0x0000001b0c006986 */ /* 0x0001e8000c101506 */
[----:B----4-:R3:W-:Y:S01]  /*94600*/  @P5 STG.E.U16 [R22.64], R15 ;  /* 0x0000000f16005986 */ /* 0x0107e2000c101506 */
[----:B------:R-:W-:Y:S01]  /*94610*/  ISETP.LT.AND P5, PT, R7, c[0x0][0x178], !P0 ;  /* 0x00005e0007007a0c */ /* 0x000fe200047a1270 */
[----:B-1----:R-:W-:-:S04]  /*94620*/  IMAD.WIDE R16, R0, 0x2, R20 ;  /* 0x0000000200107825 */ /* 0x002fc800078e0214 */
[----:B0-----:R-:W-:-:S04]  /*94630*/  IMAD.WIDE R12, R4, 0x2, R8 ;  /* 0x00000002040c7825 */ /* 0x001fc800078e0208 */
[----:B------:R-:W-:Y:S01]  /*94640*/  IMAD.WIDE R4, R4, 0x2, R2 ;  /* 0x0000000204047825 */ /* 0x000fe200078e0202 */
[----:B---3--:R-:W-:Y:S01]  /*94650*/  PRMT R22, R27, 0x7632, R22 ;  /* 0x000076321b167816 */ /* 0x008fe20000000016 */
[----:B------:R-:W3:Y:S04]  /*94660*/  LDL.LU R23, [R1+0x408] ;  /* 0x0004080001177983 */ /* 0x000ee80000300800 */
[----:B------:R-:W4:Y:S01]  /*94670*/  LDL.LU R27, [R1+0x25b4] ;  /* 0x0025b400011b7983 */ /* 0x000f220000300800 */
[----:B--2---:R-:W-:Y:S02]  /*94680*/  ISETP.LT.AND P4, PT, R25, c[0x0][0x178], !P2 ;  /* 0x00005e0019007a0c */ /* 0x004fe40005781270 */
[----:B------:R-:W-:Y:S02]  /*94690*/  ISETP.LT.AND P2, PT, R19, c[0x0][0x178], !P2 ;  /* 0x00005e0013007a0c */ /* 0x000fe40005741270 */
[----:B------:R-:W-:-:S09]  /*946a0*/  ISETP.LT.AND P6, PT, R25, c[0x0][0x178], !P0 ;  /* 0x00005e0019007a0c */ /* 0x000fd200047c1270 */
[----:B------:R0:W-:Y:S04]  /*946b0*/  @P4 STG.E.U16 [R12.64], R6 ;  /* 0x000000060c004986 */ /* 0x0001e8000c101506 */
[----:B------:R1:W-:Y:S01]  /*946c0*/  @P2 STG.E.U16 [R4.64], R26 ;  /* 0x0000001a04002986 */ /* 0x0003e2000c101506 */
[----:B------:R-:W-:-:S03]  /*946d0*/  ISETP.LT.AND P2, PT, R19, c[0x0][0x178], !P0 ;  /* 0x00005e0013007a0c */ /* 0x000fc60004741270 */
[----:B------:R2:W-:Y:S01]  /*946e0*/  @P3 STG.E.U16 [R16.64], R22 ;  /* 0x0000001610003986 */ /* 0x0005e2000c101506 */
[----:B0-----:R-:W-:-:S04]  /*946f0*/  IMAD.WIDE R12, R0, 0x2, R10 ;  /* 0x00000002000c7825 */ /* 0x001fc800078e020a */
[----:B-1----:R-:W-:Y:S01]  /*94700*/  IMAD.WIDE R4, R0, 0x2, R8 ;  /* 0x0000000200047825 */ /* 0x002fe200078e0208 */
[----:B--2---:R-:W-:Y:S02]  /*94710*/  PRMT R16, R15, 0x7632, R16 ;  /* 0x000076320f107816 */ /* 0x004fe40000000010 */
[----:B------:R-:W-:-:S03]  /*94720*/  PRMT R17, R6, 0x7632, R17 ;  /* 0x0000763206117816 */ /* 0x000fc60000000011 */
[----:B------:R-:W-:Y:S01]  /*94730*/  @P5 STG.E.U16 [R12.64], R16 ;  /* 0x000000100c005986 */ /* 0x000fe2000c101506 */
[----:B------:R-:W-:-:S03]  /*94740*/  PRMT R26, R26, 0x7632, R26 ;  /* 0x000076321a1a7816 */ /* 0x000fc6000000001a */
[----:B------:R0:W-:Y:S01]  /*94750*/  @P6 STG.E.U16 [R4.64], R17 ;  /* 0x0000001104006986 */ /* 0x0001e2000c101506 */
[----:B------:R-:W-:-:S03]  /*94760*/  ISETP.GE.AND P4, PT, R28, c[0x0][0x17c], PT ;  /* 0x00005f001c007a0c */ /* 0x000fc60003f86270 */
[----:B------:R-:W2:Y:S04]  /*94770*/  LDL.LU R28, [R1+0x2d8] ;  /* 0x0002d800011c7983 */ /* 0x000ea80000300800 */
[----:B------:R-:W2:Y:S01]  /*94780*/  LDL.LU R15, [R1+0x25b8] ;  /* 0x0025b800010f7983 */ /* 0x000ea20000300800 */
[----:B0-----:R-:W-:-:S03]  /*94790*/  IMAD.WIDE R4, R0, 0x2, R2 ;  /* 0x0000000200047825 */ /* 0x001fc600078e0202 */
[----:B------:R-:W2:Y:S04]  /*947a0*/  LDL.LU R6, [R1+0x25f4] ;  /* 0x0025f40001067983 */ /* 0x000ea80000300800 */
[----:B------:R0:W-:Y:S04]  /*947b0*/  @P2 STG.E.U16 [R4.64], R26 ;  /* 0x0000001a04002986 */ /* 0x0001e8000c101506 */
[----:B0-----:R-:W2:Y:S01]  /*947c0*/  LDL.LU R26, [R1+0x2b8] ;  /* 0x0002b800011a7983 */ /* 0x001ea20000300800 */
[----:B------:R-:W-:Y:S02]  /*947d0*/  ISETP.LT.AND P3, PT, R29, c[0x0][0x178], !P1 ;  /* 0x00005e001d007a0c */ /* 0x000fe40004f61270 */
[----:B------:R-:W-:-:S02]  /*947e0*/  IADD3 R16, R0, c[0x0][0x198], RZ ;  /* 0x0000660000107a10 */ /* 0x000fc40007ffe0ff */
[----:B------:R-:W-:Y:S02]  /*947f0*/  ISETP.LT.AND P5, PT, R7, c[0x0][0x178], !P1 ;  /* 0x00005e0007007a0c */ /* 0x000fe40004fa1270 */
[----:B------:R-:W-:Y:S01]  /*94800*/  ISETP.LT.AND P6, PT, R25, c[0x0][0x178], !P1 ;  /* 0x00005e0019007a0c */ /* 0x000fe20004fc1270 */
[C---:B------:R-:W-:Y:S01]  /*94810*/  IMAD.WIDE R12, R16.reuse, 0x2, R20 ;  /* 0x00000002100c7825 */ /* 0x040fe200078e0214 */
[----:B------:R-:W-:Y:S02]  /*94820*/  ISETP.LT.AND P1, PT, R19, c[0x0][0x178], !P1 ;  /* 0x00005e0013007a0c */ /* 0x000fe40004f21270 */
[----:B------:R-:W-:Y:S02]  /*94830*/  ISETP.LT.AND P2, PT, R29, c[0x0][0x178], !P4 ;  /* 0x00005e001d007a0c */ /* 0x000fe40006741270 */
[C---:B------:R-:W-:Y:S01]  /*94840*/  IADD3 R0, R16.reuse, c[0x0][0x198], RZ ;  /* 0x0000660010007a10 */ /* 0x040fe20007ffe0ff */
[----:B---3--:R0:W-:Y:S01]  /*94850*/  @P3 STG.E.U16 [R12.64], R23 ;  /* 0x000000170c003986 */ /* 0x0081e2000c101506 */
[----:B------:R-:W-:Y:S01]  /*94860*/  IMAD.WIDE R4, R16, 0x2, R10 ;  /* 0x0000000210047825 */ /* 0x000fe200078e020a */
[----:B------:R-:W-:-:S02]  /*94870*/  PRMT R24, R23, 0x7632, R24 ;  /* 0x0000763217187816 */ /* 0x000fc40000000018 */
[----:B----4-:R-:W-:Y:S01]  /*94880*/  ISETP.GE.AND P0, PT, R27, c[0x0][0x17c], PT ;  /* 0x00005f001b007a0c */ /* 0x010fe20003f06270 */
[----:B0-----:R-:W-:-:S04]  /*94890*/  IMAD.WIDE R12, R16, 0x2, R8 ;  /* 0x00000002100c7825 */ /* 0x001fc800078e0208 */
[----:B------:R-:W-:-:S04]  /*948a0*/  IMAD.WIDE R16, R16, 0x2, R2 ;  /* 0x0000000210107825 */ /* 0x000fc800078e0202 */
[----:B------:R-:W-:Y:S01]  /*948b0*/  IMAD.WIDE R22, R0, 0x2, R20 ;  /* 0x0000000200167825 */ /* 0x000fe200078e0214 */
[----:B--2---:R0:W-:Y:S01]  /*948c0*/  @P5 STG.E.U16 [R4.64], R28 ;  /* 0x0000001c04005986 */ /* 0x0041e2000c101506 */
[----:B------:R-:W-:-:S03]  /*948d0*/  ISETP.GE.AND P3, PT, R15, c[0x0][0x17c], PT ;  /* 0x00005f000f007a0c */ /* 0x000fc60003f66270 */
[----:B------:R-:W2:Y:S04]  /*948e0*/  LDL.LU R15, [R1+0x418] ;  /* 0x00041800010f7983 */ /* 0x000ea80000300800 */
[----:B------:R-:W3:Y:S01]  /*948f0*/  LDL.LU R27, [R1+0x308] ;  /* 0x00030800011b7983 */ /* 0x000ee20000300800 */
[----:B0-----:R-:W-:-:S03]  /*94900*/  IMAD.WIDE R4, R0, 0x2, R8 ;  /* 0x0000000200047825 */ /* 0x001fc600078e0208 */
[----:B------:R0:W-:Y:S04]  /*94910*/  @P6 STG.E.U16 [R12.64], R26 ;  /* 0x0000001a0c006986 */ /* 0x0001e8000c101506 */
[----:B------:R1:W-:Y:S04]  /*94920*/  @P1 STG.E.U16 [R16.64], R6 ;  /* 0x0000000610001986 */ /* 0x0003e8000c101506 */
[----:B------:R4:W-:Y:S01]  /*94930*/  @P2 STG.E.U16 [R22.64], R24 ;  /* 0x0000001816002986 */ /* 0x0009e2000c101506 */
[----:B0-----:R-:W-:-:S04]  /*94940*/  IMAD.WIDE R12, R0, 0x2, R10 ;  /* 0x00000002000c7825 */ /* 0x001fc800078e020a */
[----:B-1----:R-:W-:Y:S01]  /*94950*/  IMAD.WIDE R16, R0, 0x2, R2 ;  /* 0x0000000200107825 */ /* 0x002fe200078e0202 */
[----:B----4-:R-:W-:Y:S02]  /*94960*/  PRMT R24, R28, 0x7632, R24 ;  /* 0x000076321c187816 */ /* 0x010fe40000000018 */
[----:B------:R-:W4:Y:S01]  /*94970*/  LDL.LU R28, [R1+0x2e8] ;  /* 0x0002e800011c7983 */ /* 0x000f220000300800 */
[----:B------:R-:W-:Y:S02]  /*94980*/  PRMT R22, R26, 0x7632, R22 ;  /* 0x000076321a167816 */ /* 0x000fe40000000016 */
[----:B------:R-:W-:Y:S01]  /*94990*/  PRMT R23, R6, 0x7632, R23 ;  /* 0x0000763206177816 */ /* 0x000fe20000000017 */
[----:B------:R-:W4:Y:S01]  /*949a0*/  LDL.LU R26, [R1+0x25c0] ;  /* 0x0025c000011a7983 */ /* 0x000f220000300800 */
[----:B------:R-:W-:-:S03]  /*949b0*/  IADD3 R6, R0, c[0x0][0x198], RZ ;  /* 0x0000660000067a10 */ /* 0x000fc60007ffe0ff */
[----:B------:R-:W4:Y:S01]  /*949c0*/  LDL.LU R0, [R1+0x25bc] ;  /* 0x0025bc0001007983 */ /* 0x000f220000300800 */
[----:B------:R-:W-:Y:S02]  /*949d0*/  ISETP.LT.AND P1, PT, R7, c[0x0][0x178], !P4 ;  /* 0x00005e0007007a0c */ /* 0x000fe40006721270 */
[----:B------:R-:W-:Y:S02]  /*949e0*/  ISETP.LT.AND P2, PT, R25, c[0x0][0x178], !P4 ;  /* 0x00005e0019007a0c */ /* 0x000fe40006741270 */
[----:B------:R-:W-:Y:S02]  /*949f0*/  ISETP.LT.AND P4, PT, R19, c[0x0][0x178], !P4 ;  /* 0x00005e0013007a0c */ /* 0x000fe40006781270 */
[----:B------:R-:W-:Y:S02]  /*94a00*/  ISETP.LT.AND P6, PT, R29, c[0x0][0x178], !P0 ;  /* 0x00005e001d007a0c */ /* 0x000fe400047c1270 */
[----:B------:R-:W-:-:S05]  /*94a10*/  ISETP.LT.AND P5, PT, R7, c[0x0][0x178], !P0 ;  /* 0x00005e0007007a0c */ /* 0x000fca00047a1270 */
[----:B------:R0:W-:Y:S04]  /*94a20*/  @P1 STG.E.U16 [R12.64], R24 ;  /* 0x000000180c001986 */ /* 0x0001e8000c101506 */
[----:B------:R1:W-:Y:S04]  /*94a30*/  @P2 STG.E.U16 [R4.64], R22 ;  /* 0x0000001604002986 */ /* 0x0003e8000c101506 */
[----:B------:R-:W-:Y:S01]  /*94a40*/  @P4 STG.E.U16 [R16.64], R23 ;  /* 0x0000001710004986 */ /* 0x000fe2000c101506 */
[----:B------:R-:W-:Y:S02]  /*94a50*/  ISETP.LT.AND P4, PT, R25, c[0x0][0x178], !P0 ;  /* 0x00005e0019007a0c */ /* 0x000fe40004781270 */
[----:B------:R-:W-:Y:S01]  /*94a60*/  ISETP.LT.AND P0, PT, R19, c[0x0][0x178], !P0 ;  /* 0x00005e0013007a0c */ /* 0x000fe20004701270 */
[----:B0-----:R-:W-:-:S04]  /*94a70*/  IMAD.WIDE R12, R6, 0x2, R20 ;  /* 0x00000002060c7825 */ /* 0x001fc800078e0214 */
[----:B-1----:R-:W-:Y:S01]  /*94a80*/  IMAD.WIDE R4, R6, 0x2, R10 ;  /* 0x0000000206047825 */ /* 0x002fe200078e020a */
[----:B--2---:R0:W-:Y:S01]  /*94a90*/  @P6 STG.E.U16 [R12.64], R15 ;  /* 0x0000000f0c006986 */ /* 0x0041e2000c101506 */
[----:B------:R-:W-:-:S03]  /*94aa0*/  ISETP.LT.AND P6, PT, R29, c[0x0][0x178], !P3 ;  /* 0x00005e001d007a0c */ /* 0x000fc60005fc1270 */
[----:B---3--:R1:W-:Y:S01]  /*94ab0*/  @P5 STG.E.U16 [R4.64], R27 ;  /* 0x0000001b04005986 */ /* 0x0083e2000c101506 */
[----:B------:R-:W-:Y:S01]  /*94ac0*/  ISETP.LT.AND P5, PT, R7, c[0x0][0x178], !P3 ;  /* 0x00005e0007007a0c */ /* 0x000fe20005fa1270 */
[----:B0-----:R-:W-:-:S04]  /*94ad0*/  IMAD.WIDE R12, R6, 0x2, R2 ;  /* 0x00000002060c7825 */ /* 0x001fc800078e0202 */
[----:B-1----:R-:W-:Y:S01]  /*94ae0*/  IMAD.WIDE R4, R6, 0x2, R8 ;  /* 0x0000000206047825 */ /* 0x002fe200078e0208 */
[----:B------:R-:W-:-:S04]  /*94af0*/  PRMT R24, R15, 0x7632, R24 ;  /* 0x000076320f187816 */ /* 0x000fc80000000018 */
[----:B----4-:R-:W-:Y:S04]  /*94b00*/  @P4 STG.E.U16 [R4.64], R28 ;  /* 0x0000001c04004986 */ /* 0x010fe8000c101506 */
[----:B------:R0:W-:Y:S01]  /*94b10*/  @P0 STG.E.U16 [R12.64], R14 ;  /* 0x0000000e0c000986 */ /* 0x0001e2000c101506 */
[----:B------:R-:W-:Y:S02]  /*94b20*/  ISETP.LT.AND P0, PT, R25, c[0x0][0x178], !P3 ;  /* 0x00005e0019007a0c */ /* 0x000fe40005f01270 */
[----:B------:R-:W-:Y:S02]  /*94b30*/  ISETP.GE.AND P1, PT, R0, c[0x0][0x17c], PT ;  /* 0x00005f0000007a0c */ /* 0x000fe40003f26270 */
[----:B------:R-:W-:Y:S02]  /*94b40*/  IADD3 R0, R6, c[0x0][0x198], RZ ;  /* 0x0000660006007a10 */ /* 0x000fe40007ffe0ff */
[----:B------:R-:W-:-:S03]  /*94b50*/  ISETP.LT.AND P3, PT, R19, c[0x0][0x178], !P3 ;  /* 0x00005e0013007a0c */ /* 0x000fc60005f61270 */
[----:B------:R-:W-:Y:S01]  /*94b60*/  IMAD.WIDE R16, R0, 0x2, R20 ;  /* 0x0000000200107825 */ /* 0x000fe200078e0214 */
[----:B0-----:R-:W-:Y:S02]  /*94b70*/  PRMT R14, R28, 0x7632, R14 ;  /* 0x000076321c0e7816 */ /* 0x001fe4000000000e */
[----:B------:R-:W-:Y:S01]  /*94b80*/  PRMT R6, R27, 0x7632, R6 ;  /* 0x000076321b067816 */ /* 0x000fe20000000006 */
[----:B------:R-:W-:Y:S01]  /*94b90*/  IMAD.WIDE R22, R0, 0x2, R10 ;  /* 0x0000000200167825 */ /* 0x000fe200078e020a */
[----:B------:R0:W-:Y:S01]  /*94ba0*/  @P6 STG.E.U16 [R16.64], R24 ;  /* 0x0000001810006986 */ /* 0x0001e2000c101506 */
[----:B------:R-:W-:Y:S02]  /*94bb0*/  ISETP.GE.AND P2, PT, R26, c[0x0][0x17c], PT ;  /* 0x00005f001a007a0c */ /* 0x000fe40003f46270 */
[C---:B------:R-:W-:Y:S01]  /*94bc0*/  IMAD.WIDE R4, R0.reuse, 0x2, R8 ;  /* 0x0000000200047825 */ /* 0x040fe200078e0208 */
[----:B------:R-:W2:Y:S03]  /*94bd0*/  LDL.LU R26, [R1+0x25c4] ;  /* 0x0025c400011a7983 */ /* 0x000ea60000300800 */
[----:B------:R-:W-:Y:S01]  /*94be0*/  IMAD.WIDE R12, R0, 0x2, R2 ;  /* 0x00000002000c7825 */ /* 0x000fe200078e0202 */
[----:B------:R-:W-:Y:S01]  /*94bf0*/  @P5 STG.E.U16 [R22.64], R6 ;  /* 0x0000000616005986 */ /* 0x000fe2000c101506 */
[----:B------:R-:W-:-:S02]  /*94c00*/  ISETP.LT.AND P5, PT, R7, c[0x0][0x178], !P1 ;  /* 0x00005e0007007a0c */ /* 0x000fc40004fa1270 */
[----:B0-----:R-:W-:Y:S01]  /*94c10*/  PRMT R24, R14, 0x7632, R24 ;  /* 0x000076320e187816 */ /* 0x001fe20000000018 */
[----:B------:R-:W3:Y:S04]  /*94c20*/  LDL.LU R27, [R1+0x2c8] ;  /* 0x0002c800011b7983 */ /* 0x000ee80000300800 */
[----:B------:R-:W4:Y:S04]  /*94c30*/  LDL.LU R7, [R1+0x25f0] ;  /* 0x0025f00001077983 */ /* 0x000f280000300800 */
[----:B------:R-:W-:Y:S04]  /*94c40*/  @P0 STG.E.U16 [R4.64], R14 ;  /* 0x0000000e04000986 */ /* 0x000fe8000c101506 */
[----:B------:R-:W3:Y:S04]  /*94c50*/  LDL.LU R15, [R1+0x25c8] ;  /* 0x0025c800010f7983 */ /* 0x000ee80000300800 */
[----:B------:R0:W-:Y:S04]  /*94c60*/  @P3 STG.E.U16 [R12.64], R24 ;  /* 0x000000180c003986 */ /* 0x0001e8000c101506 */
[----:B0-----:R-:W4:Y:S04]  /*94c70*/  LDL.LU R12, [R1+0x428] ;  /* 0x00042800010c7983 */ /* 0x001f280000300800 */
[----:B------:R-:W4:Y:S04]  /*94c80*/  LDL.LU R13, [R1+0x2f8] ;  /* 0x0002f800010d7983 */ /* 0x000f280000300800 */
[----:B------:R-:W4:Y:S01]  /*94c90*/  LDL.LU R24, [R1+0xfd4] ;  /* 0x000fd40001187983 */ /* 0x000f220000300800 */
[----:B------:R-:W-:-:S02]  /*94ca0*/  ISETP.LT.AND P6, PT, R29, c[0x0][0x178], !P1 ;  /* 0x00005e001d007a0c */ /* 0x000fc40004fc1270 */
[----:B------:R-:W-:Y:S02]  /*94cb0*/  IADD3 R6, R0, c[0x0][0x198], RZ ;  /* 0x0000660000067a10 */ /* 0x000fe40007ffe0ff */
[----:B------:R-:W-:-:S03]  /*94cc0*/  ISETP.LT.AND P4, PT, R25, c[0x0][0x178], !P1 ;  /* 0x00005e0019007a0c */ /* 0x000fc60004f81270 */
[----:B------:R-:W-:-:S04]  /*94cd0*/  IMAD.WIDE R16, R6, 0x2, R20 ;  /* 0x0000000206107825 */ /* 0x000fc800078e0214 */
[----:B------:R-:W-:Y:S01]  /*94ce0*/  IMAD.WIDE R22, R6, 0x2, R10 ;  /* 0x0000000206167825 */ /* 0x000fe200078e020a */
[----:B------:R-:W-:-:S03]  /*94cf0*/  ISETP.LT.AND P3, PT, R19, c[0x0][0x178], !P1 ;  /* 0x00005e0013007a0c */ /* 0x000fc60004f61270 */
[C---:B------:R-:W-:Y:S01]  /*94d00*/  IMAD.WIDE R4, R6.reuse, 0x2, R8 ;  /* 0x0000000206047825 */ /* 0x040fe200078e0208 */
[----:B------:R-:W-:Y:S02]  /*94d10*/  IADD3 R0, R6, c[0x0][0x198], RZ ;  /* 0x0000660006007a10 */ /* 0x000fe40007ffe0ff */
[----:B--2---:R-:W-:Y:S02]  /*94d20*/  ISETP.GE.AND P0, PT, R26, c[0x0][0x17c], PT ;  /* 0x00005f001a007a0c */ /* 0x004fe40003f06270 */
[----:B------:R-:W2:Y:S01]  /*94d30*/  LDL.LU R26, [R1+0x2ac] ;  /* 0x0002ac00011a7983 */ /* 0x000ea20000300800 */
[----:B---3--:R-:W-:-:S03]  /*94d40*/  ISETP.GE.AND P1, PT, R15, c[0x0][0x17c], PT ;  /* 0x00005f000f007a0c */ /* 0x008fc60003f26270 */
[----:B------:R-:W3:Y:S04]  /*94d50*/  LDL.LU R15, [R1+0x29c] ;  /* 0x00029c00010f7983 */ /* 0x000ee80000300800 */
[----:B------:R-:W3:Y:S04]  /*94d60*/  LDL.LU R28, [R1+0x28c] ;  /* 0x00028c00011c7983 */ /* 0x000ee80000300800 */
[----:B----4-:R0:W-:Y:S04]  /*94d70*/  @P6 STG.E.U16 [R16.64], R12 ;  /* 0x0000000c10006986 */ /* 0x0101e8000c101506 */
[----:B------:R1:W-:Y:S01]  /*94d80*/  @P5 STG.E.U16 [R22.64], R13 ;  /* 0x0000000d16005986 */ /* 0x0003e2000c101506 */
[----:B------:R-:W-:-:S02]  /*94d90*/  ISETP.LT.AND P5, PT, R29, c[0x0][0x178], !P2 ;  /* 0x00005e001d007a0c */ /* 0x000fc400057a1270 */
[----:B------:R-:W-:Y:S01]  /*94da0*/  ISETP.LT.AND P6, PT, R24, c[0x0][0x178], !P2 ;  /* 0x00005e0018007a0c */ /* 0x000fe200057c1270 */
[----:B------:R4:W-:Y:S01]  /*94db0*/  @P4 STG.E.U16 [R4.64], R27 ;  /* 0x0000001b04004986 */ /* 0x0009e2000c101506 */
[----:B------:R-:W-:Y:S01]  /*94dc0*/  PRMT R14, R12, 0x7632, R14 ;  /* 0x000076320c0e7816 */ /* 0x000fe2000000000e */
[----:B0-----:R-:W-:Y:S02]  /*94dd0*/  IMAD.WIDE R16, R0, 0x2, R10 ;  /* 0x0000000200107825 */ /* 0x001fe400078e020a */
[----:B-1----:R-:W3:Y:S02]  /*94de0*/  LDL.LU R23, [R1+0x25cc] ;  /* 0x0025cc0001177983 */ /* 0x002ee40000300800 */
[----:B----4-:R-:W-:Y:S01]  /*94df0*/  IMAD.WIDE R4, R6, 0x2, R2 ;  /* 0x0000000206047825 */ /* 0x010fe200078e0202 */
[----:B------:R-:W-:-:S03]  /*94e00*/  PRMT R6, R13, 0x7632, R6 ;  /* 0x000076320d067816 */ /* 0x000fc60000000006 */
[----:B------:R-:W-:Y:S01]  /*94e10*/  IMAD.WIDE R12, R0, 0x2, R20 ;  /* 0x00000002000c7825 */ /* 0x000fe200078e0214 */
[----:B------:R-:W-:Y:S04]  /*94e20*/  @P3 STG.E.U16 [R4.64], R18 ;  /* 0x0000001204003986 */ /* 0x000fe8000c101506 */
[----:B------:R0:W-:Y:S04]  /*94e30*/  @P5 STG.E.U16 [R12.64], R14 ;  /* 0x0000000e0c005986 */ /* 0x0001e8000c101506 */
[----:B------:R1:W-:Y:S04]  /*94e40*/  @P6 STG.E.U16 [R16.64], R6 ;  /* 0x0000000610006986 */ /* 0x0003e8000c101506 */
[----:B0-----:R-:W4:Y:S01]  /*94e50*/  LDL.LU R14, [R1+0x25d0] ;  /* 0x0025d000010e7983 */ /* 0x001f220000300800 */
[----:B-1----:R-:W-:-:S03]  /*94e60*/  PRMT R6, R27, 0x7632, R6 ;  /* 0x000076321b067816 */ /* 0x002fc60000000006 */
[----:B------:R-:W4:Y:S01]  /*94e70*/  LDL.LU R27, [R1+0x25ec] ;  /* 0x0025ec00011b7983 */ /* 0x000f220000300800 */
[----:B------:R-:W-:Y:S02]  /*94e80*/  ISETP.LT.AND P4, PT, R25, c[0x0][0x178], !P2 ;  /* 0x00005e0019007a0c */ /* 0x000fe40005781270 */
[----:B------:R-:W-:Y:S01]  /*94e90*/  ISETP.LT.AND P2, PT, R19, c[0x0][0x178], !P2 ;  /* 0x00005e0013007a0c */ /* 0x000fe20005741270 */
[----:B------:R-:W-:Y:S01]  /*94ea0*/  IMAD.WIDE R12, R0, 0x2, R8 ;  /* 0x00000002000c7825 */ /* 0x000fe200078e0208 */
[----:B------:R-:W-:Y:S02]  /*94eb0*/  ISETP.LT.AND P3, PT, R29, c[0x0][0x178], !P0 ;  /* 0x00005e001d007a0c */ /* 0x000fe40004761270 */
[----:B------:R-:W-:Y:S01]  /*94ec0*/  PRMT R18, R18, 0x7632, R18 ;  /* 0x0000763212127816 */ /* 0x000fe20000000012 */
[----:B------:R-:W-:Y:S01]  /*94ed0*/  IMAD.WIDE R4, R0, 0x2, R2 ;  /* 0x0000000200047825 */ /* 0x000fe200078e0202 */
[----:B------:R-:W-:Y:S02]  /*94ee0*/  ISETP.LT.AND P6, PT, R24, c[0x0][0x178], !P0 ;  /* 0x00005e0018007a0c */ /* 0x000fe400047c1270 */
[----:B------:R-:W-:-:S02]  /*94ef0*/  IADD3 R0, R0, c[0x0][0x198], RZ ;  /* 0x0000660000007a10 */ /* 0x000fc40007ffe0ff */
[----:B------:R-:W-:Y:S01]  /*94f00*/  ISETP.LT.AND P5, PT, R25, c[0x0][0x178], !P0 ;  /* 0x00005e0019007a0c */ /* 0x000fe200047a1270 */
[----:B------:R0:W-:Y:S01]  /*94f10*/  @P4 STG.E.U16 [R12.64], R6 ;  /* 0x000000060c004986 */ /* 0x0001e2000c101506 */
[----:B------:R-:W-:-:S03]  /*94f20*/  ISETP.LT.AND P0, PT, R19, c[0x0][0x178], !P0 ;  /* 0x00005e0013007a0c */ /* 0x000fc60004701270 */
[----:B------:R1:W-:Y:S01]  /*94f30*/  @P2 STG.E.U16 [R4.64], R18 ;  /* 0x0000001204002986 */ /* 0x0003e2000c101506 */
[----:B------:R-:W-:-:S04]  /*94f40*/  IMAD.WIDE R16, R0, 0x2, R8 ;  /* 0x0000000200107825 */ /* 0x000fc800078e0208 */
[----:B0-----:R-:W-:-:S04]  /*94f50*/  IMAD.WIDE R12, R0, 0x2, R10 ;  /* 0x00000002000c7825 */ /* 0x001fc800078e020a */
[----:B-1----:R-:W-:-:S05]  /*94f60*/  IMAD.WIDE R4, R0, 0x2, R20 ;  /* 0x0000000200047825 */ /* 0x002fca00078e0214 */
[----:B--2---:R0:W-:Y:S01]  /*94f70*/  @P3 STG.E.U16 [R4.64], R26 ;  /* 0x0000001a04003986 */ /* 0x0041e2000c101506 */
[----:B------:R-:W-:Y:S01]  /*94f80*/  PRMT R6, R26, 0x7632, R6 ;  /* 0x000076321a067816 */ /* 0x000fe20000000006 */
[----:B0-----:R-:W-:Y:S02]  /*94f90*/  IMAD.WIDE R4, R0, 0x2, R2 ;  /* 0x0000000200047825 */ /* 0x001fe400078e0202 */
[----:B---3--:R0:W-:Y:S01]  /*94fa0*/  @P6 STG.E.U16 [R12.64], R15 ;  /* 0x0000000f0c006986 */ /* 0x0081e2000c101506 */
[----:B------:R-:W-:-:S03]  /*94fb0*/  PRMT R22, R15, 0x7632, R22 ;  /* 0x000076320f167816 */ /* 0x000fc60000000016 */
[----:B------:R1:W-:Y:S01]  /*94fc0*/  @P5 STG.E.U16 [R16.64], R28 ;  /* 0x0000001c10005986 */ /* 0x0003e2000c101506 */
[----:B------:R-:W-:Y:S02]  /*94fd0*/  PRMT R18, R28, 0x7632, R18 ;  /* 0x000076321c127816 */ /* 0x000fe40000000012 */
[----:B------:R-:W-:Y:S02]  /*94fe0*/  ISETP.GE.AND P2, PT, R23, c[0x0][0x17c], PT ;  /* 0x00005f0017007a0c */ /* 0x000fe40003f46270 */
[----:B------:R-:W2:Y:S04]  /*94ff0*/  LDL.LU R23, [R1+0x40c] ;  /* 0x00040c0001177983 */ /* 0x000ea80000300800 */
[----:B0-----:R-:W3:Y:S04]  /*95000*/  LDL.LU R15, [R1+0x2dc] ;  /* 0x0002dc00010f7983 */ /* 0x001ee80000300800 */
[----:B-1----:R-:W3:Y:S04]  /*95010*/  LDL.LU R28, [R1+0x25d4] ;  /* 0x0025d400011c7983 */ /* 0x002ee80000300800 */
[----:B------:R-:W3:Y:S01]  /*95020*/  LDL.LU R26, [R1+0x2bc] ;  /* 0x0002bc00011a7983 */ /* 0x000ee20000300800 */
[----:B----4-:R-:W-:-:S02]  /*95030*/  ISETP.GE.AND P4, PT, R14, c[0x0][0x17c], PT ;  /* 0x00005f000e007a0c */ /* 0x010fc40003f86270 */
[----:B------:R-:W-:Y:S02]  /*95040*/  IADD3 R14, R0, c[0x0][0x198], RZ ;  /* 0x00006600000e7a10 */ /* 0x000fe40007ffe0ff */
[----:B------:R-:W-:Y:S01]  /*95050*/  PRMT R0, R27, 0x7632, R0 ;  /* 0x000076321b007816 */ /* 0x000fe20000000000 */
[----:B------:R0:W-:Y:S04]  /*95060*/  @P0 STG.E.U16 [R4.64], R27 ;  /* 0x0000001b04000986 */ /* 0x0001e8000c101506 */
[----:B0-----:R-:W4:Y:S01]  /*95070*/  LDL.LU R27, [R1+0x25d8] ;  /* 0x0025d800011b7983 */ /* 0x001f220000300800 */
[----:B------:R-:W-:Y:S02]  /*95080*/  ISETP.LT.AND P3, PT, R29, c[0x0][0x178], !P1 ;  /* 0x00005e001d007a0c */ /* 0x000fe40004f61270 */
[----:B------:R-:W-:-:S02]  /*95090*/  ISETP.LT.AND P6, PT, R24, c[0x0][0x178], !P1 ;  /* 0x00005e0018007a0c */ /* 0x000fc40004fc1270 */
[----:B------:R-:W-:Y:S01]  /*950a0*/  ISETP.LT.AND P5, PT, R25, c[0x0][0x178], !P1 ;  /* 0x00005e0019007a0c */ /* 0x000fe20004fa1270 */
[----:B------:R-:W-:Y:S01]  /*950b0*/  IMAD.WIDE R4, R14, 0x2, R20 ;  /* 0x000000020e047825 */ /* 0x000fe200078e0214 */
[----:B------:R-:W-:-:S03]  /*950c0*/  ISETP.LT.AND P1, PT, R19, c[0x0][0x178], !P1 ;  /* 0x00005e0013007a0c */ /* 0x000fc60004f21270 */
[----:B------:R-:W-:Y:S01]  /*950d0*/  IMAD.WIDE R12, R14, 0x2, R10 ;  /* 0x000000020e0c7825 */ /* 0x000fe200078e020a */
[----:B------:R-:W-:-:S03]  /*950e0*/  ISETP.LT.AND P0, PT, R29, c[0x0][0x178], !P4 ;  /* 0x00005e001d007a0c */ /* 0x000fc60006701270 */
[----:B------:R-:W-:Y:S01]  /*950f0*/  IMAD.WIDE R16, R14, 0x2, R8 ;  /* 0x000000020e107825 */ /* 0x000fe200078e0208 */
[----:B------:R0:W-:Y:S04]  /*95100*/  @P3 STG.E.U16 [R4.64], R6 ;  /* 0x0000000604003986 */ /* 0x0001e8000c101506 */
[----:B------:R1:W-:Y:S01]  /*95110*/  @P6 STG.E.U16 [R12.64], R22 ;  /* 0x000000160c006986 */ /* 0x0003e2000c101506 */
[----:B------:R-:W-:-:S03]  /*95120*/  ISETP.LT.AND P6, PT, R25, c[0x0][0x178], !P4 ;  /* 0x00005e0019007a0c */ /* 0x000fc600067c1270 */
[----:B------:R-:W-:Y:S01]  /*95130*/  @P5 STG.E.U16 [R16.64], R18 ;  /* 0x0000001210005986 */ /* 0x000fe2000c101506 */
[----:B------:R-:W-:Y:S02]  /*95140*/  ISETP.LT.AND P5, PT, R24, c[0x0][0x178], !P4 ;  /* 0x00005e0018007a0c */ /* 0x000fe400067a1270 */
[C---:B0-----:R-:W-:Y:S01]  /*95150*/  IADD3 R6, R14.reuse, c[0x0][0x198], RZ ;  /* 0x000066000e067a10 */ /* 0x041fe20007ffe0ff */
[----:B------:R-:W-:-:S04]  /*95160*/  IMAD.WIDE R4, R14, 0x2, R2 ;  /* 0x000000020e047825 */ /* 0x000fc800078e0202 */
[C---:B-1----:R-:W-:Y:S01]  /*95170*/  IMAD.WIDE R12, R6.reuse, 0x2, R20 ;  /* 0x00000002060c7825 */ /* 0x042fe200078e0214 */
[----:B------:R0:W-:Y:S01]  /*95180*/  @P1 STG.E.U16 [R4.64], R0 ;  /* 0x0000000004001986 */ /* 0x0001e2000c101506 */
[----:B------:R-:W-:Y:S02]  /*95190*/  ISETP.LT.AND P4, PT, R19, c[0x0][0x178], !P4 ;  /* 0x00005e0013007a0c */ /* 0x000fe40006781270 */
[----:B0-----:R-:W-:-:S04]  /*951a0*/  IMAD.WIDE R4, R6, 0x2, R10 ;  /* 0x0000000206047825 */ /* 0x001fc800078e020a */
[----:B------:R-:W-:Y:S01]  /*951b0*/  IMAD.WIDE R16, R6, 0x2, R2 ;  /* 0x0000000206107825 */ /* 0x000fe200078e0202 */
[----:B--2---:R0:W-:Y:S01]  /*951c0*/  @P0 STG.E.U16 [R12.64], R23 ;  /* 0x000000170c000986 */ /* 0x0041e2000c101506 */
[----:B------:R-:W-:-:S03]  /*951d0*/  PRMT R0, R23, 0x7632, R0 ;  /* 0x0000763217007816 */ /* 0x000fc60000000000 */
[----:B---3--:R-:W-:Y:S01]  /*951e0*/  @P5 STG.E.U16 [R4.64], R15 ;  /* 0x0000000f04005986 */ /* 0x008fe2000c101506 */
[----:B------:R-:W-:-:S03]  /*951f0*/  ISETP.GE.AND P1, PT, R28, c[0x0][0x17c], PT ;  /* 0x00005f001c007a0c */ /* 0x000fc60003f26270 */
[----:B------:R-:W2:Y:S01]  /*95200*/  LDL.LU R28, [R1+0x41c] ;  /* 0x00041c00011c7983 */ /* 0x000ea20000300800 */
[----:B0-----:R-:W-:-:S05]  /*95210*/  IMAD.WIDE R12, R6, 0x2, R8 ;  /* 0x00000002060c7825 */ /* 0x001fca00078e0208 */
[----:B------:R0:W-:Y:S04]  /*95220*/  @P6 STG.E.U16 [R12.64], R26 ;  /* 0x0000001a0c006986 */ /* 0x0001e8000c101506 */
[----:B------:R1:W-:Y:S01]  /*95230*/  @P4 STG.E.U16 [R16.64], R7 ;  /* 0x0000000710004986 */ /* 0x0003e2000c101506 */
[----:B----4-:R-:W-:-:S03]  /*95240*/  ISETP.GE.AND P3, PT, R27, c[0x0][0x17c], PT ;  /* 0x00005f001b007a0c */ /* 0x010fc60003f66270 */
[----:B------:R-:W3:Y:S04]  /*95250*/  LDL.LU R27, [R1+0x30c] ;  /* 0x00030c00011b7983 */ /* 0x000ee80000300800 */
[----:B------:R-:W4:Y:S04]  /*95260*/  LDL.LU R23, [R1+0x2ec] ;  /* 0x0002ec0001177983 */ /* 0x000f280000300800 */
[----:B0-----:R-:W3:Y:S01]  /*95270*/  LDL.LU R13, [R1+0x25dc] ;  /* 0x0025dc00010d7983 */ /* 0x001ee20000300800 */
[----:B-1----:R-:W-:-:S03]  /*95280*/  PRMT R7, R15, 0x7632, R7 ;  /* 0x000076320f077816 */ /* 0x002fc60000000007 */
[----:B------:R-:W4:Y:S04]  /*95290*/  LDL.LU R15, [R1+0x25e8] ;  /* 0x0025e800010f7983 */ /* 0x000f280000300800 */
[----:B------:R-:W4:Y:S01]  /*952a0*/  LDL.LU R17, [R1+0x25e0] ;  /* 0x0025e00001117983 */ /* 0x000f220000300800 */
[----:B------:R-:W-:-:S03]  /*952b0*/  PRMT R14, R26, 0x7632, R14 ;  /* 0x000076321a0e7816 */ /* 0x000fc6000000000e */
[----:B------:R-:W4:Y:S01]  /*952c0*/  LDL.LU R26, [R1+0x42c] ;  /* 0x00042c00011a7983 */ /* 0x000f220000300800 */
[----:B------:R-:W-:Y:S02]  /*952d0*/  ISETP.LT.AND P0, PT, R29, c[0x0][0x178], !P2 ;  /* 0x00005e001d007a0c */ /* 0x000fe40005701270 */
[----:B------:R-:W-:Y:S02]  /*952e0*/  IADD3 R6, R6, c[0x0][0x198], RZ ;  /* 0x0000660006067a10 */ /* 0x000fe40007ffe0ff */
[----:B------:R-:W-:-:S03]  /*952f0*/  ISETP.LT.AND P5, PT, R24, c[0x0][0x178], !P2 ;  /* 0x00005e0018007a0c */ /* 0x000fc600057a1270 */
[----:B------:R-:W-:Y:S01]  /*95300*/  IMAD.WIDE R4, R6, 0x2, R20 ;  /* 0x0000000206047825 */ /* 0x000fe200078e0214 */
[----:B------:R-:W-:Y:S02]  /*95310*/  ISETP.LT.AND P6, PT, R25, c[0x0][0x178], !P2 ;  /* 0x00005e0019007a0c */ /* 0x000fe400057c1270 */
[----:B------:R-:W-:-:S03]  /*95320*/  ISETP.LT.AND P2, PT, R19, c[0x0][0x178], !P2 ;  /* 0x00005e0013007a0c */ /* 0x000fc60005741270 */
[----:B------:R0:W-:Y:S01]  /*95330*/  @P0 STG.E.U16 [R4.64], R0 ;  /* 0x0000000004000986 */ /* 0x0001e2000c101506 */
[----:B------:R-:W-:Y:S02]  /*95340*/  ISETP.LT.AND P0, PT, R29, c[0x0][0x178], !P3 ;  /* 0x00005e001d007a0c */ /* 0x000fe40005f01270 */
[----:B------:R-:W-:Y:S01]  /*95350*/  PRMT R16, R7, 0x7632, R16 ;  /* 0x0000763207107816 */ /* 0x000fe20000000010 */
[C---:B0-----:R-:W-:Y:S01]  /*95360*/  IMAD.WIDE R4, R6.reuse, 0x2, R10 ;  /* 0x0000000206047825 */ /* 0x041fe200078e020a */
[----:B------:R-:W-:-:S04]  /*95370*/  IADD3 R0, R6, c[0x0][0x198], RZ ;  /* 0x0000660006007a10 */ /* 0x000fc80007ffe0ff */
[----:B------:R0:W-:Y:S01]  /*95380*/  @P5 STG.E.U16 [R4.64], R7 ;  /* 0x0000000704005986 */ /* 0x0001e2000c101506 */
[----:B------:R-:W-:Y:S01]  /*95390*/  ISETP.LT.AND P5, PT, R24, c[0x0][0x178], !P3 ;  /* 0x00005e0018007a0c */ /* 0x000fe20005fa1270 */
[----:B0-----:R-:W-:Y:S01]  /*953a0*/  IMAD.WIDE R4, R0, 0x2, R20 ;  /* 0x0000000200047825 */ /* 0x001fe200078e0214 */
[----:B--2---:R-:W-:Y:S02]  /*953b0*/  PRMT R18, R28, 0x7632, R18 ;  /* 0x000076321c127816 */ /* 0x004fe40000000012 */
[----:B---3--:R-:W-:Y:S01]  /*953c0*/  ISETP.GE.AND P4, PT, R13, c[0x0][0x17c], PT ;  /* 0x00005f000d007a0c */ /* 0x008fe20003f86270 */
[----:B------:R-:W-:-:S04]  /*953d0*/  IMAD.WIDE R12, R6, 0x2, R8 ;  /* 0x00000002060c7825 */ /* 0x000fc800078e0208 */
[----:B------:R-:W-:Y:S01]  /*953e0*/  IMAD.WIDE R6, R6, 0x2, R2 ;  /* 0x0000000206067825 */ /* 0x000fe200078e0202 */
[----:B------:R0:W-:Y:S01]  /*953f0*/  @P6 STG.E.U16 [R12.64], R14 ;  /* 0x0000000e0c006986 */ /* 0x0001e2000c101506 */
[----:B------:R-:W-:Y:S02]  /*95400*/  ISETP.LT.AND P6, PT, R25, c[0x0][0x178], !P3 ;  /* 0x00005e0019007a0c */ /* 0x000fe40005fc1270 */
[----:B------:R-:W-:Y:S01]  /*95410*/  ISETP.LT.AND P3, PT, R19, c[0x0][0x178], !P3 ;  /* 0x00005e0013007a0c */ /* 0x000fe20005f61270 */
[----:B------:R1:W-:Y:S01]  /*95420*/  @P2 STG.E.U16 [R6.64], R16 ;  /* 0x0000001006002986 */ /* 0x0003e2000c101506 */
[----:B------:R-:W-:-:S03]  /*95430*/  ISETP.LT.AND P2, PT, R29, c[0x0][0x178], !P1 ;  /* 0x00005e001d007a0c */ /* 0x000fc60004f41270 */
[----:B------:R2:W-:Y:S01]  /*95440*/  @P0 STG.E.U16 [R4.64], R28 ;  /* 0x0000001c04000986 */ /* 0x0005e2000c101506 */
[C---:B0-----:R-:W-:Y:S01]  /*95450*/  IADD3 R14, R0.reuse, c[0x0][0x198], RZ ;  /* 0x00006600000e7a10 */ /* 0x041fe20007ffe0ff */
[----:B------:R-:W-:Y:S01]  /*95460*/  IMAD.WIDE R12, R0, 0x2, R2 ;  /* 0x00000002000c7825 */ /* 0x000fe200078e0202 */
[----:B----4-:R-:W-:-:S03]  /*95470*/  ISETP.GE.AND P0, PT, R17, c[0x0][0x17c], PT ;  /* 0x00005f0011007a0c */ /* 0x010fc60003f06270 */
[C---:B-1----:R-:W-:Y:S01]  /*95480*/  IMAD.WIDE R6, R0.reuse, 0x2, R8 ;  /* 0x0000000200067825 */ /* 0x042fe200078e0208 */
[----:B------:R-:W-:Y:S01]  /*95490*/  PRMT R22, R15, 0x7632, R22 ;  /* 0x000076320f167816 */ /* 0x000fe20000000016 */
[----:B--2---:R-:W2:Y:S02]  /*954a0*/  LDL.LU R28, [R1+0x2fc] ;  /* 0x0002fc00011c7983 */ /* 0x004ea40000300800 */
[----:B------:R-:W-:-:S04]  /*954b0*/  IMAD.WIDE R4, R0, 0x2, R10 ;  /* 0x0000000200047825 */ /* 0x000fc800078e020a */
[----:B------:R-:W-:Y:S01]  /*954c0*/  IMAD.WIDE R16, R14, 0x2, R20 ;  /* 0x000000020e107825 */ /* 0x000fe200078e0214 */
[----:B------:R0:W-:Y:S01]  /*954d0*/  @P5 STG.E.U16 [R4.64], R27 ;  /* 0x0000001b04005986 */ /* 0x0001e2000c101506 */
[----:B------:R-:W-:-:S03]  /*954e0*/  ISETP.LT.AND P5, PT, R24, c[0x0][0x178], !P1 ;  /* 0x00005e0018007a0c */ /* 0x000fc60004fa1270 */
[----:B------:R1:W-:Y:S01]  /*954f0*/  @P6 STG.E.U16 [R6.64], R23 ;  /* 0x0000001706006986 */ /* 0x0003e2000c101506 */
[----:B------:R-:W-:Y:S02]  /*95500*/  ISETP.LT.AND P6, PT, R25, c[0x0][0x178], !P1 ;  /* 0x00005e0019007a0c */ /* 0x000fe40004fc1270 */
[----:B------:R-:W-:Y:S01]  /*95510*/  ISETP.LT.AND P1, PT, R19, c[0x0][0x178], !P1 ;  /* 0x00005e0013007a0c */ /* 0x000fe20004f21270 */
[----:B------:R-:W-:Y:S04]  /*95520*/  @P3 STG.E.U16 [R12.64], R15 ;  /* 0x0000000f0c003986 */ /* 0x000fe8000c101506 */
[----:B------:R3:W-:Y:S01]  /*95530*/  @P2 STG.E.U16 [R16.64], R18 ;  /* 0x0000001210002986 */ /* 0x0007e2000c101506 */
[----:B------:R-:W-:Y:S01]  /*95540*/  ISETP.LT.AND P2, PT, R29, c[0x0][0x178], !P4 ;  /* 0x00005e001d007a0c */ /* 0x000fe20006741270 */
[----:B0-----:R-:W-:Y:S01]  /*95550*/  IMAD.WIDE R4, R14, 0x2, R10 ;  /* 0x000000020e047825 */ /* 0x001fe200078e020a */
[----:B------:R-:W-:-:S03]  /*95560*/  PRMT R0, R27, 0x7632, R0 ;  /* 0x000076321b007816 */ /* 0x000fc60000000000 */
[C---:B-1----:R-:W-:Y:S01]  /*95570*/  IMAD.WIDE R6, R14.reuse, 0x2, R8 ;  /* 0x000000020e067825 */ /* 0x042fe200078e0208 */
[----:B---3--:R-:W-:Y:S02]  /*95580*/  PRMT R17, R23, 0x7632, R17 ;  /* 0x0000763217117816 */ /* 0x008fe40000000011 */
[C---:B------:R-:W-:Y:S01]  /*95590*/  IADD3 R23, R14.reuse, c[0x0][0x198], RZ ;  /* 0x000066000e177a10 */ /* 0x040fe20007ffe0ff */
[----:B------:R-:W-:Y:S01]  /*955a0*/  IMAD.WIDE R14, R14, 0x2, R2 ;  /* 0x000000020e0e7825 */ /* 0x000fe200078e0202 */
[----:B------:R-:W-:Y:S03]  /*955b0*/  @P5 STG.E.U16 [R4.64], R0 ;  /* 0x0000000004005986 */ /* 0x000fe6000c101506 */
[----:B------:R-:W-:Y:S01]  /*955c0*/  IMAD.WIDE R12, R23, 0x2, R20 ;  /* 0x00000002170c7825 */ /* 0x000fe200078e0214 */
[----:B------:R0:W-:Y:S01]  /*955d0*/  @P6 STG.E.U16 [R6.64], R17 ;  /* 0x0000001106006986 */ /* 0x0001e2000c101506 */
[----:B------:R-:W-:-:S03]  /*955e0*/  ISETP.LT.AND P3, PT, R29, c[0x0][0x178], !P0 ;  /* 0x00005e001d007a0c */ /* 0x000fc60004761270 */
[----:B------:R-:W-:Y:S01]  /*955f0*/  @P1 STG.E.U16 [R14.64], R22 ;  /* 0x000000160e001986 */ /* 0x000fe2000c101506 */
[C---:B------:R-:W-:Y:S02]  /*95600*/  ISETP.LT.AND P5, PT, R24.reuse, c[0x0][0x178], !P0 ;  /* 0x00005e0018007a0c */ /* 0x040fe400047a1270 */
[----:B------:R-:W-:Y:S01]  /*95610*/  ISETP.LT.AND P6, PT, R24, c[0x0][0x178], !P4 ;  /* 0x00005e0018007a0c */ /* 0x000fe200067c1270 */
[----:B------:R2:W-:Y:S01]  /*95620*/  @P2 STG.E.U16 [R12.64], R26 ;  /* 0x0000001a0c002986 */ /* 0x0005e2000c101506 */
[C---:B------:R-:W-:Y:S02]  /*95630*/  ISETP.LT.AND P1, PT, R25.reuse, c[0x0][0x178], !P0 ;  /* 0x00005e0019007a0c */ /* 0x040fe40004721270 */
[----:B------:R-:W-:Y:S01]  /*95640*/  ISETP.LT.AND P2, PT, R25, c[0x0][0x178], !P4 ;  /* 0x00005e0019007a0c */ /* 0x000fe20006741270 */
[----:B------:R-:W3:Y:S01]  /*95650*/  LDL.LU R29, [R1+0x2cc] ;  /* 0x0002cc00011d7983 */ /* 0x000ee20000300800 */
[C---:B------:R-:W-:Y:S02]  /*95660*/  ISETP.LT.AND P0, PT, R19.reuse, c[0x0][0x178], !P0 ;  /* 0x00005e0013007a0c */ /* 0x040fe40004701270 */
[----:B------:R-:W-:-:S02]  /*95670*/  ISETP.LT.AND P4, PT, R19, c[0x0][0x178], !P4 ;  /* 0x00005e0013007a0c */ /* 0x000fc40006781270 */
[----:B------:R-:W4:Y:S01]  /*95680*/  LDL.LU R19, [R1+0x25e4] ;  /* 0x0025e40001137983 */ /* 0x000f220000300800 */
[C---:B------:R-:W-:Y:S01]  /*95690*/  IADD3 R25, R23.reuse, c[0x0][0x198], RZ ;  /* 0x0000660017197a10 */ /* 0x040fe20007ffe0ff */
[----:B0-----:R-:W-:Y:S01]  /*956a0*/  IMAD.WIDE R16, R23, 0x2, R10 ;  /* 0x0000000217107825 */ /* 0x001fe200078e020a */
[----:B------:R-:W-:-:S03]  /*956b0*/  PRMT R0, R26, 0x7632, R0 ;  /* 0x000076321a007816 */ /* 0x000fc60000000000 */
[----:B------:R-:W-:-:S04]  /*956c0*/  IMAD.WIDE R4, R23, 0x2, R8 ;  /* 0x0000000217047825 */ /* 0x000fc800078e0208 */
[----:B------:R-:W-:-:S04]  /*956d0*/  IMAD.WIDE R6, R23, 0x2, R2 ;  /* 0x0000000217067825 */ /* 0x000fc800078e0202 */
[----:B------:R-:W-:-:S04]  /*956e0*/  IMAD.WIDE R20, R25, 0x2, R20 ;  /* 0x0000000219147825 */ /* 0x000fc800078e0214 */
[----:B------:R-:W-:-:S04]  /*956f0*/  IMAD.WIDE R10, R25, 0x2, R10 ;  /* 0x00000002190a7825 */ /* 0x000fc800078e020a */
[----:B------:R-:W-:-:S04]  /*95700*/  IMAD.WIDE R8, R25, 0x2, R8 ;  /* 0x0000000219087825 */ /* 0x000fc800078e0208 */
[----:B------:R-:W-:Y:S01]  /*95710*/  IMAD.WIDE R2, R25, 0x2, R2 ;  /* 0x0000000219027825 */ /* 0x000fe200078e0202 */
[----:B--2---:R-:W-:Y:S01]  /*95720*/  PRMT R12, R28, 0x7632, R12 ;  /* 0x000076321c0c7816 */ /* 0x004fe2000000000c */
[----:B------:R0:W-:Y:S01]  /*95730*/  @P6 STG.E.U16 [R16.64], R28 ;  /* 0x0000001c10006986 */ /* 0x0001e2000c101506 */
[----:B---3--:R-:W-:-:S03]  /*95740*/  PRMT R13, R29, 0x7632, R13 ;  /* 0x000076321d0d7816 */ /* 0x008fc6000000000d */
[----:B------:R0:W-:Y:S04]  /*95750*/  @P2 STG.E.U16 [R4.64], R29 ;  /* 0x0000001d04002986 */ /* 0x0001e8000c101506 */
[----:B----4-:R0:W-:Y:S04]  /*95760*/  @P4 STG.E.U16 [R6.64], R19 ;  /* 0x0000001306004986 */ /* 0x0101e8000c101506 */
[----:B------:R0:W-:Y:S04]  /*95770*/  @P3 STG.E.U16 [R20.64], R0 ;  /* 0x0000000014003986 */ /* 0x0001e8000c101506 */
[----:B------:R0:W-:Y:S04]  /*95780*/  @P5 STG.E.U16 [R10.64], R12 ;  /* 0x0000000c0a005986 */ /* 0x0001e8000c101506 */
[----:B------:R0:W-:Y:S01]  /*95790*/  @P1 STG.E.U16 [R8.64], R13 ;  /* 0x0000000d08001986 */ /* 0x0001e2000c101506 */
[----:B------:R-:W-:Y:S05]  /*957a0*/  @!P0 EXIT ;  /* 0x000000000000894d */ /* 0x000fea0003800000 */
[----:B0-----:R-:W-:-:S05]  /*957b0*/  PRMT R19, R19, 0x7632, R19 ;  /* 0x0000763213137816 */ /* 0x001fca0000000013 */
[----:B------:R-:W-:Y:S01]  /*957c0*/  STG.E.U16 [R2.64], R19 ;  /* 0x0000001302007986 */ /* 0x000fe2000c101506 */
[----:B------:R-:W-:Y:S05]  /*957d0*/  EXIT ;  /* 0x000000000000794d */ /* 0x000fea0003800000 */
.L_x_3:
[----:B------:R-:W-:-:S00]  /*957e0*/  BRA `(.L_x_3) ;  /* 0xfffffff000007947 */ /* 0x000fc0000383ffff */
[----:B------:R-:W-:-:S00]  /*957f0*/  NOP ;  /* 0x0000000000007918 */ /* 0x000fc00000000000 */
        /* <DEDUP_REMOVED lines=8> */
.L_x_4:


//--------------------- .nv.shared.matmul_kernel  --------------------------
	.section	.nv.shared.matmul_kernel,"aw",@nobits
	.sectionflags	@""
	.align	16
